	.target	sm_90a

	.elftype	@"ET_EXEC"


//--------------------- .note.nv.tkinfo           --------------------------
	.section	.note.nv.tkinfo,"",@"SHT_NOTE"
	.sectionflags	@"SHF_NOTE_NV_TKINFO"
	.tkinfo
        /*0018*/ 	.word	0x00000002
        /*0030*/ 	.string	""
        /*0030*/ 	.string	"ptxas"
        /*0030*/ 	.string	"Cuda compilation tools, release 13.0, V13.0.88"
        /*0030*/ 	.string	"Build cuda_13.0.r13.0/compiler.36424714_0"
        /*0030*/ 	.string	"-v  -suppress-debug-info  -lineinfo  -arch sm_90a "



//--------------------- .note.nv.cuinfo           --------------------------
	.section	.note.nv.cuinfo,"",@"SHT_NOTE"
	.sectionflags	@"SHF_NOTE_NV_CUINFO"
        /*0018*/ 	.short	0x0002
        /*001a*/ 	.short	0x005a
        /*001c*/ 	.short	0x0082
	.zero		2


//--------------------- .nv.info                  --------------------------
	.section	.nv.info,"",@"SHT_CUDA_INFO"
	.align	4


	//----- nvinfo : EIATTR_REGCOUNT
	.align		4
        /*0000*/ 	.byte	0x04, 0x2f
        /*0002*/ 	.short	(.L_1 - .L_0)
	.align		4
.L_0:
        /*0004*/ 	.word	index@(matmul_kernel)
        /*0008*/ 	.word	0x000000ff


	//----- nvinfo : EIATTR_FRAME_SIZE
	.align		4
.L_1:
        /*000c*/ 	.byte	0x04, 0x11
        /*000e*/ 	.short	(.L_3 - .L_2)
	.align		4
.L_2:
        /*0010*/ 	.word	index@(matmul_kernel)
        /*0014*/ 	.word	0x00001fb8


	//----- nvinfo : EIATTR_MIN_STACK_SIZE
	.align		4
.L_3:
        /*0018*/ 	.byte	0x04, 0x12
        /*001a*/ 	.short	(.L_5 - .L_4)
	.align		4
.L_4:
        /*001c*/ 	.word	index@(matmul_kernel)
        /*0020*/ 	.word	0x00001fb8
.L_5:


//--------------------- .nv.compat                --------------------------
	.section	.nv.compat,"",@"SHT_CUDA_COMPAT_INFO"
	.align	4
        /*0000*/ 	.byte	0x02, 0x09, 0x01, 0x00, 0x02, 0x02, 0x04, 0x00, 0x02, 0x05, 0x05, 0x00, 0x03, 0x07, 0x01, 0x01
        /*0010*/ 	.byte	0x02, 0x03, 0x00, 0x00, 0x02, 0x06, 0x01, 0x00, 0x04, 0x0b, 0x08, 0x00, 0x00, 0x00, 0x00, 0x00
        /*0020*/ 	.byte	0x00, 0x00, 0x00, 0x00


//--------------------- .nv.info.matmul_kernel    --------------------------
	.section	.nv.info.matmul_kernel,"",@"SHT_CUDA_INFO"
	.sectionflags	@""
	.align	4


	//----- nvinfo : EIATTR_CUDA_API_VERSION
	.align		4
        /*0000*/ 	.byte	0x04, 0x37
        /*0002*/ 	.short	(.L_7 - .L_6)
.L_6:
        /*0004*/ 	.word	0x00000082


	//----- nvinfo : EIATTR_KPARAM_INFO
	.align		4
.L_7:
        /*0008*/ 	.byte	0x04, 0x17
        /*000a*/ 	.short	(.L_9 - .L_8)
.L_8:
        /*000c*/ 	.word	0x00000000
        /*0010*/ 	.short	0x000d
        /*0012*/ 	.short	0x0048
        /*0014*/ 	.byte	0x00, 0xf4, 0x21, 0x00


	//----- nvinfo : EIATTR_KPARAM_INFO
	.align		4
.L_9:
        /*0018*/ 	.byte	0x04, 0x17
        /*001a*/ 	.short	(.L_11 - .L_10)
.L_10:
        /*001c*/ 	.word	0x00000000
        /*0020*/ 	.short	0x000c
        /*0022*/ 	.short	0x0040
        /*0024*/ 	.byte	0x00, 0xf4, 0x21, 0x00


	//----- nvinfo : EIATTR_KPARAM_INFO
	.align		4
.L_11:
        /*0028*/ 	.byte	0x04, 0x17
        /*002a*/ 	.short	(.L_13 - .L_12)
.L_12:
        /*002c*/ 	.word	0x00000000
        /*0030*/ 	.short	0x000b
        /*0032*/ 	.short	0x0038
        /*0034*/ 	.byte	0x00, 0xf0, 0x11, 0x00


	//----- nvinfo : EIATTR_KPARAM_INFO
	.align		4
.L_13:
        /*0038*/ 	.byte	0x04, 0x17
        /*003a*/ 	.short	(.L_15 - .L_14)
.L_14:
        /*003c*/ 	.word	0x00000000
        /*0040*/ 	.short	0x000a
        /*0042*/ 	.short	0x0034
        /*0044*/ 	.byte	0x00, 0xf0, 0x11, 0x00


	//----- nvinfo : EIATTR_KPARAM_INFO
	.align		4
.L_15:
        /*0048*/ 	.byte	0x04, 0x17
        /*004a*/ 	.short	(.L_17 - .L_16)
.L_16:
        /*004c*/ 	.word	0x00000000
        /*0050*/ 	.short	0x0009
        /*0052*/ 	.short	0x0030
        /*0054*/ 	.byte	0x00, 0xf0, 0x11, 0x00


	//----- nvinfo : EIATTR_KPARAM_INFO
	.align		4
.L_17:
        /*0058*/ 	.byte	0x04, 0x17
        /*005a*/ 	.short	(.L_19 - .L_18)
.L_18:
        /*005c*/ 	.word	0x00000000
        /*0060*/ 	.short	0x0008
        /*0062*/ 	.short	0x002c
        /*0064*/ 	.byte	0x00, 0xf0, 0x11, 0x00


	//----- nvinfo : EIATTR_KPARAM_INFO
	.align		4
.L_19:
        /*0068*/ 	.byte	0x04, 0x17
        /*006a*/ 	.short	(.L_21 - .L_20)
.L_20:
        /*006c*/ 	.word	0x00000000
        /*0070*/ 	.short	0x0007
        /*0072*/ 	.short	0x0028
        /*0074*/ 	.byte	0x00, 0xf0, 0x11, 0x00


	//----- nvinfo : EIATTR_KPARAM_INFO
	.align		4
.L_21:
        /*0078*/ 	.byte	0x04, 0x17
        /*007a*/ 	.short	(.L_23 - .L_22)
.L_22:
        /*007c*/ 	.word	0x00000000
        /*0080*/ 	.short	0x0006
        /*0082*/ 	.short	0x0024
        /*0084*/ 	.byte	0x00, 0xf0, 0x11, 0x00


	//----- nvinfo : EIATTR_KPARAM_INFO
	.align		4
.L_23:
        /*0088*/ 	.byte	0x04, 0x17
        /*008a*/ 	.short	(.L_25 - .L_24)
.L_24:
        /*008c*/ 	.word	0x00000000
        /*0090*/ 	.short	0x0005
        /*0092*/ 	.short	0x0020
        /*0094*/ 	.byte	0x00, 0xf0, 0x11, 0x00


	//----- nvinfo : EIATTR_KPARAM_INFO
	.align		4
.L_25:
        /*0098*/ 	.byte	0x04, 0x17
        /*009a*/ 	.short	(.L_27 - .L_26)
.L_26:
        /*009c*/ 	.word	0x00000000
        /*00a0*/ 	.short	0x0004
        /*00a2*/ 	.short	0x001c
        /*00a4*/ 	.byte	0x00, 0xf0, 0x11, 0x00


	//----- nvinfo : EIATTR_KPARAM_INFO
	.align		4
.L_27:
        /*00a8*/ 	.byte	0x04, 0x17
        /*00aa*/ 	.short	(.L_29 - .L_28)
.L_28:
        /*00ac*/ 	.word	0x00000000
        /*00b0*/ 	.short	0x0003
        /*00b2*/ 	.short	0x0018
        /*00b4*/ 	.byte	0x00, 0xf0, 0x11, 0x00


	//----- nvinfo : EIATTR_KPARAM_INFO
	.align		4
.L_29:
        /*00b8*/ 	.byte	0x04, 0x17
        /*00ba*/ 	.short	(.L_31 - .L_30)
.L_30:
        /*00bc*/ 	.word	0x00000000
        /*00c0*/ 	.short	0x0002
        /*00c2*/ 	.short	0x0010
        /*00c4*/ 	.byte	0x00, 0xf4, 0x21, 0x00


	//----- nvinfo : EIATTR_KPARAM_INFO
	.align		4
.L_31:
        /*00c8*/ 	.byte	0x04, 0x17
        /*00ca*/ 	.short	(.L_33 - .L_32)
.L_32:
        /*00cc*/ 	.word	0x00000000
        /*00d0*/ 	.short	0x0001
        /*00d2*/ 	.short	0x0008
        /*00d4*/ 	.byte	0x00, 0xf4, 0x21, 0x00


	//----- nvinfo : EIATTR_KPARAM_INFO
	.align		4
.L_33:
        /*00d8*/ 	.byte	0x04, 0x17
        /*00da*/ 	.short	(.L_35 - .L_34)
.L_34:
        /*00dc*/ 	.word	0x00000000
        /*00e0*/ 	.short	0x0000
        /*00e2*/ 	.short	0x0000
        /*00e4*/ 	.byte	0x00, 0xf4, 0x21, 0x00


	//----- nvinfo : EIATTR_SPARSE_MMA_MASK
	.align		4
.L_35:
        /*00e8*/ 	.byte	0x03, 0x50
        /*00ea*/ 	.short	0x0000


	//----- nvinfo : EIATTR_MAXREG_COUNT
	.align		4
        /*00ec*/ 	.byte	0x03, 0x1b
        /*00ee*/ 	.short	0x00ff


	//----- nvinfo : EIATTR_NUM_BARRIERS
	.align		4
        /*00f0*/ 	.byte	0x02, 0x4c
        /*00f2*/ 	.byte	0x01
	.zero		1


	//----- nvinfo : EIATTR_ANNOTATIONS
	.align		4
        /*00f4*/ 	.byte	0x04, 0x55
        /*00f6*/ 	.short	(.L_37 - .L_36)


	//   ....[0]....
.L_36:
        /*00f8*/ 	.word	0x00000001
        /*00fc*/ 	.byte	0x50, 0x09, 0x00, 0x00, 0x01, 0x00, 0x00, 0x00, 0x70, 0x09, 0x00, 0x00, 0x01, 0x00, 0x00, 0x00
        /* <DEDUP_REMOVED lines=3895> */
        /*f47c*/ 	.byte	0xe0, 0x1f, 0x05, 0x00, 0x01, 0x00, 0x00, 0x00, 0xc0, 0x20, 0x05, 0x00


	//----- nvinfo : EIATTR_MERCURY_ISA_VERSION
	.align		4
.L_37:
        /*f488*/ 	.byte	0x03, 0x5f
        /*f48a*/ 	.short	0x0101


	//----- nvinfo : EIATTR_EXIT_INSTR_OFFSETS
	.align		4
        /*f48c*/ 	.byte	0x04, 0x1c
        /*f48e*/ 	.short	(.L_39 - .L_38)


	//   ....[0]....
.L_38:
        /*f490*/ 	.word	0x0005d8f0


	//   ....[1]....
        /*f494*/ 	.word	0x0005d910


	//----- nvinfo : EIATTR_REQNTID
	.align		4
.L_39:
        /*f498*/ 	.byte	0x04, 0x10
        /*f49a*/ 	.short	(.L_41 - .L_40)
.L_40:
        /*f49c*/ 	.word	0x00000080
        /*f4a0*/ 	.word	0x00000001
        /*f4a4*/ 	.word	0x00000001


	//----- nvinfo : EIATTR_CBANK_PARAM_SIZE
	.align		4
.L_41:
        /*f4a8*/ 	.byte	0x03, 0x19
        /*f4aa*/ 	.short	0x0050


	//----- nvinfo : EIATTR_PARAM_CBANK
	.align		4
        /*f4ac*/ 	.byte	0x04, 0x0a
        /*f4ae*/ 	.short	(.L_43 - .L_42)
	.align		4
.L_42:
        /*f4b0*/ 	.word	index@(.nv.constant0.matmul_kernel)
        /*f4b4*/ 	.short	0x0210
        /*f4b6*/ 	.short	0x0050


	//----- nvinfo : EIATTR_SW_WAR
	.align		4
.L_43:
        /*f4b8*/ 	.byte	0x04, 0x36
        /*f4ba*/ 	.short	(.L_45 - .L_44)
.L_44:
        /*f4bc*/ 	.word	0x00000008
.L_45:


//--------------------- .nv.callgraph             --------------------------
	.section	.nv.callgraph,"",@"SHT_CUDA_CALLGRAPH"
	.align	4
	.sectionentsize	8
	.align		4
        /*0000*/ 	.word	0x00000000
	.align		4
        /*0004*/ 	.word	0xffffffff
	.align		4
        /*0008*/ 	.word	0x00000000
	.align		4
        /*000c*/ 	.word	0xfffffffe
	.align		4
        /*0010*/ 	.word	0x00000000
	.align		4
        /*0014*/ 	.word	0xfffffffd
	.align		4
        /*0018*/ 	.word	0x00000000
	.align		4
        /*001c*/ 	.word	0xfffffffc


//--------------------- .text.matmul_kernel       --------------------------
	.section	.text.matmul_kernel,"ax",@progbits
	.align	128
        .global         matmul_kernel
        .type           matmul_kernel,@function
        .size           matmul_kernel,(.L_x_4 - matmul_kernel)
        .other          matmul_kernel,@"STO_CUDA_ENTRY STV_DEFAULT"
matmul_kernel:
.text.matmul_kernel:
[----:B------:R-:W0:Y:S08]  /*0000*/  LDC R1, c[0x0][0x28] ;  /* 0x00000a00ff017b82 */ /* 0x000e300000000800 */
[----:B------:R-:W1:Y:S01]  /*0010*/  LDC.64 R4, c[0x0][0x228] ;  /* 0x00008a00ff047b82 */ /* 0x000e620000000a00 */
[----:B------:R-:W2:Y:S01]  /*0020*/  S2R R7, SR_CTAID.X ;  /* 0x0000000000077919 */ /* 0x000ea20000002500 */
[----:B------:R-:W-:Y:S01]  /*0030*/  ULDC UR8, c[0x0][0x230] ;  /* 0x00008c0000087ab9 */ /* 0x000fe20000000800 */
[----:B0-----:R-:W-:Y:S01]  /*0040*/  VIADD R1, R1, 0xffffe048 ;  /* 0xffffe04801017836 */ /* 0x001fe20000000000 */
[----:B------:R-:W-:Y:S01]  /*0050*/  UIADD3 UR8, UR8, 0x7f, URZ ;  /* 0x0000007f08087890 */ /* 0x000fe2000fffe03f */
[----:B------:R-:W0:Y:S01]  /*0060*/  S2R R14, SR_TID.X ;  /* 0x00000000000e7919 */ /* 0x000e220000002100 */
[----:B------:R-:W-:Y:S01]  /*0070*/  UMOV UR7, 0x400 ;  /* 0x0000040000077882 */ /* 0x000fe20000000000 */
[----:B------:R-:W-:Y:S01]  /*0080*/  ULDC.64 UR44, c[0x0][0x208] ;  /* 0x00008200002c7ab9 */ /* 0x000fe20000000a00 */
[----:B------:R-:W3:Y:S01]  /*0090*/  S2UR UR4, SR_CgaCtaId ;  /* 0x00000000000479c3 */ /* 0x000ee20000008800 */
[----:B------:R-:W-:Y:S01]  /*00a0*/  UISETP.GT.AND UP0, UPT, UR8, 0x7f, UPT ;  /* 0x0000007f0800788c */ /* 0x000fe2000bf04270 */
[----:B-1----:R-:W-:-:S05]  /*00b0*/  VIADD R0, R5, 0x1ff ;  /* 0x000001ff05007836 */ /* 0x002fca0000000000 */
[----:B------:R-:W-:Y:S01]  /*00c0*/  SHF.R.S32.HI R3, RZ, 0x1f, R0 ;  /* 0x0000001fff037819 */ /* 0x000fe20000011400 */
[----:B---3--:R-:W-:-:S03]  /*00d0*/  ULEA UR7, UR4, UR7, 0x18 ;  /* 0x0000000704077291 */ /* 0x008fc6000f8ec03f */
[----:B------:R-:W-:Y:S02]  /*00e0*/  LEA.HI R3, R3, R0, RZ, 0x9 ;  /* 0x0000000003037211 */ /* 0x000fe400078f48ff */
[----:B--2---:R-:W-:Y:S02]  /*00f0*/  IABS R10, R7 ;  /* 0x00000007000a7213 */ /* 0x004fe40000000000 */
[----:B------:R-:W-:Y:S02]  /*0100*/  SHF.R.S32.HI R6, RZ, 0x9, R3 ;  /* 0x00000009ff067819 */ /* 0x000fe40000011403 */
[----:B0-----:R-:W-:Y:S02]  /*0110*/  LOP3.LUT R15, R14, 0x3f, RZ, 0xc0, !PT ;  /* 0x0000003f0e0f7812 */ /* 0x001fe400078ec0ff */
[-C--:B------:R-:W-:Y:S02]  /*0120*/  IABS R9, R6.reuse ;  /* 0x0000000600097213 */ /* 0x080fe40000000000 */
[----:B------:R-:W-:-:S02]  /*0130*/  IABS R12, R6 ;  /* 0x00000006000c7213 */ /* 0x000fc40000000000 */
[----:B------:R-:W0:Y:S08]  /*0140*/  I2F.RP R0, R9 ;  /* 0x0000000900007306 */ /* 0x000e300000209400 */
[----:B0-----:R-:W0:Y:S02]  /*0150*/  MUFU.RCP R0, R0 ;  /* 0x0000000000007308 */ /* 0x001e240000001000 */
[----:B0-----:R-:W-:-:S02]  /*0160*/  VIADD R2, R0, 0xffffffe ;  /* 0x0ffffffe00027836 */ /* 0x001fc40000000000 */
[----:B------:R-:W-:-:S04]  /*0170*/  IMAD.MOV R0, RZ, RZ, -R12 ;  /* 0x000000ffff007224 */ /* 0x000fc800078e0a0c */
[----:B------:R0:W1:Y:S02]  /*0180*/  F2I.FTZ.U32.TRUNC.NTZ R3, R2 ;  /* 0x0000000200037305 */ /* 0x000064000021f000 */
[----:B0-----:R-:W-:Y:S02]  /*0190*/  IMAD.MOV.U32 R2, RZ, RZ, RZ ;  /* 0x000000ffff027224 */ /* 0x001fe400078e00ff */
[----:B-1----:R-:W-:-:S04]  /*01a0*/  IMAD.MOV R8, RZ, RZ, -R3 ;  /* 0x000000ffff087224 */ /* 0x002fc800078e0a03 */
[----:B------:R-:W-:Y:S02]  /*01b0*/  IMAD R11, R8, R9, RZ ;  /* 0x00000009080b7224 */ /* 0x000fe400078e02ff */
[----:B------:R-:W-:Y:S02]  /*01c0*/  IMAD.MOV.U32 R8, RZ, RZ, R10 ;  /* 0x000000ffff087224 */ /* 0x000fe400078e000a */
[----:B------:R-:W-:-:S06]  /*01d0*/  IMAD.HI.U32 R3, R3, R11, R2 ;  /* 0x0000000b03037227 */ /* 0x000fcc00078e0002 */
[----:B------:R-:W-:-:S04]  /*01e0*/  IMAD.HI.U32 R3, R3, R8, RZ ;  /* 0x0000000803037227 */ /* 0x000fc800078e00ff */
[----:B------:R-:W-:-:S05]  /*01f0*/  IMAD R0, R3, R0, R8 ;  /* 0x0000000003007224 */ /* 0x000fca00078e0208 */
[----:B------:R-:W-:-:S13]  /*0200*/  ISETP.GT.U32.AND P1, PT, R9, R0, PT ;  /* 0x000000000900720c */ /* 0x000fda0003f24070 */
[----:B------:R-:W-:Y:S02]  /*0210*/  @!P1 IMAD.IADD R0, R0, 0x1, -R9 ;  /* 0x0000000100009824 */ /* 0x000fe400078e0a09 */
[----:B------:R-:W-:Y:S01]  /*0220*/  @!P1 VIADD R3, R3, 0x1 ;  /* 0x0000000103039836 */ /* 0x000fe20000000000 */
[----:B------:R-:W-:Y:S02]  /*0230*/  ISETP.NE.AND P1, PT, R6, RZ, PT ;  /* 0x000000ff0600720c */ /* 0x000fe40003f25270 */
[----:B------:R-:W-:Y:S02]  /*0240*/  ISETP.GE.U32.AND P0, PT, R0, R9, PT ;  /* 0x000000090000720c */ /* 0x000fe40003f06070 */
[----:B------:R-:W-:-:S04]  /*0250*/  LOP3.LUT R0, R7, R6, RZ, 0x3c, !PT ;  /* 0x0000000607007212 */ /* 0x000fc800078e3cff */
[----:B------:R-:W-:Y:S01]  /*0260*/  ISETP.GE.AND P2, PT, R0, RZ, PT ;  /* 0x000000ff0000720c */ /* 0x000fe20003f46270 */
[----:B------:R-:W-:-:S06]  /*0270*/  VIADD R0, R4, 0x3f ;  /* 0x0000003f04007836 */ /* 0x000fcc0000000000 */
[----:B------:R-:W-:-:S04]  /*0280*/  @P0 VIADD R3, R3, 0x1 ;  /* 0x0000000103030836 */ /* 0x000fc80000000000 */
[----:B------:R-:W-:Y:S01]  /*0290*/  IMAD.MOV.U32 R10, RZ, RZ, R3 ;  /* 0x000000ffff0a7224 */ /* 0x000fe200078e0003 */
[----:B------:R-:W-:-:S03]  /*02a0*/  SHF.R.S32.HI R3, RZ, 0x1f, R0 ;  /* 0x0000001fff037819 */ /* 0x000fc60000011400 */
[----:B------:R-:W-:Y:S01]  /*02b0*/  @!P2 IMAD.MOV R10, RZ, RZ, -R10 ;  /* 0x000000ffff0aa224 */ /* 0x000fe200078e0a0a */
[----:B------:R-:W-:Y:S02]  /*02c0*/  LEA.HI R3, R3, R0, RZ, 0x6 ;  /* 0x0000000003037211 */ /* 0x000fe400078f30ff */
[----:B------:R-:W-:-:S04]  /*02d0*/  @!P1 LOP3.LUT R10, RZ, R6, RZ, 0x33, !PT ;  /* 0x00000006ff0a9212 */ /* 0x000fc800078e33ff */
[----:B------:R-:W-:Y:S01]  /*02e0*/  LEA.HI.SX32 R3, R3, -R10, 0x1a ;  /* 0x8000000a03037211 */ /* 0x000fe200078fd2ff */
[----:B------:R-:W-:-:S03]  /*02f0*/  IMAD.MOV R8, RZ, RZ, -R10 ;  /* 0x000000ffff087224 */ /* 0x000fc600078e0a0a */
[----:B------:R-:W-:Y:S01]  /*0300*/  VIMNMX R11, R3, 0x1, PT ;  /* 0x00000001030b7848 */ /* 0x000fe20003fe0100 */
[----:B------:R-:W-:-:S03]  /*0310*/  IMAD R8, R6, R8, R7 ;  /* 0x0000000806087224 */ /* 0x000fc600078e0207 */
[-C--:B------:R-:W-:Y:S02]  /*0320*/  IABS R9, R11.reuse ;  /* 0x0000000b00097213 */ /* 0x080fe40000000000 */
[----:B------:R-:W-:Y:S02]  /*0330*/  IABS R13, R11 ;  /* 0x0000000b000d7213 */ /* 0x000fe40000000000 */
[----:B------:R-:W0:Y:S08]  /*0340*/  I2F.RP R0, R9 ;  /* 0x0000000900007306 */ /* 0x000e300000209400 */
[----:B0-----:R-:W0:Y:S02]  /*0350*/  MUFU.RCP R0, R0 ;  /* 0x0000000000007308 */ /* 0x001e240000001000 */
[----:B0-----:R-:W-:-:S02]  /*0360*/  VIADD R2, R0, 0xffffffe ;  /* 0x0ffffffe00027836 */ /* 0x001fc40000000000 */
[----:B------:R-:W-:-:S04]  /*0370*/  IMAD.MOV R0, RZ, RZ, -R13 ;  /* 0x000000ffff007224 */ /* 0x000fc800078e0a0d */
[----:B------:R0:W1:Y:S02]  /*0380*/  F2I.FTZ.U32.TRUNC.NTZ R3, R2 ;  /* 0x0000000200037305 */ /* 0x000064000021f000 */
[----:B0-----:R-:W-:Y:S02]  /*0390*/  IMAD.MOV.U32 R2, RZ, RZ, RZ ;  /* 0x000000ffff027224 */ /* 0x001fe400078e00ff */
[----:B-1----:R-:W-:-:S04]  /*03a0*/  IMAD.MOV R12, RZ, RZ, -R3 ;  /* 0x000000ffff0c7224 */ /* 0x002fc800078e0a03 */
[----:B------:R-:W-:Y:S01]  /*03b0*/  IMAD.MOV.U32 R6, RZ, RZ, R12 ;  /* 0x000000ffff067224 */ /* 0x000fe200078e000c */
[----:B------:R-:W-:-:S03]  /*03c0*/  IABS R12, R8 ;  /* 0x00000008000c7213 */ /* 0x000fc60000000000 */
        /* <DEDUP_REMOVED lines=11> */
[----:B------:R-:W-:Y:S02]  /*0480*/  ISETP.GE.AND P2, PT, R0, RZ, PT ;  /* 0x000000ff0000720c */ /* 0x000fe40003f46270 */
[----:B------:R-:W-:-:S04]  /*0490*/  SHF.R.U32.HI R0, RZ, 0x6, R14 ;  /* 0x00000006ff007819 */ /* 0x000fc8000001160e */
[----:B------:R-:W-:Y:S01]  /*04a0*/  R2UR UR40, R0 ;  /* 0x00000000002872ca */ /* 0x000fe200000e0000 */
[----:B------:R-:W-:Y:S01]  /*04b0*/  @P0 VIADD R3, R3, 0x1 ;  /* 0x0000000103030836 */ /* 0x000fe20000000000 */
[----:B------:R-:W-:-:S05]  /*04c0*/  PLOP3.LUT P0, PT, PT, PT, UP0, 0x80, 0x0 ;  /* 0x000000000000781c */ /* 0x000fca0003f0f008 */
[----:B------:R-:W-:Y:S01]  /*04d0*/  @!P2 IMAD.MOV R3, RZ, RZ, -R3 ;  /* 0x000000ffff03a224 */ /* 0x000fe200078e0a03 */
[----:B------:R-:W-:-:S05]  /*04e0*/  @!P1 LOP3.LUT R3, RZ, R11, RZ, 0x33, !PT ;  /* 0x0000000bff039212 */ /* 0x000fca00078e33ff */
[----:B------:R-:W-:Y:S01]  /*04f0*/  IMAD.MOV R0, RZ, RZ, -R3 ;  /* 0x000000ffff007224 */ /* 0x000fe200078e0a03 */
[----:B------:R-:W-:Y:S02]  /*0500*/  UIADD3 UR51, UR40, 0xe, URZ ;  /* 0x0000000e28337890 */ /* 0x000fe4000fffe03f */
[----:B------:R-:W-:Y:S01]  /*0510*/  UIADD3 UR50, UR40, 0x1e, URZ ;  /* 0x0000001e28327890 */ /* 0x000fe2000fffe03f */
[----:B------:R-:W-:Y:S01]  /*0520*/  IMAD R0, R11, R0, R8 ;  /* 0x000000000b007224 */ /* 0x000fe200078e0208 */
[----:B------:R-:W-:Y:S02]  /*0530*/  UIADD3 UR49, UR40, 0x2e, URZ ;  /* 0x0000002e28317890 */ /* 0x000fe4000fffe03f */
[----:B------:R-:W-:Y:S01]  /*0540*/  UIADD3 UR48, UR40, 0x3e, URZ ;  /* 0x0000003e28307890 */ /* 0x000fe2000fffe03f */
[----:B------:R-:W-:Y:S01]  /*0550*/  IMAD.IADD R2, R10, 0x1, R0 ;  /* 0x000000010a027824 */ /* 0x000fe200078e0200 */
[----:B------:R-:W-:Y:S01]  /*0560*/  SHF.R.U32.HI R0, RZ, 0x6, R14 ;  /* 0x00000006ff007819 */ /* 0x000fe2000001160e */
[----:B------:R-:W-:-:S02]  /*0570*/  UIADD3 UR47, UR40, 0x4e, URZ ;  /* 0x0000004e282f7890 */ /* 0x000fc4000fffe03f */
[----:B------:R-:W-:Y:S01]  /*0580*/  UIADD3 UR46, UR40, 0x5e, URZ ;  /* 0x0000005e282e7890 */ /* 0x000fe2000fffe03f */
[----:B------:R-:W-:Y:S01]  /*0590*/  SGXT.U32 R16, R0, 0x1 ;  /* 0x000000010010781a */ /* 0x000fe20000000000 */
[----:B------:R-:W-:Y:S02]  /*05a0*/  UIADD3 UR43, UR40, 0x6e, URZ ;  /* 0x0000006e282b7890 */ /* 0x000fe4000fffe03f */
[----:B------:R-:W-:Y:S01]  /*05b0*/  UIADD3 UR40, UR40, 0x7e, URZ ;  /* 0x0000007e28287890 */ /* 0x000fe2000fffe03f */
[C---:B------:R-:W-:Y:S02]  /*05c0*/  LOP3.LUT R6, R16.reuse, 0x2, RZ, 0xfc, !PT ;  /* 0x0000000210067812 */ /* 0x040fe400078efcff */
[C---:B------:R-:W-:Y:S02]  /*05d0*/  LOP3.LUT R0, R16.reuse, 0x4, RZ, 0xfc, !PT ;  /* 0x0000000410007812 */ /* 0x040fe400078efcff */
[C---:B------:R-:W-:Y:S02]  /*05e0*/  LOP3.LUT R7, R16.reuse, 0x6, RZ, 0xfc, !PT ;  /* 0x0000000610077812 */ /* 0x040fe400078efcff */
[----:B------:R-:W-:-:S02]  /*05f0*/  LOP3.LUT R6, R16, 0x8, RZ, 0xfc, !PT ;  /* 0x0000000810067812 */ /* 0x000fc400078efcff */
[C---:B------:R-:W-:Y:S02]  /*0600*/  LOP3.LUT R0, R16.reuse, 0xa, RZ, 0xfc, !PT ;  /* 0x0000000a10007812 */ /* 0x040fe400078efcff */
[C---:B------:R-:W-:Y:S02]  /*0610*/  LOP3.LUT R7, R16.reuse, 0xc, RZ, 0xfc, !PT ;  /* 0x0000000c10077812 */ /* 0x040fe400078efcff */
        /* <DEDUP_REMOVED lines=46> */
[C---:B------:R-:W-:Y:S01]  /*0900*/  LOP3.LUT R0, R16.reuse, 0x78, RZ, 0xfc, !PT ;  /* 0x0000007810007812 */ /* 0x040fe200078efcff */
[----:B------:R-:W-:Y:S01]  /*0910*/  IMAD.SHL.U32 R0, R3, 0x200, RZ ;  /* 0x0000020003007824 */ /* 0x000fe200078e00ff */
[C---:B------:R-:W-:Y:S02]  /*0920*/  LOP3.LUT R7, R16.reuse, 0x7a, RZ, 0xfc, !PT ;  /* 0x0000007a10077812 */ /* 0x040fe400078efcff */
[----:B------:R-:W-:Y:S01]  /*0930*/  LOP3.LUT R6, R16, 0x7c, RZ, 0xfc, !PT ;  /* 0x0000007c10067812 */ /* 0x000fe200078efcff */
[----:B------:R-:W-:-:S05]  /*0940*/  IMAD R16, R2, 0x40, R15 ;  /* 0x0000004002107824 */ /* 0x000fca00078e020f */
[----:B------:R0:W-:Y:S01]  /*0950*/  STL [R1+0x1920], R16 ;  /* 0x0019201001007387 */ /* 0x0001e20000100800 */
[----:B------:R-:W-:Y:S05]  /*0960*/  @P0 BRA `(.L_x_0) ;  /* 0x0000000c00100947 */ /* 0x000fea0003800000 */
[----:B------:R1:W-:Y:S01]  /*0970*/  STL [R1], RZ ;  /* 0x000000ff01007387 */ /* 0x0003e20000100800 */
[----:B------:R-:W-:Y:S01]  /*0980*/  IMAD.SHL.U32 R2, R14, 0x10, RZ ;  /* 0x000000100e027824 */ /* 0x000fe200078e00ff */
[----:B------:R-:W-:Y:S02]  /*0990*/  CS2R R24, SRZ ;  /* 0x0000000000187805 */ /* 0x000fe4000001ff00 */
[----:B------:R-:W-:Y:S01]  /*09a0*/  CS2R R26, SRZ ;  /* 0x00000000001a7805 */ /* 0x000fe2000001ff00 */
[----:B------:R1:W-:Y:S01]  /*09b0*/  STL [R1+0x4], RZ ;  /* 0x000004ff01007387 */ /* 0x0003e20000100800 */
[----:B------:R-:W-:Y:S02]  /*09c0*/  CS2R R28, SRZ ;  /* 0x00000000001c7805 */ /* 0x000fe4000001ff00 */
[----:B------:R-:W-:Y:S02]  /*09d0*/  LOP3.LUT R2, R2, 0x70, RZ, 0xc0, !PT ;  /* 0x0000007002027812 */ /* 0x000fe400078ec0ff */
[----:B------:R-:W-:Y:S01]  /*09e0*/  CS2R R30, SRZ ;  /* 0x00000000001e7805 */ /* 0x000fe2000001ff00 */
[----:B------:R1:W-:Y:S01]  /*09f0*/  STL [R1+0x8], RZ ;  /* 0x000008ff01007387 */ /* 0x0003e20000100800 */
[----:B------:R-:W-:-:S02]  /*0a00*/  CS2R R32, SRZ ;  /* 0x0000000000207805 */ /* 0x000fc4000001ff00 */
[----:B------:R-:W-:Y:S02]  /*0a10*/  CS2R R34, SRZ ;  /* 0x0000000000227805 */ /* 0x000fe4000001ff00 */
[----:B------:R-:W-:Y:S01]  /*0a20*/  CS2R R36, SRZ ;  /* 0x0000000000247805 */ /* 0x000fe2000001ff00 */
[----:B------:R1:W-:Y:S01]  /*0a30*/  STL [R1+0xc], RZ ;  /* 0x00000cff01007387 */ /* 0x0003e20000100800 */
[----:B------:R-:W-:Y:S02]  /*0a40*/  CS2R R38, SRZ ;  /* 0x0000000000267805 */ /* 0x000fe4000001ff00 */
[----:B------:R-:W-:Y:S02]  /*0a50*/  CS2R R40, SRZ ;  /* 0x0000000000287805 */ /* 0x000fe4000001ff00 */
        /* <DEDUP_REMOVED lines=73> */
[----:B------:R1:W-:Y:S04]  /*0ef0*/  STL [R1+0x58], RZ ;  /* 0x000058ff01007387 */ /* 0x0003e80000100800 */
        /* <DEDUP_REMOVED lines=105> */
[----:B------:R1:W-:Y:S01]  /*1590*/  STL [R1+0x191c], R2 ;  /* 0x00191c0201007387 */ /* 0x0003e20000100800 */
[----:B------:R-:W-:Y:S05]  /*15a0*/  BRA `(.L_x_1) ;  /* 0x000004f800587947 */ /* 0x000fea0003800000 */
.L_x_0:
[----:B------:R-:W-:Y:S01]  /*15b0*/  IABS R12, R4 ;  /* 0x00000004000c7213 */ /* 0x000fe20000000000 */
[C---:B------:R-:W-:Y:S01]  /*15c0*/  VIADD R10, R0.reuse, 0x1fd ;  /* 0x000001fd000a7836 */ /* 0x040fe20000000000 */
[----:B------:R-:W-:Y:S01]  /*15d0*/  IABS R2, R5 ;  /* 0x0000000500027213 */ /* 0x000fe20000000000 */
[----:B------:R-:W-:Y:S01]  /*15e0*/  VIADD R20, R0, 0x1ee ;  /* 0x000001ee00147836 */ /* 0x000fe20000000000 */
[----:B------:R-:W1:Y:S01]  /*15f0*/  I2F.RP R3, R12 ;  /* 0x0000000c00037306 */ /* 0x000e620000209400 */
[----:B------:R-:W-:Y:S01]  /*1600*/  ISETP.GE.AND P3, PT, R16, RZ, PT ;  /* 0x000000ff1000720c */ /* 0x000fe20003f66270 */
[C---:B------:R-:W-:Y:S01]  /*1610*/  VIADD R35, R0.reuse, 0x1e1 ;  /* 0x000001e100237836 */ /* 0x040fe20000000000 */
[----:B------:R-:W-:Y:S01]  /*1620*/  IABS R15, R10 ;  /* 0x0000000a000f7213 */ /* 0x000fe20000000000 */
[C---:B------:R-:W-:Y:S01]  /*1630*/  VIADD R37, R0.reuse, 0x1dd ;  /* 0x000001dd00257836 */ /* 0x040fe20000000000 */
[----:B------:R-:W-:Y:S01]  /*1640*/  IABS R227, R0 ;  /* 0x0000000000e37213 */ /* 0x000fe20000000000 */
[C---:B------:R-:W-:Y:S01]  /*1650*/  VIADD R51, R0.reuse, 0x1d1 ;  /* 0x000001d100337836 */ /* 0x040fe20000000000 */
[----:B------:R-:W-:Y:S01]  /*1660*/  IABS R30, R35 ;  /* 0x00000023001e7213 */ /* 0x000fe20000000000 */
[----:B------:R-:W2:Y:S01]  /*1670*/  I2F.RP R8, R2 ;  /* 0x0000000200087306 */ /* 0x000ea20000209400 */
[----:B------:R-:W-:Y:S01]  /*1680*/  IABS R34, R37 ;  /* 0x0000002500227213 */ /* 0x000fe20000000000 */
[C---:B------:R-:W-:Y:S01]  /*1690*/  VIADD R53, R0.reuse, 0x1cd ;  /* 0x000001cd00357836 */ /* 0x040fe20000000000 */
[----:B------:R-:W-:Y:S01]  /*16a0*/  IABS R46, R51 ;  /* 0x00000033002e7213 */ /* 0x000fe20000000000 */
[C---:B------:R-:W-:Y:S01]  /*16b0*/  VIADD R54, R0.reuse, 0x1cb ;  /* 0x000001cb00367836 */ /* 0x040fe20000000000 */
[----:B------:R-:W-:Y:S01]  /*16c0*/  ULDC UR41, c[0x0][0x238] ;  /* 0x00008e0000297ab9 */ /* 0x000fe20000000800 */
[C---:B------:R-:W-:Y:S01]  /*16d0*/  VIADD R65, R0.reuse, 0x1c1 ;  /* 0x000001c100417836 */ /* 0x040fe20000000000 */
[----:B------:R-:W-:Y:S01]  /*16e0*/  IABS R50, R53 ;  /* 0x0000003500327213 */ /* 0x000fe20000000000 */
[----:B-1----:R-:W1:Y:S01]  /*16f0*/  MUFU.RCP R3, R3 ;  /* 0x0000000300037308 */ /* 0x002e620000001000 */
[----:B------:R-:W-:Y:S01]  /*1700*/  IABS R52, R54 ;  /* 0x0000003600347213 */ /* 0x000fe20000000000 */
[C---:B------:R-:W-:Y:S01]  /*1710*/  VIADD R95, R0.reuse, 0x1a5 ;  /* 0x000001a5005f7836 */ /* 0x040fe20000000000 */
[----:B------:R-:W-:Y:S01]  /*1720*/  IABS R62, R65 ;  /* 0x00000041003e7213 */ /* 0x000fe20000000000 */
[C---:B------:R-:W-:Y:S01]  /*1730*/  VIADD R97, R0.reuse, 0x1a3 ;  /* 0x000001a300617836 */ /* 0x040fe20000000000 */
[----:B------:R-:W-:Y:S01]  /*1740*/  ULDC UR42, c[0x0][0x23c] ;  /* 0x00008f00002a7ab9 */ /* 0x000fe20000000800 */
[C---:B------:R-:W-:Y:S01]  /*1750*/  VIADD R96, R0.reuse, 0x1a4 ;  /* 0x000001a400607836 */ /* 0x040fe20000000000 */
[----:B------:R-:W-:Y:S01]  /*1760*/  IABS R90, R95 ;  /* 0x0000005f005a7213 */ /* 0x000fe20000000000 */
[----:B--2---:R-:W-:Y:S01]  /*1770*/  MUFU.RCP R8, R8 ;  /* 0x0000000800087308 */ /* 0x004fe20000001000 */
[----:B------:R-:W-:Y:S01]  /*1780*/  IABS R92, R97 ;  /* 0x00000061005c7213 */ /* 0x000fe20000000000 */
[C---:B------:R-:W-:Y:S01]  /*1790*/  VIADD R153, R0.reuse, 0x16a ;  /* 0x0000016a00997836 */ /* 0x040fe20000000000 */
[----:B------:R-:W-:Y:S01]  /*17a0*/  IABS R91, R96 ;  /* 0x00000060005b7213 */ /* 0x000fe20000000000 */
[C---:B------:R-:W-:Y:S01]  /*17b0*/  VIADD R152, R0.reuse, 0x16b ;  /* 0x0000016b00987836 */ /* 0x040fe20000000000 */
[----:B------:R-:W-:Y:S01]  /*17c0*/  ULDC.64 UR4, c[0x0][0x218] ;  /* 0x0000860000047ab9 */ /* 0x000fe20000000a00 */
[C---:B------:R-:W-:Y:S01]  /*17d0*/  VIADD R162, R0.reuse, 0x160 ;  /* 0x0000016000a27836 */ /* 0x040fe20000000000 */
[----:B------:R-:W-:Y:S01]  /*17e0*/  IABS R149, R153 ;  /* 0x0000009900957213 */ /* 0x000fe20000000000 */
[C---:B------:R-:W-:Y:S01]  /*17f0*/  VIADD R166, R0.reuse, 0x15d ;  /* 0x0000015d00a67836 */ /* 0x040fe20000000000 */
[----:B------:R-:W-:Y:S01]  /*1800*/  IABS R148, R152 ;  /* 0x0000009800947213 */ /* 0x000fe20000000000 */
[----:B-1----:R-:W-:Y:S01]  /*1810*/  VIADD R6, R3, 0xffffffe ;  /* 0x0ffffffe03067836 */ /* 0x002fe20000000000 */
[----:B------:R-:W-:Y:S01]  /*1820*/  IABS R3, R16 ;  /* 0x0000001000037213 */ /* 0x000fe20000000000 */
[C---:B------:R-:W-:Y:S01]  /*1830*/  VIADD R167, R0.reuse, 0x15c ;  /* 0x0000015c00a77836 */ /* 0x040fe20000000000 */
[----:B------:R-:W-:Y:S01]  /*1840*/  IABS R159, R162 ;  /* 0x000000a2009f7213 */ /* 0x000fe20000000000 */
[----:B------:R1:W2:Y:S01]  /*1850*/  F2I.FTZ.U32.TRUNC.NTZ R7, R6 ;  /* 0x0000000600077305 */ /* 0x0002a2000021f000 */
[C---:B------:R-:W-:Y:S01]  /*1860*/  VIADD R210, R0.reuse, 0x31 ;  /* 0x0000003100d27836 */ /* 0x040fe20000000000 */
[----:B------:R-:W-:Y:S01]  /*1870*/  ULDC UR10, c[0x0][0x234] ;  /* 0x00008d00000a7ab9 */ /* 0x000fe20000000800 */
[----:B------:R-:W-:Y:S01]  /*1880*/  IABS R163, R167 ;  /* 0x000000a700a37213 */ /* 0x000fe20000000000 */
[C---:B------:R-:W-:Y:S01]  /*1890*/  VIADD R235, R0.reuse, 0x19 ;  /* 0x0000001900eb7836 */ /* 0x040fe20000000000 */
[----:B------:R-:W-:Y:S01]  /*18a0*/  ULDC.64 UR12, c[0x0][0x210] ;  /* 0x00008400000c7ab9 */ /* 0x000fe20000000a00 */
[----:B------:R-:W-:-:S02]  /*18b0*/  VIADD R243, R0, 0x11 ;  /* 0x0000001100f37836 */ /* 0x000fc40000000000 */
[----:B-1----:R-:W-:Y:S02]  /*18c0*/  IMAD.MOV.U32 R6, RZ, RZ, RZ ;  /* 0x000000ffff067224 */ /* 0x002fe400078e00ff */
[----:B--2---:R-:W-:-:S04]  /*18d0*/  IMAD.MOV R9, RZ, RZ, -R7 ;  /* 0x000000ffff097224 */ /* 0x004fc800078e0a07 */
[----:B------:R-:W-:-:S04]  /*18e0*/  IMAD R9, R9, R12, RZ ;  /* 0x0000000c09097224 */ /* 0x000fc800078e02ff */
[----:B------:R-:W-:-:S04]  /*18f0*/  IMAD.HI.U32 R7, R7, R9, R6 ;  /* 0x0000000907077227 */ /* 0x000fc800078e0006 */
[----:B------:R-:W-:Y:S02]  /*1900*/  VIADD R9, R8, 0xffffffe ;  /* 0x0ffffffe08097836 */ /* 0x000fe40000000000 */
[----:B------:R-:W-:-:S04]  /*1910*/  IMAD.HI.U32 R7, R7, R3, RZ ;  /* 0x0000000307077227 */ /* 0x000fc800078e00ff */
[----:B------:R-:W-:Y:S02]  /*1920*/  IMAD.MOV R6, RZ, RZ, -R7 ;  /* 0x000000ffff067224 */ /* 0x000fe400078e0a07 */
[----:B------:R-:W1:Y:S01]  /*1930*/  F2I.FTZ.U32.TRUNC.NTZ R7, R9 ;  /* 0x0000000900077305 */ /* 0x000e62000021f000 */
[----:B------:R-:W-:Y:S02]  /*1940*/  VIADD R8, R0, 0x1fe ;  /* 0x000001fe00087836 */ /* 0x000fe40000000000 */
[----:B------:R-:W-:Y:S02]  /*1950*/  IMAD R3, R12, R6, R3 ;  /* 0x000000060c037224 */ /* 0x000fe400078e0203 */
[----:B------:R-:W-:Y:S01]  /*1960*/  VIADD R6, R0, 0x1ff ;  /* 0x000001ff00067836 */ /* 0x000fe20000000000 */
[----:B------:R-:W-:Y:S02]  /*1970*/  IABS R14, R8 ;  /* 0x00000008000e7213 */ /* 0x000fe40000000000 */
[----:B------:R-:W-:-:S02]  /*1980*/  ISETP.GT.U32.AND P0, PT, R12, R3, PT ;  /* 0x000000030c00720c */ /* 0x000fc40003f04070 */
[----:B------:R-:W-:Y:S02]  /*1990*/  ISETP.GE.AND P2, PT, R6, RZ, PT ;  /* 0x000000ff0600720c */ /* 0x000fe40003f46270 */
[----:B------:R-:W-:Y:S01]  /*19a0*/  IABS R13, R6 ;  /* 0x00000006000d7213 */ /* 0x000fe20000000000 */
[----:B------:R-:W-:Y:S01]  /*19b0*/  IMAD.MOV.U32 R6, RZ, RZ, RZ ;  /* 0x000000ffff067224 */ /* 0x000fe200078e00ff */
[----:B------:R-:W-:Y:S01]  /*19c0*/  ISETP.GE.AND P4, PT, R8, RZ, PT ;  /* 0x000000ff0800720c */ /* 0x000fe20003f86270 */
[----:B-1----:R-:W-:-:S04]  /*19d0*/  IMAD.MOV R11, RZ, RZ, -R7 ;  /* 0x000000ffff0b7224 */ /* 0x002fc800078e0a07 */
[----:B------:R-:W-:Y:S02]  /*19e0*/  IMAD R9, R11, R2, RZ ;  /* 0x000000020b097224 */ /* 0x000fe400078e02ff */
[----:B------:R-:W-:Y:S01]  /*19f0*/  @!P0 IMAD.IADD R3, R3, 0x1, -R12 ;  /* 0x0000000103038824 */ /* 0x000fe200078e0a0c */
[----:B------:R-:W-:Y:S01]  /*1a00*/  ISETP.NE.AND P0, PT, R4, RZ, PT ;  /* 0x000000ff0400720c */ /* 0x000fe20003f05270 */
[----:B------:R-:W-:-:S03]  /*1a10*/  IMAD.HI.U32 R9, R7, R9, R6 ;  /* 0x0000000907097227 */ /* 0x000fc600078e0006 */
[----:B------:R-:W-:Y:S01]  /*1a20*/  ISETP.GT.U32.AND P1, PT, R12, R3, PT ;  /* 0x000000030c00720c */ /* 0x000fe20003f24070 */
[----:B------:R-:W-:Y:S02]  /*1a30*/  IMAD.MOV.U32 R11, RZ, RZ, R13 ;  /* 0x000000ffff0b7224 */ /* 0x000fe400078e000d */
[----:B------:R-:W-:Y:S02]  /*1a40*/  IMAD.MOV.U32 R13, RZ, RZ, R14 ;  /* 0x000000ffff0d7224 */ /* 0x000fe400078e000e */
[----:B------:R-:W-:-:S04]  /*1a50*/  IMAD.HI.U32 R6, R9, R11, RZ ;  /* 0x0000000b09067227 */ /* 0x000fc800078e00ff */
[----:B------:R-:W-:Y:S02]  /*1a60*/  IMAD.MOV R6, RZ, RZ, -R6 ;  /* 0x000000ffff067224 */ /* 0x000fe400078e0a06 */
[----:B------:R-:W-:Y:S02]  /*1a70*/  IMAD.MOV.U32 R14, RZ, RZ, R15 ;  /* 0x000000ffff0e7224 */ /* 0x000fe400078e000f */
[----:B------:R-:W-:Y:S01]  /*1a80*/  @!P1 IMAD.IADD R3, R3, 0x1, -R12 ;  /* 0x0000000103039824 */ /* 0x000fe200078e0a0c */
[----:B------:R-:W-:Y:S01]  /*1a90*/  ISETP.GE.AND P1, PT, R10, RZ, PT ;  /* 0x000000ff0a00720c */ /* 0x000fe20003f26270 */
[----:B------:R-:W-:-:S04]  /*1aa0*/  IMAD.HI.U32 R8, R9, R14, RZ ;  /* 0x0000000e09087227 */ /* 0x000fc800078e00ff */
[----:B0-----:R-:W-:Y:S02]  /*1ab0*/  IMAD.MOV.U32 R16, RZ, RZ, R3 ;  /* 0x000000ffff107224 */ /* 0x001fe400078e0003 */
[C---:B------:R-:W-:Y:S02]  /*1ac0*/  IMAD R3, R2.reuse, R6, R11 ;  /* 0x0000000602037224 */ /* 0x040fe400078e020b */
[----:B------:R-:W-:Y:S01]  /*1ad0*/  @!P3 IMAD.MOV R16, RZ, RZ, -R16 ;  /* 0x000000ffff10b224 */ /* 0x000fe200078e0a10 */
[----:B------:R-:W-:Y:S01]  /*1ae0*/  @!P0 LOP3.LUT R16, RZ, R4, RZ, 0x33, !PT ;  /* 0x00000004ff108212 */ /* 0x000fe200078e33ff */
[----:B------:R-:W-:Y:S01]  /*1af0*/  IMAD.HI.U32 R7, R9, R13, RZ ;  /* 0x0000000d09077227 */ /* 0x000fe200078e00ff */
[----:B------:R-:W-:-:S03]  /*1b00*/  ISETP.GT.U32.AND P3, PT, R2, R3, PT ;  /* 0x000000030200720c */ /* 0x000fc60003f64070 */
[----:B------:R-:W-:Y:S01]  /*1b10*/  IMAD.MOV R15, RZ, RZ, -R8 ;  /* 0x000000ffff0f7224 */ /* 0x000fe200078e0a08 */
[----:B------:R0:W-:Y:S01]  /*1b20*/  STL [R1+0xa40], R16 ;  /* 0x000a401001007387 */ /* 0x0001e20000100800 */
[----:B------:R-:W-:Y:S02]  /*1b30*/  IMAD.MOV R7, RZ, RZ, -R7 ;  /* 0x000000ffff077224 */ /* 0x000fe400078e0a07 */
[----:B------:R-:W-:Y:S02]  /*1b40*/  VIADD R8, R0, 0x1fc ;  /* 0x000001fc00087836 */ /* 0x000fe40000000000 */
[C---:B------:R-:W-:Y:S02]  /*1b50*/  IMAD R7, R2.reuse, R7, R13 ;  /* 0x0000000702077224 */ /* 0x040fe400078e020d */
[C---:B------:R-:W-:Y:S01]  /*1b60*/  IMAD R11, R2.reuse, R15, R14 ;  /* 0x0000000f020b7224 */ /* 0x040fe200078e020e */
[----:B------:R-:W-:Y:S01]  /*1b70*/  IABS R13, R8 ;  /* 0x00000008000d7213 */ /* 0x000fe20000000000 */
[----:B------:R-:W-:Y:S01]  /*1b80*/  @!P3 IMAD.IADD R3, R3, 0x1, -R2 ;  /* 0x000000010303b824 */ /* 0x000fe200078e0a02 */
[----:B------:R-:W-:Y:S01]  /*1b90*/  ISETP.GT.U32.AND P0, PT, R2, R7, PT ;  /* 0x000000070200720c */ /* 0x000fe20003f04070 */
[----:B------:R-:W-:Y:S01]  /*1ba0*/  VIADD R10, R0, 0x1fb ;  /* 0x000001fb000a7836 */ /* 0x000fe20000000000 */
[C---:B------:R-:W-:Y:S01]  /*1bb0*/  ISETP.GT.U32.AND P6, PT, R2.reuse, R11, PT ;  /* 0x0000000b0200720c */ /* 0x040fe20003fc4070 */
[----:B------:R-:W-:Y:S01]  /*1bc0*/  IMAD.HI.U32 R4, R9, R13, RZ ;  /* 0x0000000d09047227 */ /* 0x000fe200078e00ff */
[----:B------:R-:W-:-:S02]  /*1bd0*/  ISETP.GT.U32.AND P5, PT, R2, R3, PT ;  /* 0x000000030200720c */ /* 0x000fc40003fa4070 */
[----:B------:R-:W-:Y:S01]  /*1be0*/  IABS R15, R10 ;  /* 0x0000000a000f7213 */ /* 0x000fe20000000000 */
[----:B------:R-:W-:Y:S01]  /*1bf0*/  IMAD.MOV R4, RZ, RZ, -R4 ;  /* 0x000000ffff047224 */ /* 0x000fe200078e0a04 */
[----:B------:R-:W-:Y:S01]  /*1c00*/  ISETP.GE.AND P3, PT, R8, RZ, PT ;  /* 0x000000ff0800720c */ /* 0x000fe20003f66270 */
[----:B------:R-:W-:Y:S02]  /*1c10*/  VIADD R14, R0, 0x1f9 ;  /* 0x000001f9000e7836 */ /* 0x000fe40000000000 */
[----:B------:R-:W-:Y:S02]  /*1c20*/  IMAD R13, R2, R4, R13 ;  /* 0x00000004020d7224 */ /* 0x000fe400078e020d */
[----:B------:R-:W-:Y:S01]  /*1c30*/  @!P0 IMAD.IADD R7, R7, 0x1, -R2 ;  /* 0x0000000107078824 */ /* 0x000fe200078e0a02 */
[----:B------:R-:W-:Y:S01]  /*1c40*/  IABS R19, R14 ;  /* 0x0000000e00137213 */ /* 0x000fe20000000000 */
[----:B------:R-:W-:-:S04]  /*1c50*/  IMAD.HI.U32 R6, R9, R15, RZ ;  /* 0x0000000f09067227 */ /* 0x000fc800078e00ff */
[--C-:B------:R-:W-:Y:S01]  /*1c60*/  @!P5 IMAD.IADD R3, R3, 0x1, -R2.reuse ;  /* 0x000000010303d824 */ /* 0x100fe200078e0a02 */
[C---:B------:R-:W-:Y:S01]  /*1c70*/  ISETP.GT.U32.AND P5, PT, R2.reuse, R13, PT ;  /* 0x0000000d0200720c */ /* 0x040fe20003fa4070 */
[----:B------:R-:W-:Y:S01]  /*1c80*/  @!P6 IMAD.IADD R11, R11, 0x1, -R2 ;  /* 0x000000010b0be824 */ /* 0x000fe200078e0a02 */
[----:B------:R-:W-:Y:S01]  /*1c90*/  ISETP.GT.U32.AND P6, PT, R2, R7, PT ;  /* 0x000000070200720c */ /* 0x000fe20003fc4070 */
[----:B------:R-:W-:Y:S02]  /*1ca0*/  IMAD.MOV R6, RZ, RZ, -R6 ;  /* 0x000000ffff067224 */ /* 0x000fe400078e0a06 */
[----:B------:R-:W-:Y:S01]  /*1cb0*/  VIADD R12, R0, 0x1fa ;  /* 0x000001fa000c7836 */ /* 0x000fe20000000000 */
[C---:B------:R-:W-:Y:S01]  /*1cc0*/  ISETP.GT.U32.AND P0, PT, R2.reuse, R11, PT ;  /* 0x0000000b0200720c */ /* 0x040fe20003f04070 */
[----:B------:R-:W-:Y:S02]  /*1cd0*/  IMAD R15, R2, R6, R15 ;  /* 0x00000006020f7224 */ /* 0x000fe400078e020f */
[----:B------:R-:W-:Y:S01]  /*1ce0*/  IMAD.HI.U32 R6, R9, R19, RZ ;  /* 0x0000001309067227 */ /* 0x000fe200078e00ff */
[----:B------:R-:W-:-:S03]  /*1cf0*/  IABS R17, R12 ;  /* 0x0000000c00117213 */ /* 0x000fc60000000000 */
[----:B------:R-:W-:Y:S02]  /*1d00*/  IMAD.MOV R6, RZ, RZ, -R6 ;  /* 0x000000ffff067224 */ /* 0x000fe400078e0a06 */
[----:B------:R-:W-:Y:S02]  /*1d10*/  @!P5 IMAD.IADD R13, R13, 0x1, -R2 ;  /* 0x000000010d0dd824 */ /* 0x000fe400078e0a02 */
[----:B------:R-:W-:Y:S02]  /*1d20*/  IMAD.MOV.U32 R18, RZ, RZ, R3 ;  /* 0x000000ffff127224 */ /* 0x000fe400078e0003 */
[----:B0-----:R-:W-:Y:S02]  /*1d30*/  VIADD R16, R0, 0x1f8 ;  /* 0x000001f800107836 */ /* 0x001fe40000000000 */
[----:B------:R-:W-:-:S03]  /*1d40*/  IMAD.HI.U32 R4, R9, R17, RZ ;  /* 0x0000001109047227 */ /* 0x000fc600078e00ff */
[----:B------:R-:W-:Y:S01]  /*1d50*/  IABS R8, R16 ;  /* 0x0000001000087213 */ /* 0x000fe20000000000 */
[----:B------:R-:W-:Y:S01]  /*1d60*/  @!P6 IMAD.IADD R7, R7, 0x1, -R2 ;  /* 0x000000010707e824 */ /* 0x000fe200078e0a02 */
[C---:B------:R-:W-:Y:S01]  /*1d70*/  ISETP.GT.U32.AND P6, PT, R2.reuse, R15, PT ;  /* 0x0000000f0200720c */ /* 0x040fe20003fc4070 */
[C---:B------:R-:W-:Y:S02]  /*1d80*/  IMAD R19, R2.reuse, R6, R19 ;  /* 0x0000000602137224 */ /* 0x040fe400078e0213 */
[----:B------:R-:W-:Y:S01]  /*1d90*/  @!P2 IMAD.MOV R18, RZ, RZ, -R18 ;  /* 0x000000ffff12a224 */ /* 0x000fe200078e0a12 */
[----:B------:R-:W-:Y:S01]  /*1da0*/  ISETP.GT.U32.AND P2, PT, R2, R13, PT ;  /* 0x0000000d0200720c */ /* 0x000fe20003f44070 */
[----:B------:R-:W-:Y:S02]  /*1db0*/  IMAD.MOV R4, RZ, RZ, -R4 ;  /* 0x000000ffff047224 */ /* 0x000fe400078e0a04 */
[----:B------:R-:W-:Y:S01]  /*1dc0*/  @!P0 IMAD.IADD R11, R11, 0x1, -R2 ;  /* 0x000000010b0b8824 */ /* 0x000fe200078e0a02 */
[----:B------:R-:W-:Y:S01]  /*1dd0*/  ISETP.GE.AND P0, PT, R10, RZ, PT ;  /* 0x000000ff0a00720c */ /* 0x000fe20003f06270 */
[----:B------:R-:W-:Y:S01]  /*1de0*/  @!P4 IMAD.MOV R7, RZ, RZ, -R7 ;  /* 0x000000ffff07c224 */ /* 0x000fe200078e0a07 */
[C---:B------:R-:W-:Y:S01]  /*1df0*/  ISETP.GT.U32.AND P4, PT, R2.reuse, R19, PT ;  /* 0x000000130200720c */ /* 0x040fe20003f84070 */
[----:B------:R-:W-:Y:S01]  /*1e00*/  IMAD R17, R2, R4, R17 ;  /* 0x0000000402117224 */ /* 0x000fe200078e0211 */
[----:B------:R-:W-:Y:S01]  /*1e10*/  STL [R1+0x28], R18 ;  /* 0x0000281201007387 */ /* 0x000fe20000100800 */
[----:B------:R-:W-:-:S02]  /*1e20*/  IMAD.MOV.U32 R4, RZ, RZ, R8 ;  /* 0x000000ffff047224 */ /* 0x000fc400078e0008 */
[----:B------:R-:W-:Y:S01]  /*1e30*/  IMAD.MOV.U32 R8, RZ, RZ, R11 ;  /* 0x000000ffff087224 */ /* 0x000fe200078e000b */
[----:B------:R0:W-:Y:S01]  /*1e40*/  STL [R1+0x24], R7 ;  /* 0x0000240701007387 */ /* 0x0001e20000100800 */
[----:B------:R-:W-:Y:S01]  /*1e50*/  VIADD R10, R0, 0x1f7 ;  /* 0x000001f7000a7836 */ /* 0x000fe20000000000 */
[----:B------:R-:W-:Y:S01]  /*1e60*/  ISETP.GT.U32.AND P5, PT, R2, R17, PT ;  /* 0x000000110200720c */ /* 0x000fe20003fa4070 */
[----:B------:R-:W-:Y:S01]  /*1e70*/  @!P1 IMAD.MOV R8, RZ, RZ, -R8 ;  /* 0x000000ffff089224 */ /* 0x000fe200078e0a08 */
[----:B------:R-:W-:Y:S01]  /*1e80*/  ISETP.GE.AND P1, PT, R12, RZ, PT ;  /* 0x000000ff0c00720c */ /* 0x000fe20003f26270 */
[--C-:B------:R-:W-:Y:S01]  /*1e90*/  @!P6 IMAD.IADD R15, R15, 0x1, -R2.reuse ;  /* 0x000000010f0fe824 */ /* 0x100fe200078e0a02 */
[----:B------:R-:W-:Y:S01]  /*1ea0*/  IABS R6, R10 ;  /* 0x0000000a00067213 */ /* 0x000fe20000000000 */
[----:B------:R-:W-:Y:S01]  /*1eb0*/  @!P2 IMAD.IADD R13, R13, 0x1, -R2 ;  /* 0x000000010d0da824 */ /* 0x000fe200078e0a02 */
[----:B------:R1:W-:Y:S01]  /*1ec0*/  STL [R1+0x20], R8 ;  /* 0x0000200801007387 */ /* 0x0003e20000100800 */
[----:B------:R-:W-:Y:S01]  /*1ed0*/  IMAD.HI.U32 R3, R9, R4, RZ ;  /* 0x0000000409037227 */ /* 0x000fe200078e00ff */
[----:B------:R-:W-:-:S02]  /*1ee0*/  ISETP.GT.U32.AND P6, PT, R2, R15, PT ;  /* 0x0000000f0200720c */ /* 0x000fc40003fc4070 */
[----:B------:R-:W-:Y:S01]  /*1ef0*/  ISETP.GE.AND P2, PT, R14, RZ, PT ;  /* 0x000000ff0e00720c */ /* 0x000fe20003f46270 */
[----:B------:R-:W-:Y:S01]  /*1f00*/  @!P4 IMAD.IADD R19, R19, 0x1, -R2 ;  /* 0x000000011313c824 */ /* 0x000fe200078e0a02 */
[----:B------:R-:W-:Y:S01]  /*1f10*/  ISETP.GE.AND P4, PT, R16, RZ, PT ;  /* 0x000000ff1000720c */ /* 0x000fe20003f86270 */
[----:B------:R-:W-:Y:S02]  /*1f20*/  IMAD.MOV R3, RZ, RZ, -R3 ;  /* 0x000000ffff037224 */ /* 0x000fe400078e0a03 */
[----:B0-----:R-:W-:Y:S02]  /*1f30*/  IMAD.MOV.U32 R7, RZ, RZ, R6 ;  /* 0x000000ffff077224 */ /* 0x001fe400078e0006 */
[----:B-1----:R-:W-:Y:S02]  /*1f40*/  IMAD.MOV.U32 R8, RZ, RZ, R13 ;  /* 0x000000ffff087224 */ /* 0x002fe400078e000d */
[C---:B------:R-:W-:Y:S02]  /*1f50*/  IMAD R3, R2.reuse, R3, R4 ;  /* 0x0000000302037224 */ /* 0x040fe400078e0204 */
[----:B------:R-:W-:Y:S01]  /*1f60*/  @!P3 IMAD.MOV R8, RZ, RZ, -R8 ;  /* 0x000000ffff08b224 */ /* 0x000fe200078e0a08 */
[----:B------:R-:W-:Y:S01]  /*1f70*/  ISETP.GT.U32.AND P3, PT, R2, R19, PT ;  /* 0x000000130200720c */ /* 0x000fe20003f64070 */
[----:B------:R-:W-:-:S03]  /*1f80*/  IMAD.HI.U32 R4, R9, R7, RZ ;  /* 0x0000000709047227 */ /* 0x000fc600078e00ff */
[----:B------:R0:W-:Y:S01]  /*1f90*/  STL [R1+0x1c], R8 ;  /* 0x00001c0801007387 */ /* 0x0001e20000100800 */
[----:B------:R-:W-:Y:S02]  /*1fa0*/  IMAD.MOV R4, RZ, RZ, -R4 ;  /* 0x000000ffff047224 */ /* 0x000fe400078e0a04 */
[--C-:B------:R-:W-:Y:S02]  /*1fb0*/  @!P5 IMAD.IADD R17, R17, 0x1, -R2.reuse ;  /* 0x000000011111d824 */ /* 0x100fe400078e0a02 */
[--C-:B------:R-:W-:Y:S01]  /*1fc0*/  @!P6 IMAD.IADD R15, R15, 0x1, -R2.reuse ;  /* 0x000000010f0fe824 */ /* 0x100fe200078e0a02 */
[C---:B------:R-:W-:Y:S01]  /*1fd0*/  ISETP.GT.U32.AND P6, PT, R2.reuse, R3, PT ;  /* 0x000000030200720c */ /* 0x040fe20003fc4070 */
[C---:B------:R-:W-:Y:S01]  /*1fe0*/  IMAD R7, R2.reuse, R4, R7 ;  /* 0x0000000402077224 */ /* 0x040fe200078e0207 */
[C---:B------:R-:W-:Y:S01]  /*1ff0*/  ISETP.GT.U32.AND P5, PT, R2.reuse, R17, PT ;  /* 0x000000110200720c */ /* 0x040fe20003fa4070 */
[----:B------:R-:W-:Y:S02]  /*2000*/  @!P3 IMAD.IADD R19, R19, 0x1, -R2 ;  /* 0x000000011313b824 */ /* 0x000fe400078e0a02 */
[----:B------:R-:W-:Y:S01]  /*2010*/  IMAD.MOV.U32 R11, RZ, RZ, R15 ;  /* 0x000000ffff0b7224 */ /* 0x000fe200078e000f */
[----:B------:R-:W-:Y:S01]  /*2020*/  ISETP.GT.U32.AND P3, PT, R2, R7, PT ;  /* 0x000000070200720c */ /* 0x000fe20003f64070 */
[----:B------:R-:W-:-:S02]  /*2030*/  VIADD R4, R0, 0x1f6 ;  /* 0x000001f600047836 */ /* 0x000fc40000000000 */
[----:B------:R-:W-:Y:S02]  /*2040*/  @!P0 IMAD.MOV R11, RZ, RZ, -R11 ;  /* 0x000000ffff0b8224 */ /* 0x000fe400078e0a0b */
[----:B0-----:R-:W-:Y:S01]  /*2050*/  VIADD R8, R0, 0x1f4 ;  /* 0x000001f400087836 */ /* 0x001fe20000000000 */
[----:B------:R-:W-:Y:S01]  /*2060*/  ISETP.GE.AND P0, PT, R4, RZ, PT ;  /* 0x000000ff0400720c */ /* 0x000fe20003f06270 */
[--C-:B------:R-:W-:Y:S01]  /*2070*/  @!P6 IMAD.IADD R3, R3, 0x1, -R2.reuse ;  /* 0x000000010303e824 */ /* 0x100fe200078e0a02 */
[----:B------:R0:W-:Y:S01]  /*2080*/  STL [R1+0x18], R11 ;  /* 0x0000180b01007387 */ /* 0x0001e20000100800 */
[--C-:B------:R-:W-:Y:S01]  /*2090*/  @!P5 IMAD.IADD R17, R17, 0x1, -R2.reuse ;  /* 0x000000011111d824 */ /* 0x100fe200078e0a02 */
[----:B------:R-:W-:Y:S01]  /*20a0*/  IABS R252, R8 ;  /* 0x0000000800fc7213 */ /* 0x000fe20000000000 */
[----:B------:R-:W-:Y:S01]  /*20b0*/  VIADD R6, R0, 0x1f5 ;  /* 0x000001f500067836 */ /* 0x000fe20000000000 */
[----:B------:R-:W-:Y:S01]  /*20c0*/  ISETP.GT.U32.AND P6, PT, R2, R3, PT ;  /* 0x000000030200720c */ /* 0x000fe20003fc4070 */
[----:B------:R-:W-:Y:S01]  /*20d0*/  @!P3 IMAD.IADD R7, R7, 0x1, -R2 ;  /* 0x000000010707b824 */ /* 0x000fe200078e0a02 */
[----:B------:R-:W-:Y:S01]  /*20e0*/  ISETP.GE.AND P5, PT, R10, RZ, PT ;  /* 0x000000ff0a00720c */ /* 0x000fe20003fa6270 */
[----:B------:R-:W-:-:S02]  /*20f0*/  IMAD.MOV.U32 R12, RZ, RZ, R17 ;  /* 0x000000ffff0c7224 */ /* 0x000fc400078e0011 */
[----:B------:R-:W-:Y:S01]  /*2100*/  IMAD.MOV.U32 R13, RZ, RZ, R19 ;  /* 0x000000ffff0d7224 */ /* 0x000fe200078e0013 */
[----:B0-----:R-:W-:Y:S01]  /*2110*/  IABS R11, R4 ;  /* 0x00000004000b7213 */ /* 0x001fe20000000000 */
[----:B------:R-:W-:Y:S01]  /*2120*/  @!P1 IMAD.MOV R12, RZ, RZ, -R12 ;  /* 0x000000ffff0c9224 */ /* 0x000fe200078e0a0c */
[----:B------:R-:W-:Y:S01]  /*2130*/  ISETP.GT.U32.AND P3, PT, R2, R7, PT ;  /* 0x000000070200720c */ /* 0x000fe20003f64070 */
[----:B------:R-:W-:Y:S01]  /*2140*/  @!P2 IMAD.MOV R13, RZ, RZ, -R13 ;  /* 0x000000ffff0da224 */ /* 0x000fe200078e0a0d */
[----:B------:R-:W-:Y:S01]  /*2150*/  ISETP.GE.AND P1, PT, R6, RZ, PT ;  /* 0x000000ff0600720c */ /* 0x000fe20003f26270 */
[----:B------:R-:W-:Y:S01]  /*2160*/  IMAD.HI.U32 R4, R9, R11, RZ ;  /* 0x0000000b09047227 */ /* 0x000fe200078e00ff */
[----:B------:R0:W-:Y:S01]  /*2170*/  STL [R1+0x14], R12 ;  /* 0x0000140c01007387 */ /* 0x0001e20000100800 */
[----:B------:R-:W-:Y:S02]  /*2180*/  ISETP.GE.AND P2, PT, R8, RZ, PT ;  /* 0x000000ff0800720c */ /* 0x000fe40003f46270 */
[----:B------:R-:W-:Y:S01]  /*2190*/  @!P6 IMAD.IADD R3, R3, 0x1, -R2 ;  /* 0x000000010303e824 */ /* 0x000fe200078e0a02 */
[----:B------:R1:W-:Y:S01]  /*21a0*/  STL [R1+0x10], R13 ;  /* 0x0000100d01007387 */ /* 0x0003e20000100800 */
[----:B------:R-:W-:-:S02]  /*21b0*/  IMAD.MOV R8, RZ, RZ, -R4 ;  /* 0x000000ffff087224 */ /* 0x000fc400078e0a04 */
[----:B------:R-:W-:Y:S02]  /*21c0*/  VIADD R10, R0, 0x1f3 ;  /* 0x000001f3000a7836 */ /* 0x000fe40000000000 */
[----:B------:R-:W-:Y:S01]  /*21d0*/  IMAD R11, R2, R8, R11 ;  /* 0x00000008020b7224 */ /* 0x000fe200078e020b */
[----:B0-----:R-:W-:Y:S01]  /*21e0*/  IABS R12, R6 ;  /* 0x00000006000c7213 */ /* 0x001fe20000000000 */
[----:B------:R-:W-:Y:S01]  /*21f0*/  IMAD.HI.U32 R6, R9, R252, RZ ;  /* 0x000000fc09067227 */ /* 0x000fe200078e00ff */
[----:B------:R-:W-:Y:S02]  /*2200*/  ISETP.GE.AND P6, PT, R10, RZ, PT ;  /* 0x000000ff0a00720c */ /* 0x000fe40003fc6270 */
[----:B------:R-:W-:Y:S01]  /*2210*/  IABS R10, R10 ;  /* 0x0000000a000a7213 */ /* 0x000fe20000000000 */
[----:B------:R-:W-:Y:S02]  /*2220*/  IMAD.MOV.U32 R14, RZ, RZ, R3 ;  /* 0x000000ffff0e7224 */ /* 0x000fe400078e0003 */
[----:B-1----:R-:W-:-:S02]  /*2230*/  IMAD.MOV R13, RZ, RZ, -R6 ;  /* 0x000000ffff0d7224 */ /* 0x002fc400078e0a06 */
[----:B------:R-:W-:Y:S02]  /*2240*/  @!P3 IMAD.IADD R7, R7, 0x1, -R2 ;  /* 0x000000010707b824 */ /* 0x000fe400078e0a02 */
[----:B------:R-:W-:-:S04]  /*2250*/  IMAD.HI.U32 R4, R9, R12, RZ ;  /* 0x0000000c09047227 */ /* 0x000fc800078e00ff */
[----:B------:R-:W-:Y:S01]  /*2260*/  @!P4 IMAD.MOV R14, RZ, RZ, -R14 ;  /* 0x000000ffff0ec224 */ /* 0x000fe200078e0a0e */
[C---:B------:R-:W-:Y:S01]  /*2270*/  ISETP.GT.U32.AND P4, PT, R2.reuse, R11, PT ;  /* 0x0000000b0200720c */ /* 0x040fe20003f84070 */
[C---:B------:R-:W-:Y:S02]  /*2280*/  IMAD R252, R2.reuse, R13, R252 ;  /* 0x0000000d02fc7224 */ /* 0x040fe400078e02fc */
[----:B------:R-:W-:Y:S01]  /*2290*/  IMAD.MOV.U32 R6, RZ, RZ, R7 ;  /* 0x000000ffff067224 */ /* 0x000fe200078e0007 */
[----:B------:R0:W-:Y:S01]  /*22a0*/  STL [R1+0xc], R14 ;  /* 0x00000c0e01007387 */ /* 0x0001e20000100800 */
[----:B------:R-:W-:Y:S02]  /*22b0*/  IMAD.MOV R3, RZ, RZ, -R4 ;  /* 0x000000ffff037224 */ /* 0x000fe400078e0a04 */
[----:B------:R-:W-:Y:S01]  /*22c0*/  @!P5 IMAD.MOV R6, RZ, RZ, -R6 ;  /* 0x000000ffff06d224 */ /* 0x000fe200078e0a06 */
[----:B------:R-:W-:Y:S01]  /*22d0*/  ISETP.GT.U32.AND P5, PT, R2, R252, PT ;  /* 0x000000fc0200720c */ /* 0x000fe20003fa4070 */
[----:B------:R-:W-:-:S03]  /*22e0*/  IMAD.HI.U32 R4, R9, R10, RZ ;  /* 0x0000000a09047227 */ /* 0x000fc600078e00ff */
[----:B------:R1:W-:Y:S01]  /*22f0*/  STL [R1+0x8], R6 ;  /* 0x0000080601007387 */ /* 0x0003e20000100800 */
[----:B------:R-:W-:Y:S02]  /*2300*/  IMAD.MOV R15, RZ, RZ, -R4 ;  /* 0x000000ffff0f7224 */ /* 0x000fe400078e0a04 */
[C---:B------:R-:W-:Y:S02]  /*2310*/  IMAD R3, R2.reuse, R3, R12 ;  /* 0x0000000302037224 */ /* 0x040fe400078e020c */
[----:B------:R-:W-:Y:S02]  /*2320*/  IMAD R12, R2, R15, R10 ;  /* 0x0000000f020c7224 */ /* 0x000fe400078e020a */
[----:B------:R-:W-:Y:S01]  /*2330*/  VIADD R10, R0, 0x1f1 ;  /* 0x000001f1000a7836 */ /* 0x000fe20000000000 */
[----:B------:R-:W-:Y:S01]  /*2340*/  ISETP.GT.U32.AND P3, PT, R2, R3, PT ;  /* 0x000000030200720c */ /* 0x000fe20003f64070 */
[--C-:B------:R-:W-:Y:S02]  /*2350*/  @!P4 IMAD.IADD R11, R11, 0x1, -R2.reuse ;  /* 0x000000010b0bc824 */ /* 0x100fe400078e0a02 */
[----:B------:R-:W-:Y:S01]  /*2360*/  @!P5 IMAD.IADD R252, R252, 0x1, -R2 ;  /* 0x00000001fcfcd824 */ /* 0x000fe200078e0a02 */
[----:B0-----:R-:W-:Y:S01]  /*2370*/  IABS R14, R10 ;  /* 0x0000000a000e7213 */ /* 0x001fe20000000000 */
[----:B------:R-:W-:Y:S01]  /*2380*/  VIADD R8, R0, 0x1f2 ;  /* 0x000001f200087836 */ /* 0x000fe20000000000 */
[----:B------:R-:W-:Y:S01]  /*2390*/  ISETP.GT.U32.AND P4, PT, R2, R11, PT ;  /* 0x0000000b0200720c */ /* 0x000fe20003f84070 */
[----:B------:R-:W-:Y:S01]  /*23a0*/  VIADD R18, R0, 0x1f0 ;  /* 0x000001f000127836 */ /* 0x000fe20000000000 */
[----:B------:R-:W-:Y:S01]  /*23b0*/  ISETP.GT.U32.AND P5, PT, R2, R252, PT ;  /* 0x000000fc0200720c */ /* 0x000fe20003fa4070 */
[----:B-1----:R-:W-:Y:S01]  /*23c0*/  IMAD.HI.U32 R6, R9, R14, RZ ;  /* 0x0000000e09067227 */ /* 0x002fe200078e00ff */
[----:B------:R-:W-:-:S02]  /*23d0*/  IABS R13, R8 ;  /* 0x00000008000d7213 */ /* 0x000fc40000000000 */
[----:B------:R-:W-:Y:S01]  /*23e0*/  IABS R15, R18 ;  /* 0x00000012000f7213 */ /* 0x000fe20000000000 */
[----:B------:R-:W-:Y:S02]  /*23f0*/  IMAD.MOV R7, RZ, RZ, -R6 ;  /* 0x000000ffff077224 */ /* 0x000fe400078e0a06 */
[----:B------:R-:W-:Y:S02]  /*2400*/  @!P3 IMAD.IADD R3, R3, 0x1, -R2 ;  /* 0x000000010303b824 */ /* 0x000fe400078e0a02 */
[C---:B------:R-:W-:Y:S02]  /*2410*/  IMAD R14, R2.reuse, R7, R14 ;  /* 0x00000007020e7224 */ /* 0x040fe400078e020e */
[--C-:B------:R-:W-:Y:S01]  /*2420*/  @!P4 IMAD.IADD R11, R11, 0x1, -R2.reuse ;  /* 0x000000010b0bc824 */ /* 0x100fe200078e0a02 */
[----:B------:R-:W-:Y:S01]  /*2430*/  ISETP.GT.U32.AND P4, PT, R2, R12, PT ;  /* 0x0000000c0200720c */ /* 0x000fe20003f84070 */
[----:B------:R-:W-:Y:S01]  /*2440*/  @!P5 IMAD.IADD R252, R252, 0x1, -R2 ;  /* 0x00000001fcfcd824 */ /* 0x000fe200078e0a02 */
[C---:B------:R-:W-:Y:S01]  /*2450*/  ISETP.GT.U32.AND P3, PT, R2.reuse, R3, PT ;  /* 0x000000030200720c */ /* 0x040fe20003f64070 */
[----:B------:R-:W-:Y:S01]  /*2460*/  IMAD.HI.U32 R4, R9, R13, RZ ;  /* 0x0000000d09047227 */ /* 0x000fe200078e00ff */
[----:B------:R-:W-:-:S03]  /*2470*/  ISETP.GT.U32.AND P5, PT, R2, R14, PT ;  /* 0x0000000e0200720c */ /* 0x000fc60003fa4070 */
[----:B------:R-:W-:Y:S02]  /*2480*/  IMAD.MOV R4, RZ, RZ, -R4 ;  /* 0x000000ffff047224 */ /* 0x000fe400078e0a04 */
[----:B------:R-:W-:Y:S02]  /*2490*/  IMAD.MOV.U32 R17, RZ, RZ, R11 ;  /* 0x000000ffff117224 */ /* 0x000fe400078e000b */
[----:B------:R-:W-:Y:S02]  /*24a0*/  IMAD R13, R2, R4, R13 ;  /* 0x00000004020d7224 */ /* 0x000fe400078e020d */
[----:B------:R-:W-:Y:S02]  /*24b0*/  @!P0 IMAD.MOV R17, RZ, RZ, -R17 ;  /* 0x000000ffff118224 */ /* 0x000fe400078e0a11 */
[----:B------:R-:W-:Y:S02]  /*24c0*/  VIADD R19, R0, 0x1ef ;  /* 0x000001ef00137836 */ /* 0x000fe40000000000 */
[--C-:B------:R-:W-:Y:S01]  /*24d0*/  @!P4 IMAD.IADD R12, R12, 0x1, -R2.reuse ;  /* 0x000000010c0cc824 */ /* 0x100fe200078e0a02 */
[----:B------:R0:W-:Y:S01]  /*24e0*/  STL [R1+0x4], R17 ;  /* 0x0000041101007387 */ /* 0x0001e20000100800 */
[--C-:B------:R-:W-:Y:S01]  /*24f0*/  @!P3 IMAD.IADD R3, R3, 0x1, -R2.reuse ;  /* 0x000000010303b824 */ /* 0x100fe200078e0a02 */
[----:B------:R-:W-:Y:S01]  /*2500*/  ISETP.GT.U32.AND P3, PT, R2, R13, PT ;  /* 0x0000000d0200720c */ /* 0x000fe20003f64070 */
[----:B------:R-:W-:Y:S01]  /*2510*/  @!P5 IMAD.IADD R14, R14, 0x1, -R2 ;  /* 0x000000010e0ed824 */ /* 0x000fe200078e0a02 */
[----:B------:R-:W-:Y:S01]  /*2520*/  IABS R16, R19 ;  /* 0x0000001300107213 */ /* 0x000fe20000000000 */
[----:B------:R-:W-:Y:S01]  /*2530*/  IMAD.HI.U32 R4, R9, R15, RZ ;  /* 0x0000000f09047227 */ /* 0x000fe200078e00ff */
[----:B------:R-:W-:-:S02]  /*2540*/  ISETP.GT.U32.AND P0, PT, R2, R12, PT ;  /* 0x0000000c0200720c */ /* 0x000fc40003f04070 */
[----:B------:R-:W-:Y:S01]  /*2550*/  ISETP.GT.U32.AND P5, PT, R2, R14, PT ;  /* 0x0000000e0200720c */ /* 0x000fe20003fa4070 */
[----:B------:R-:W-:Y:S01]  /*2560*/  IMAD.MOV.U32 R11, RZ, RZ, R3 ;  /* 0x000000ffff0b7224 */ /* 0x000fe200078e0003 */
[----:B0-----:R-:W-:Y:S01]  /*2570*/  IABS R17, R20 ;  /* 0x0000001400117213 */ /* 0x001fe20000000000 */
[----:B------:R-:W-:Y:S01]  /*2580*/  IMAD.HI.U32 R6, R9, R16, RZ ;  /* 0x0000001009067227 */ /* 0x000fe200078e00ff */
[----:B------:R-:W-:-:S03]  /*2590*/  ISETP.GE.AND P4, PT, R8, RZ, PT ;  /* 0x000000ff0800720c */ /* 0x000fc60003f86270 */
[----:B------:R-:W-:Y:S02]  /*25a0*/  IMAD.MOV R4, RZ, RZ, -R4 ;  /* 0x000000ffff047224 */ /* 0x000fe400078e0a04 */
[----:B------:R-:W-:-:S04]  /*25b0*/  IMAD.HI.U32 R3, R9, R17, RZ ;  /* 0x0000001109037227 */ /* 0x000fc800078e00ff */
[----:B------:R-:W-:Y:S02]  /*25c0*/  IMAD.MOV R7, RZ, RZ, -R6 ;  /* 0x000000ffff077224 */ /* 0x000fe400078e0a06 */
[----:B------:R-:W-:Y:S02]  /*25d0*/  IMAD R15, R2, R4, R15 ;  /* 0x00000004020f7224 */ /* 0x000fe400078e020f */
[----:B------:R-:W-:Y:S02]  /*25e0*/  IMAD.MOV R3, RZ, RZ, -R3 ;  /* 0x000000ffff037224 */ /* 0x000fe400078e0a03 */
[----:B------:R-:W-:Y:S01]  /*25f0*/  @!P3 IMAD.IADD R13, R13, 0x1, -R2 ;  /* 0x000000010d0db824 */ /* 0x000fe200078e0a02 */
[----:B------:R-:W-:Y:S01]  /*2600*/  ISETP.GE.AND P3, PT, R10, RZ, PT ;  /* 0x000000ff0a00720c */ /* 0x000fe20003f66270 */
[----:B------:R-:W-:Y:S02]  /*2610*/  IMAD R16, R2, R7, R16 ;  /* 0x0000000702107224 */ /* 0x000fe400078e0210 */
[----:B------:R-:W-:Y:S01]  /*2620*/  @!P0 IMAD.IADD R12, R12, 0x1, -R2 ;  /* 0x000000010c0c8824 */ /* 0x000fe200078e0a02 */
[C---:B------:R-:W-:Y:S01]  /*2630*/  ISETP.GT.U32.AND P0, PT, R2.reuse, R15, PT ;  /* 0x0000000f0200720c */ /* 0x040fe20003f04070 */
[----:B------:R-:W-:-:S02]  /*2640*/  IMAD R17, R2, R3, R17 ;  /* 0x0000000302117224 */ /* 0x000fc400078e0211 */
[----:B------:R-:W-:Y:S01]  /*2650*/  @!P1 IMAD.MOV R11, RZ, RZ, -R11 ;  /* 0x000000ffff0b9224 */ /* 0x000fe200078e0a0b */
[C---:B------:R-:W-:Y:S01]  /*2660*/  ISETP.GT.U32.AND P1, PT, R2.reuse, R13, PT ;  /* 0x0000000d0200720c */ /* 0x040fe20003f24070 */
[----:B------:R-:W-:Y:S01]  /*2670*/  @!P6 IMAD.MOV R12, RZ, RZ, -R12 ;  /* 0x000000ffff0ce224 */ /* 0x000fe200078e0a0c */
[----:B------:R-:W-:Y:S01]  /*2680*/  ISETP.GT.U32.AND P6, PT, R2, R16, PT ;  /* 0x000000100200720c */ /* 0x000fe20003fc4070 */
[----:B------:R-:W-:Y:S01]  /*2690*/  @!P5 IMAD.IADD R14, R14, 0x1, -R2 ;  /* 0x000000010e0ed824 */ /* 0x000fe200078e0a02 */
[----:B------:R-:W-:Y:S01]  /*26a0*/  ISETP.GT.U32.AND P5, PT, R2, R17, PT ;  /* 0x000000110200720c */ /* 0x000fe20003fa4070 */
[----:B------:R-:W-:Y:S01]  /*26b0*/  VIADD R4, R0, 0x1ed ;  /* 0x000001ed00047836 */ /* 0x000fe20000000000 */
[----:B------:R0:W-:Y:S01]  /*26c0*/  STL [R1], R11 ;  /* 0x0000000b01007387 */ /* 0x0001e20000100800 */
[----:B------:R-:W-:Y:S01]  /*26d0*/  @!P2 IMAD.MOV R252, RZ, RZ, -R252 ;  /* 0x000000fffffca224 */ /* 0x000fe200078e0afc */
[----:B------:R-:W-:Y:S01]  /*26e0*/  ISETP.GE.AND P2, PT, R18, RZ, PT ;  /* 0x000000ff1200720c */ /* 0x000fe20003f46270 */
[----:B------:R-:W-:Y:S01]  /*26f0*/  VIADD R6, R0, 0x1ec ;  /* 0x000001ec00067836 */ /* 0x000fe20000000000 */
[----:B------:R-:W-:Y:S01]  /*2700*/  IABS R18, R4 ;  /* 0x0000000400127213 */ /* 0x000fe20000000000 */
[--C-:B------:R-:W-:Y:S01]  /*2710*/  @!P0 IMAD.IADD R15, R15, 0x1, -R2.reuse ;  /* 0x000000010f0f8824 */ /* 0x100fe200078e0a02 */
[----:B------:R-:W-:Y:S01]  /*2720*/  ISETP.GE.AND P0, PT, R20, RZ, PT ;  /* 0x000000ff1400720c */ /* 0x000fe20003f06270 */
[--C-:B------:R-:W-:Y:S01]  /*2730*/  @!P1 IMAD.IADD R13, R13, 0x1, -R2.reuse ;  /* 0x000000010d0d9824 */ /* 0x100fe200078e0a02 */
[----:B------:R-:W-:Y:S01]  /*2740*/  ISETP.GE.AND P1, PT, R19, RZ, PT ;  /* 0x000000ff1300720c */ /* 0x000fe20003f26270 */
[--C-:B------:R-:W-:Y:S01]  /*2750*/  @!P6 IMAD.IADD R16, R16, 0x1, -R2.reuse ;  /* 0x000000011010e824 */ /* 0x100fe200078e0a02 */
[----:B------:R-:W-:Y:S01]  /*2760*/  IABS R19, R6 ;  /* 0x0000000600137213 */ /* 0x000fe20000000000 */
[----:B------:R-:W-:Y:S01]  /*2770*/  @!P5 IMAD.IADD R17, R17, 0x1, -R2 ;  /* 0x000000011111d824 */ /* 0x000fe200078e0a02 */
[C---:B------:R-:W-:Y:S01]  /*2780*/  ISETP.GT.U32.AND P6, PT, R2.reuse, R15, PT ;  /* 0x0000000f0200720c */ /* 0x040fe20003fc4070 */
[C---:B------:R-:W-:Y:S01]  /*2790*/  IMAD.HI.U32 R3, R9.reuse, R18, RZ ;  /* 0x0000001209037227 */ /* 0x040fe200078e00ff */
[C---:B------:R-:W-:Y:S01]  /*27a0*/  ISETP.GT.U32.AND P5, PT, R2.reuse, R16, PT ;  /* 0x000000100200720c */ /* 0x040fe20003fa4070 */
[----:B------:R-:W-:Y:S02]  /*27b0*/  STL [R1+0x19a4], R252 ;  /* 0x0019a4fc01007387 */ /* 0x000fe40000100800 */
[----:B------:R-:W-:Y:S01]  /*27c0*/  @!P4 IMAD.MOV R13, RZ, RZ, -R13 ;  /* 0x000000ffff0dc224 */ /* 0x000fe200078e0a0d */
[----:B------:R-:W-:Y:S01]  /*27d0*/  ISETP.GT.U32.AND P4, PT, R2, R17, PT ;  /* 0x000000110200720c */ /* 0x000fe20003f84070 */
[----:B------:R-:W-:Y:S01]  /*27e0*/  IMAD.MOV R7, RZ, RZ, -R3 ;  /* 0x000000ffff077224 */ /* 0x000fe200078e0a03 */
[----:B------:R-:W-:Y:S01]  /*27f0*/  STL [R1+0x19a8], R12 ;  /* 0x0019a80c01007387 */ /* 0x000fe20000100800 */
[----:B------:R-:W-:-:S03]  /*2800*/  IMAD.HI.U32 R3, R9, R19, RZ ;  /* 0x0000001309037227 */ /* 0x000fc600078e00ff */
[----:B------:R1:W-:Y:S01]  /*2810*/  STL [R1+0x19ac], R13 ;  /* 0x0019ac0d01007387 */ /* 0x0003e20000100800 */
[C---:B------:R-:W-:Y:S02]  /*2820*/  IMAD R18, R2.reuse, R7, R18 ;  /* 0x0000000702127224 */ /* 0x040fe400078e0212 */
[----:B------:R-:W-:Y:S02]  /*2830*/  IMAD.MOV R3, RZ, RZ, -R3 ;  /* 0x000000ffff037224 */ /* 0x000fe400078e0a03 */
[--C-:B------:R-:W-:Y:S01]  /*2840*/  @!P6 IMAD.IADD R15, R15, 0x1, -R2.reuse ;  /* 0x000000010f0fe824 */ /* 0x100fe200078e0a02 */
[C---:B------:R-:W-:Y:S01]  /*2850*/  ISETP.GT.U32.AND P6, PT, R2.reuse, R18, PT ;  /* 0x000000120200720c */ /* 0x040fe20003fc4070 */
[----:B------:R-:W-:Y:S02]  /*2860*/  IMAD R19, R2, R3, R19 ;  /* 0x0000000302137224 */ /* 0x000fe400078e0213 */
[----:B------:R-:W-:Y:S02]  /*2870*/  VIADD R10, R0, 0x1ea ;  /* 0x000001ea000a7836 */ /* 0x000fe40000000000 */
[--C-:B------:R-:W-:Y:S01]  /*2880*/  @!P4 IMAD.IADD R17, R17, 0x1, -R2.reuse ;  /* 0x000000011111c824 */ /* 0x100fe200078e0a02 */
[----:B------:R-:W-:Y:S01]  /*2890*/  ISETP.GT.U32.AND P4, PT, R2, R19, PT ;  /* 0x000000130200720c */ /* 0x000fe20003f84070 */
[----:B------:R-:W-:Y:S01]  /*28a0*/  VIADD R8, R0, 0x1eb ;  /* 0x000001eb00087836 */ /* 0x000fe20000000000 */
[----:B------:R-:W-:Y:S01]  /*28b0*/  IABS R21, R10 ;  /* 0x0000000a00157213 */ /* 0x000fe20000000000 */
[----:B------:R-:W-:Y:S01]  /*28c0*/  @!P5 IMAD.IADD R16, R16, 0x1, -R2 ;  /* 0x000000011010d824 */ /* 0x000fe200078e0a02 */
[----:B------:R-:W-:Y:S01]  /*28d0*/  ISETP.GE.AND P5, PT, R4, RZ, PT ;  /* 0x000000ff0400720c */ /* 0x000fe20003fa6270 */
[----:B------:R-:W-:Y:S01]  /*28e0*/  VIADD R7, R0, 0x1e9 ;  /* 0x000001e900077836 */ /* 0x000fe20000000000 */
[----:B------:R-:W-:Y:S01]  /*28f0*/  IABS R20, R8 ;  /* 0x0000000800147213 */ /* 0x000fe20000000000 */
[----:B------:R-:W-:-:S03]  /*2900*/  IMAD.HI.U32 R4, R9, R21, RZ ;  /* 0x0000001509047227 */ /* 0x000fc600078e00ff */
[----:B------:R-:W-:Y:S01]  /*2910*/  IABS R22, R7 ;  /* 0x0000000700167213 */ /* 0x000fe20000000000 */
[----:B------:R-:W-:Y:S01]  /*2920*/  @!P6 IMAD.IADD R18, R18, 0x1, -R2 ;  /* 0x000000011212e824 */ /* 0x000fe200078e0a02 */
[----:B------:R-:W-:Y:S01]  /*2930*/  ISETP.GE.AND P6, PT, R6, RZ, PT ;  /* 0x000000ff0600720c */ /* 0x000fe20003fc6270 */
[----:B------:R-:W-:-:S04]  /*2940*/  IMAD.HI.U32 R3, R9, R20, RZ ;  /* 0x0000001409037227 */ /* 0x000fc800078e00ff */
[----:B------:R-:W-:Y:S02]  /*2950*/  IMAD.MOV R4, RZ, RZ, -R4 ;  /* 0x000000ffff047224 */ /* 0x000fe400078e0a04 */
[----:B------:R-:W-:Y:S02]  /*2960*/  VIADD R6, R0, 0x1e8 ;  /* 0x000001e800067836 */ /* 0x000fe40000000000 */
[----:B------:R-:W-:Y:S02]  /*2970*/  @!P4 IMAD.IADD R19, R19, 0x1, -R2 ;  /* 0x000000011313c824 */ /* 0x000fe400078e0a02 */
[----:B------:R-:W-:Y:S01]  /*2980*/  @!P3 IMAD.MOV R14, RZ, RZ, -R14 ;  /* 0x000000ffff0eb224 */ /* 0x000fe200078e0a0e */
[C---:B------:R-:W-:Y:S01]  /*2990*/  ISETP.GT.U32.AND P3, PT, R2.reuse, R18, PT ;  /* 0x000000120200720c */ /* 0x040fe20003f64070 */
[----:B------:R-:W-:Y:S01]  /*29a0*/  IMAD.MOV R3, RZ, RZ, -R3 ;  /* 0x000000ffff037224 */ /* 0x000fe200078e0a03 */
[----:B------:R-:W-:Y:S01]  /*29b0*/  IABS R23, R6 ;  /* 0x0000000600177213 */ /* 0x000fe20000000000 */
[C---:B------:R-:W-:Y:S01]  /*29c0*/  IMAD R21, R2.reuse, R4, R21 ;  /* 0x0000000402157224 */ /* 0x040fe200078e0215 */
[C---:B------:R-:W-:Y:S01]  /*29d0*/  ISETP.GT.U32.AND P4, PT, R2.reuse, R19, PT ;  /* 0x000000130200720c */ /* 0x040fe20003f84070 */
[----:B------:R-:W-:Y:S01]  /*29e0*/  IMAD R20, R2, R3, R20 ;  /* 0x0000000302147224 */ /* 0x000fe200078e0214 */
[----:B------:R-:W-:Y:S01]  /*29f0*/  STL [R1+0x19b0], R14 ;  /* 0x0019b00e01007387 */ /* 0x000fe20000100800 */
[----:B------:R-:W-:-:S04]  /*2a00*/  IMAD.HI.U32 R3, R9, R22, RZ ;  /* 0x0000001609037227 */ /* 0x000fc800078e00ff */
[----:B------:R-:W-:Y:S01]  /*2a10*/  @!P1 IMAD.MOV R16, RZ, RZ, -R16 ;  /* 0x000000ffff109224 */ /* 0x000fe200078e0a10 */
[----:B------:R-:W-:Y:S01]  /*2a20*/  ISETP.GT.U32.AND P1, PT, R2, R21, PT ;  /* 0x000000150200720c */ /* 0x000fe20003f24070 */
[----:B------:R-:W-:-:S04]  /*2a30*/  IMAD.HI.U32 R4, R9, R23, RZ ;  /* 0x0000001709047227 */ /* 0x000fc800078e00ff */
[----:B------:R-:W-:Y:S02]  /*2a40*/  IMAD.MOV R3, RZ, RZ, -R3 ;  /* 0x000000ffff037224 */ /* 0x000fe400078e0a03 */
[----:B------:R-:W-:Y:S01]  /*2a50*/  @!P3 IMAD.IADD R18, R18, 0x1, -R2 ;  /* 0x000000011212b824 */ /* 0x000fe200078e0a02 */
[----:B------:R-:W-:Y:S01]  /*2a60*/  ISETP.GE.AND P3, PT, R10, RZ, PT ;  /* 0x000000ff0a00720c */ /* 0x000fe20003f66270 */
[----:B------:R-:W-:Y:S02]  /*2a70*/  IMAD.MOV R4, RZ, RZ, -R4 ;  /* 0x000000ffff047224 */ /* 0x000fe400078e0a04 */
[C---:B------:R-:W-:Y:S02]  /*2a80*/  IMAD R22, R2.reuse, R3, R22 ;  /* 0x0000000302167224 */ /* 0x040fe400078e0216 */
[----:B------:R-:W-:Y:S01]  /*2a90*/  @!P2 IMAD.MOV R15, RZ, RZ, -R15 ;  /* 0x000000ffff0fa224 */ /* 0x000fe200078e0a0f */
[C---:B------:R-:W-:Y:S01]  /*2aa0*/  ISETP.GT.U32.AND P2, PT, R2.reuse, R20, PT ;  /* 0x000000140200720c */ /* 0x040fe20003f44070 */
[----:B------:R-:W-:Y:S01]  /*2ab0*/  @!P4 IMAD.IADD R19, R19, 0x1, -R2 ;  /* 0x000000011313c824 */ /* 0x000fe200078e0a02 */
[----:B------:R-:W-:Y:S01]  /*2ac0*/  ISETP.GE.AND P4, PT, R7, RZ, PT ;  /* 0x000000ff0700720c */ /* 0x000fe20003f86270 */
[C---:B------:R-:W-:Y:S01]  /*2ad0*/  IMAD R23, R2.reuse, R4, R23 ;  /* 0x0000000402177224 */ /* 0x040fe200078e0217 */
[----:B------:R-:W-:Y:S01]  /*2ae0*/  STL [R1+0x19b4], R15 ;  /* 0x0019b40f01007387 */ /* 0x000fe20000100800 */
[----:B------:R-:W-:Y:S01]  /*2af0*/  @!P5 IMAD.MOV R18, RZ, RZ, -R18 ;  /* 0x000000ffff12d224 */ /* 0x000fe200078e0a12 */
[C---:B------:R-:W-:Y:S01]  /*2b00*/  ISETP.GT.U32.AND P5, PT, R2.reuse, R22, PT ;  /* 0x000000160200720c */ /* 0x040fe20003fa4070 */
[--C-:B------:R-:W-:Y:S01]  /*2b10*/  @!P1 IMAD.IADD R21, R21, 0x1, -R2.reuse ;  /* 0x0000000115159824 */ /* 0x100fe200078e0a02 */
[----:B------:R-:W-:Y:S01]  /*2b20*/  STL [R1+0x19b8], R16 ;  /* 0x0019b81001007387 */ /* 0x000fe20000100800 */
[----:B------:R-:W-:Y:S01]  /*2b30*/  @!P6 IMAD.MOV R19, RZ, RZ, -R19 ;  /* 0x000000ffff13e224 */ /* 0x000fe200078e0a13 */
[----:B------:R-:W-:Y:S01]  /*2b40*/  ISETP.GT.U32.AND P6, PT, R2, R23, PT ;  /* 0x000000170200720c */ /* 0x000fe20003fc4070 */
[----:B------:R-:W-:Y:S01]  /*2b50*/  VIADD R4, R0, 0x1e7 ;  /* 0x000001e700047836 */ /* 0x000fe20000000000 */
[----:B------:R-:W-:Y:S01]  /*2b60*/  ISETP.GT.U32.AND P1, PT, R2, R21, PT ;  /* 0x000000150200720c */ /* 0x000fe20003f24070 */
[----:B------:R-:W-:-:S02]  /*2b70*/  @!P2 IMAD.IADD R20, R20, 0x1, -R2 ;  /* 0x000000011414a824 */ /* 0x000fc400078e0a02 */
[----:B------:R-:W-:Y:S01]  /*2b80*/  VIADD R7, R0, 0x1e6 ;  /* 0x000001e600077836 */ /* 0x000fe20000000000 */
[----:B------:R-:W-:Y:S01]  /*2b90*/  IABS R24, R4 ;  /* 0x0000000400187213 */ /* 0x000fe20000000000 */
[----:B------:R-:W-:Y:S01]  /*2ba0*/  @!P0 IMAD.MOV R17, RZ, RZ, -R17 ;  /* 0x000000ffff118224 */ /* 0x000fe200078e0a11 */
[----:B------:R-:W-:Y:S01]  /*2bb0*/  ISETP.GT.U32.AND P2, PT, R2, R20, PT ;  /* 0x000000140200720c */ /* 0x000fe20003f44070 */
[--C-:B------:R-:W-:Y:S01]  /*2bc0*/  @!P5 IMAD.IADD R22, R22, 0x1, -R2.reuse ;  /* 0x000000011616d824 */ /* 0x100fe200078e0a02 */
[----:B------:R-:W-:Y:S01]  /*2bd0*/  IABS R25, R7 ;  /* 0x0000000700197213 */ /* 0x000fe20000000000 */
[----:B------:R-:W-:Y:S01]  /*2be0*/  IMAD.HI.U32 R3, R9, R24, RZ ;  /* 0x0000001809037227 */ /* 0x000fe200078e00ff */
[----:B------:R-:W-:Y:S01]  /*2bf0*/  ISETP.GE.AND P0, PT, R8, RZ, PT ;  /* 0x000000ff0800720c */ /* 0x000fe20003f06270 */
[----:B------:R-:W-:Y:S01]  /*2c00*/  STL [R1+0x19bc], R17 ;  /* 0x0019bc1101007387 */ /* 0x000fe20000100800 */
[----:B------:R-:W-:Y:S01]  /*2c10*/  ISETP.GT.U32.AND P5, PT, R2, R22, PT ;  /* 0x000000160200720c */ /* 0x000fe20003fa4070 */
[----:B------:R-:W-:-:S02]  /*2c20*/  @!P6 IMAD.IADD R23, R23, 0x1, -R2 ;  /* 0x000000011717e824 */ /* 0x000fc400078e0a02 */
[----:B------:R-:W-:Y:S01]  /*2c30*/  @!P1 IMAD.IADD R21, R21, 0x1, -R2 ;  /* 0x0000000115159824 */ /* 0x000fe200078e0a02 */
[----:B------:R-:W-:Y:S01]  /*2c40*/  ISETP.GE.AND P1, PT, R4, RZ, PT ;  /* 0x000000ff0400720c */ /* 0x000fe20003f26270 */
[----:B------:R-:W-:Y:S01]  /*2c50*/  IMAD.HI.U32 R4, R9, R25, RZ ;  /* 0x0000001909047227 */ /* 0x000fe200078e00ff */
[C---:B------:R-:W-:Y:S01]  /*2c60*/  ISETP.GT.U32.AND P6, PT, R2.reuse, R23, PT ;  /* 0x000000170200720c */ /* 0x040fe20003fc4070 */
[----:B------:R2:W-:Y:S02]  /*2c70*/  STL [R1+0x19c0], R18 ;  /* 0x0019c01201007387 */ /* 0x0005e40000100800 */
[----:B------:R-:W-:Y:S02]  /*2c80*/  IMAD.MOV R3, RZ, RZ, -R3 ;  /* 0x000000ffff037224 */ /* 0x000fe400078e0a03 */
[----:B------:R-:W-:Y:S01]  /*2c90*/  IMAD.MOV R4, RZ, RZ, -R4 ;  /* 0x000000ffff047224 */ /* 0x000fe200078e0a04 */
[----:B------:R-:W-:Y:S01]  /*2ca0*/  STL [R1+0x19c4], R19 ;  /* 0x0019c41301007387 */ /* 0x000fe20000100800 */
[----:B------:R-:W-:-:S02]  /*2cb0*/  IMAD R24, R2, R3, R24 ;  /* 0x0000000302187224 */ /* 0x000fc400078e0218 */
[--C-:B------:R-:W-:Y:S01]  /*2cc0*/  @!P2 IMAD.IADD R20, R20, 0x1, -R2.reuse ;  /* 0x000000011414a824 */ /* 0x100fe200078e0a02 */
[----:B------:R-:W-:Y:S01]  /*2cd0*/  ISETP.GE.AND P2, PT, R6, RZ, PT ;  /* 0x000000ff0600720c */ /* 0x000fe20003f46270 */
[----:B------:R-:W-:Y:S02]  /*2ce0*/  IMAD R25, R2, R4, R25 ;  /* 0x0000000402197224 */ /* 0x000fe400078e0219 */
[--C-:B------:R-:W-:Y:S01]  /*2cf0*/  @!P5 IMAD.IADD R22, R22, 0x1, -R2.reuse ;  /* 0x000000011616d824 */ /* 0x100fe200078e0a02 */
[----:B------:R-:W-:Y:S01]  /*2d00*/  ISETP.GT.U32.AND P5, PT, R2, R24, PT ;  /* 0x000000180200720c */ /* 0x000fe20003fa4070 */
[----:B------:R-:W-:Y:S02]  /*2d10*/  VIADD R6, R0, 0x1e5 ;  /* 0x000001e500067836 */ /* 0x000fe40000000000 */
[----:B------:R-:W-:Y:S01]  /*2d20*/  @!P6 IMAD.IADD R23, R23, 0x1, -R2 ;  /* 0x000000011717e824 */ /* 0x000fe200078e0a02 */
[----:B------:R-:W-:Y:S01]  /*2d30*/  ISETP.GT.U32.AND P6, PT, R2, R25, PT ;  /* 0x000000190200720c */ /* 0x000fe20003fc4070 */
[C---:B------:R-:W-:Y:S01]  /*2d40*/  VIADD R8, R0.reuse, 0x1e4 ;  /* 0x000001e400087836 */ /* 0x040fe20000000000 */
[----:B------:R-:W-:Y:S01]  /*2d50*/  IABS R26, R6 ;  /* 0x00000006001a7213 */ /* 0x000fe20000000000 */
[----:B0-----:R-:W-:-:S02]  /*2d60*/  VIADD R11, R0, 0x1e2 ;  /* 0x000001e2000b7836 */ /* 0x001fc40000000000 */
[----:B------:R-:W-:Y:S01]  /*2d70*/  VIADD R10, R0, 0x1e3 ;  /* 0x000001e3000a7836 */ /* 0x000fe20000000000 */
[----:B------:R-:W-:Y:S01]  /*2d80*/  IABS R27, R8 ;  /* 0x00000008001b7213 */ /* 0x000fe20000000000 */
[----:B------:R-:W-:Y:S01]  /*2d90*/  IMAD.HI.U32 R3, R9, R26, RZ ;  /* 0x0000001a09037227 */ /* 0x000fe200078e00ff */
[----:B------:R-:W-:Y:S02]  /*2da0*/  IABS R29, R11 ;  /* 0x0000000b001d7213 */ /* 0x000fe40000000000 */
[----:B------:R-:W-:Y:S01]  /*2db0*/  IABS R28, R10 ;  /* 0x0000000a001c7213 */ /* 0x000fe20000000000 */
[--C-:B------:R-:W-:Y:S02]  /*2dc0*/  @!P5 IMAD.IADD R24, R24, 0x1, -R2.reuse ;  /* 0x000000011818d824 */ /* 0x100fe400078e0a02 */
[----:B------:R-:W-:Y:S02]  /*2dd0*/  IMAD.MOV R3, RZ, RZ, -R3 ;  /* 0x000000ffff037224 */ /* 0x000fe400078e0a03 */
[----:B------:R-:W-:Y:S01]  /*2de0*/  @!P6 IMAD.IADD R25, R25, 0x1, -R2 ;  /* 0x000000011919e824 */ /* 0x000fe200078e0a02 */
[C---:B------:R-:W-:Y:S01]  /*2df0*/  ISETP.GT.U32.AND P6, PT, R2.reuse, R24, PT ;  /* 0x000000180200720c */ /* 0x040fe20003fc4070 */
[----:B------:R-:W-:-:S02]  /*2e00*/  IMAD R26, R2, R3, R26 ;  /* 0x00000003021a7224 */ /* 0x000fc400078e021a */
[----:B------:R-:W-:-:S03]  /*2e10*/  IMAD.HI.U32 R3, R9, R27, RZ ;  /* 0x0000001b09037227 */ /* 0x000fc600078e00ff */
[C---:B------:R-:W-:Y:S01]  /*2e20*/  ISETP.GT.U32.AND P5, PT, R2.reuse, R26, PT ;  /* 0x0000001a0200720c */ /* 0x040fe20003fa4070 */
[----:B------:R-:W-:Y:S02]  /*2e30*/  IMAD.MOV R3, RZ, RZ, -R3 ;  /* 0x000000ffff037224 */ /* 0x000fe400078e0a03 */
[----:B------:R-:W-:Y:S01]  /*2e40*/  @!P4 IMAD.MOV R22, RZ, RZ, -R22 ;  /* 0x000000ffff16c224 */ /* 0x000fe200078e0a16 */
[C---:B------:R-:W-:Y:S01]  /*2e50*/  ISETP.GT.U32.AND P4, PT, R2.reuse, R25, PT ;  /* 0x000000190200720c */ /* 0x040fe20003f84070 */
[----:B------:R-:W-:Y:S02]  /*2e60*/  IMAD R27, R2, R3, R27 ;  /* 0x00000003021b7224 */ /* 0x000fe400078e021b */
[----:B------:R-:W-:Y:S02]  /*2e70*/  @!P6 IMAD.IADD R24, R24, 0x1, -R2 ;  /* 0x000000011818e824 */ /* 0x000fe400078e0a02 */
[----:B------:R-:W-:Y:S01]  /*2e80*/  IMAD.HI.U32 R3, R9, R29, RZ ;  /* 0x0000001d09037227 */ /* 0x000fe200078e00ff */
[----:B------:R-:W-:-:S03]  /*2e90*/  ISETP.GT.U32.AND P6, PT, R2, R27, PT ;  /* 0x0000001b0200720c */ /* 0x000fc60003fc4070 */
[----:B------:R-:W-:Y:S02]  /*2ea0*/  IMAD.MOV R3, RZ, RZ, -R3 ;  /* 0x000000ffff037224 */ /* 0x000fe400078e0a03 */
[----:B------:R-:W-:Y:S01]  /*2eb0*/  @!P0 IMAD.MOV R20, RZ, RZ, -R20 ;  /* 0x000000ffff148224 */ /* 0x000fe200078e0a14 */
[----:B------:R-:W-:Y:S01]  /*2ec0*/  ISETP.GE.AND P0, PT, R7, RZ, PT ;  /* 0x000000ff0700720c */ /* 0x000fe20003f06270 */
[C---:B------:R-:W-:Y:S02]  /*2ed0*/  IMAD R29, R2.reuse, R3, R29 ;  /* 0x00000003021d7224 */ /* 0x040fe400078e021d */
[----:B------:R-:W-:Y:S01]  /*2ee0*/  IMAD.HI.U32 R4, R9, R28, RZ ;  /* 0x0000001c09047227 */ /* 0x000fe200078e00ff */
[----:B------:R-:W-:Y:S03]  /*2ef0*/  STL [R1+0x19c8], R20 ;  /* 0x0019c81401007387 */ /* 0x000fe60000100800 */
[----:B------:R-:W-:Y:S01]  /*2f00*/  @!P6 IMAD.IADD R27, R27, 0x1, -R2 ;  /* 0x000000011b1be824 */ /* 0x000fe200078e0a02 */
[----:B------:R-:W-:Y:S01]  /*2f10*/  ISETP.GT.U32.AND P6, PT, R2, R29, PT ;  /* 0x0000001d0200720c */ /* 0x000fe20003fc4070 */
[----:B------:R-:W-:Y:S01]  /*2f20*/  @!P2 IMAD.MOV R23, RZ, RZ, -R23 ;  /* 0x000000ffff17a224 */ /* 0x000fe200078e0a17 */
[----:B------:R-:W-:Y:S01]  /*2f30*/  ISETP.GE.AND P2, PT, R8, RZ, PT ;  /* 0x000000ff0800720c */ /* 0x000fe20003f46270 */
[----:B------:R-:W-:-:S02]  /*2f40*/  IMAD.MOV R7, RZ, RZ, -R4 ;  /* 0x000000ffff077224 */ /* 0x000fc400078e0a04 */
[--C-:B------:R-:W-:Y:S01]  /*2f50*/  @!P4 IMAD.IADD R25, R25, 0x1, -R2.reuse ;  /* 0x000000011919c824 */ /* 0x100fe200078e0a02 */
[----:B------:R-:W-:Y:S01]  /*2f60*/  ISETP.GE.AND P4, PT, R10, RZ, PT ;  /* 0x000000ff0a00720c */ /* 0x000fe20003f86270 */
[----:B------:R-:W-:Y:S02]  /*2f70*/  VIADD R8, R0, 0x1e0 ;  /* 0x000001e000087836 */ /* 0x000fe40000000000 */
[----:B------:R-:W-:Y:S02]  /*2f80*/  @!P5 IMAD.IADD R26, R26, 0x1, -R2 ;  /* 0x000000011a1ad824 */ /* 0x000fe400078e0a02 */
[C---:B------:R-:W-:Y:S01]  /*2f90*/  IMAD R28, R2.reuse, R7, R28 ;  /* 0x00000007021c7224 */ /* 0x040fe200078e021c */
[----:B------:R-:W-:Y:S01]  /*2fa0*/  IABS R31, R8 ;  /* 0x00000008001f7213 */ /* 0x000fe20000000000 */
[----:B------:R-:W-:Y:S01]  /*2fb0*/  @!P0 IMAD.MOV R25, RZ, RZ, -R25 ;  /* 0x000000ffff198224 */ /* 0x000fe200078e0a19 */
[C---:B------:R-:W-:Y:S01]  /*2fc0*/  ISETP.GT.U32.AND P0, PT, R2.reuse, R27, PT ;  /* 0x0000001b0200720c */ /* 0x040fe20003f04070 */
[----:B------:R-:W-:Y:S01]  /*2fd0*/  @!P6 IMAD.IADD R29, R29, 0x1, -R2 ;  /* 0x000000011d1de824 */ /* 0x000fe200078e0a02 */
[----:B------:R-:W-:Y:S01]  /*2fe0*/  ISETP.GT.U32.AND P5, PT, R2, R26, PT ;  /* 0x0000001a0200720c */ /* 0x000fe20003fa4070 */
[----:B------:R-:W-:-:S03]  /*2ff0*/  IMAD.HI.U32 R4, R9, R30, RZ ;  /* 0x0000001e09047227 */ /* 0x000fc600078e00ff */
[C---:B------:R-:W-:Y:S01]  /*3000*/  ISETP.GT.U32.AND P6, PT, R2.reuse, R29, PT ;  /* 0x0000001d0200720c */ /* 0x040fe20003fc4070 */
[----:B------:R-:W-:Y:S01]  /*3010*/  @!P1 IMAD.MOV R24, RZ, RZ, -R24 ;  /* 0x000000ffff189224 */ /* 0x000fe200078e0a18 */
[----:B------:R-:W-:Y:S01]  /*3020*/  ISETP.GT.U32.AND P1, PT, R2, R28, PT ;  /* 0x0000001c0200720c */ /* 0x000fe20003f24070 */
[----:B------:R-:W-:Y:S02]  /*3030*/  IMAD.MOV R7, RZ, RZ, -R4 ;  /* 0x000000ffff077224 */ /* 0x000fe400078e0a04 */
[----:B------:R-:W-:-:S04]  /*3040*/  IMAD.HI.U32 R3, R9, R31, RZ ;  /* 0x0000001f09037227 */ /* 0x000fc800078e00ff */
[----:B------:R-:W-:Y:S02]  /*3050*/  IMAD R30, R2, R7, R30 ;  /* 0x00000007021e7224 */ /* 0x000fe400078e021e */
[----:B------:R-:W-:Y:S02]  /*3060*/  IMAD.MOV R3, RZ, RZ, -R3 ;  /* 0x000000ffff037224 */ /* 0x000fe400078e0a03 */
[----:B------:R-:W-:Y:S02]  /*3070*/  VIADD R10, R0, 0x1df ;  /* 0x000001df000a7836 */ /* 0x000fe40000000000 */
[--C-:B------:R-:W-:Y:S01]  /*3080*/  @!P0 IMAD.IADD R27, R27, 0x1, -R2.reuse ;  /* 0x000000011b1b8824 */ /* 0x100fe200078e0a02 */
[C---:B------:R-:W-:Y:S01]  /*3090*/  ISETP.GT.U32.AND P0, PT, R2.reuse, R30, PT ;  /* 0x0000001e0200720c */ /* 0x040fe20003f04070 */
[----:B------:R-:W-:Y:S01]  /*30a0*/  IMAD R31, R2, R3, R31 ;  /* 0x00000003021f7224 */ /* 0x000fe200078e021f */
[----:B------:R-:W-:Y:S01]  /*30b0*/  IABS R32, R10 ;  /* 0x0000000a00207213 */ /* 0x000fe20000000000 */
[----:B------:R-:W-:Y:S01]  /*30c0*/  @!P5 IMAD.IADD R26, R26, 0x1, -R2 ;  /* 0x000000011a1ad824 */ /* 0x000fe200078e0a02 */
[----:B------:R-:W-:Y:S01]  /*30d0*/  ISETP.GE.AND P5, PT, R11, RZ, PT ;  /* 0x000000ff0b00720c */ /* 0x000fe20003fa6270 */
[----:B------:R-:W-:-:S02]  /*30e0*/  VIADD R11, R0, 0x1de ;  /* 0x000001de000b7836 */ /* 0x000fc40000000000 */
[--C-:B------:R-:W-:Y:S02]  /*30f0*/  @!P1 IMAD.IADD R28, R28, 0x1, -R2.reuse ;  /* 0x000000011c1c9824 */ /* 0x100fe400078e0a02 */
[--C-:B------:R-:W-:Y:S01]  /*3100*/  @!P6 IMAD.IADD R29, R29, 0x1, -R2.reuse ;  /* 0x000000011d1de824 */ /* 0x100fe200078e0a02 */
[----:B------:R-:W-:Y:S01]  /*3110*/  ISETP.GT.U32.AND P6, PT, R2, R31, PT ;  /* 0x0000001f0200720c */ /* 0x000fe20003fc4070 */
[----:B------:R-:W-:Y:S01]  /*3120*/  @!P3 IMAD.MOV R21, RZ, RZ, -R21 ;  /* 0x000000ffff15b224 */ /* 0x000fe200078e0a15 */
[----:B------:R-:W-:Y:S01]  /*3130*/  ISETP.GE.AND P3, PT, R6, RZ, PT ;  /* 0x000000ff0600720c */ /* 0x000fe20003f66270 */
[C---:B------:R-:W-:Y:S01]  /*3140*/  IMAD.HI.U32 R3, R9.reuse, R32, RZ ;  /* 0x0000002009037227 */ /* 0x040fe200078e00ff */
[----:B------:R-:W-:Y:S02]  /*3150*/  ISETP.GT.U32.AND P1, PT, R2, R28, PT ;  /* 0x0000001c0200720c */ /* 0x000fe40003f24070 */
[----:B------:R-:W-:Y:S01]  /*3160*/  IABS R33, R11 ;  /* 0x0000000b00217213 */ /* 0x000fe20000000000 */
[----:B------:R-:W-:Y:S01]  /*3170*/  IMAD.MOV R3, RZ, RZ, -R3 ;  /* 0x000000ffff037224 */ /* 0x000fe200078e0a03 */
[----:B------:R-:W-:Y:S01]  /*3180*/  STL [R1+0x19cc], R21 ;  /* 0x0019cc1501007387 */ /* 0x000fe20000100800 */
[----:B------:R-:W-:Y:S01]  /*3190*/  @!P0 IMAD.IADD R30, R30, 0x1, -R2 ;  /* 0x000000011e1e8824 */ /* 0x000fe200078e0a02 */
[----:B------:R-:W-:Y:S01]  /*31a0*/  ISETP.GE.AND P0, PT, R8, RZ, PT ;  /* 0x000000ff0800720c */ /* 0x000fe20003f06270 */
[C---:B------:R-:W-:Y:S01]  /*31b0*/  IMAD.HI.U32 R4, R9.reuse, R33, RZ ;  /* 0x0000002109047227 */ /* 0x040fe200078e00ff */
[----:B------:R-:W-:Y:S03]  /*31c0*/  STL [R1+0x19d0], R22 ;  /* 0x0019d01601007387 */ /* 0x000fe60000100800 */
[----:B------:R-:W-:-:S04]  /*31d0*/  IMAD.HI.U32 R6, R9, R34, RZ ;  /* 0x0000002209067227 */ /* 0x000fc800078e00ff */
[----:B------:R-:W-:Y:S02]  /*31e0*/  IMAD.MOV R4, RZ, RZ, -R4 ;  /* 0x000000ffff047224 */ /* 0x000fe400078e0a04 */
[C---:B------:R-:W-:Y:S02]  /*31f0*/  IMAD R32, R2.reuse, R3, R32 ;  /* 0x0000000302207224 */ /* 0x040fe400078e0220 */
[----:B------:R-:W-:Y:S01]  /*3200*/  @!P6 IMAD.IADD R31, R31, 0x1, -R2 ;  /* 0x000000011f1fe824 */ /* 0x000fe200078e0a02 */
[----:B------:R-:W-:Y:S01]  /*3210*/  ISETP.GT.U32.AND P6, PT, R2, R30, PT ;  /* 0x0000001e0200720c */ /* 0x000fe20003fc4070 */
[----:B------:R-:W-:Y:S02]  /*3220*/  IMAD.MOV R7, RZ, RZ, -R6 ;  /* 0x000000ffff077224 */ /* 0x000fe400078e0a06 */
[----:B------:R-:W-:Y:S02]  /*3230*/  VIADD R6, R0, 0x1dc ;  /* 0x000001dc00067836 */ /* 0x000fe40000000000 */
[----:B------:R-:W-:Y:S01]  /*3240*/  @!P1 IMAD.IADD R28, R28, 0x1, -R2 ;  /* 0x000000011c1c9824 */ /* 0x000fe200078e0a02 */
[----:B------:R-:W-:Y:S01]  /*3250*/  ISETP.GE.AND P1, PT, R35, RZ, PT ;  /* 0x000000ff2300720c */ /* 0x000fe20003f26270 */
[C---:B------:R-:W-:Y:S01]  /*3260*/  IMAD R33, R2.reuse, R4, R33 ;  /* 0x0000000402217224 */ /* 0x040fe200078e0221 */
[----:B------:R-:W-:Y:S01]  /*3270*/  IABS R35, R6 ;  /* 0x0000000600237213 */ /* 0x000fe20000000000 */
[----:B------:R-:W-:Y:S01]  /*3280*/  @!P3 IMAD.MOV R26, RZ, RZ, -R26 ;  /* 0x000000ffff1ab224 */ /* 0x000fe200078e0a1a */
[C---:B------:R-:W-:Y:S01]  /*3290*/  ISETP.GT.U32.AND P3, PT, R2.reuse, R32, PT ;  /* 0x000000200200720c */ /* 0x040fe20003f64070 */
[----:B------:R-:W-:Y:S01]  /*32a0*/  @!P2 IMAD.MOV R27, RZ, RZ, -R27 ;  /* 0x000000ffff1ba224 */ /* 0x000fe200078e0a1b */
[C---:B------:R-:W-:Y:S01]  /*32b0*/  ISETP.GT.U32.AND P2, PT, R2.reuse, R31, PT ;  /* 0x0000001f0200720c */ /* 0x040fe20003f44070 */
[----:B------:R-:W-:Y:S01]  /*32c0*/  @!P4 IMAD.MOV R28, RZ, RZ, -R28 ;  /* 0x000000ffff1cc224 */ /* 0x000fe200078e0a1c */
[C---:B------:R-:W-:Y:S01]  /*32d0*/  ISETP.GT.U32.AND P4, PT, R2.reuse, R33, PT ;  /* 0x000000210200720c */ /* 0x040fe20003f84070 */
[----:B------:R-:W-:-:S02]  /*32e0*/  IMAD R34, R2, R7, R34 ;  /* 0x0000000702227224 */ /* 0x000fc400078e0222 */
[----:B------:R-:W-:-:S04]  /*32f0*/  IMAD.HI.U32 R3, R9, R35, RZ ;  /* 0x0000002309037227 */ /* 0x000fc800078e00ff */
[--C-:B------:R-:W-:Y:S01]  /*3300*/  @!P6 IMAD.IADD R30, R30, 0x1, -R2.reuse ;  /* 0x000000011e1ee824 */ /* 0x100fe200078e0a02 */
[----:B------:R-:W-:Y:S01]  /*3310*/  ISETP.GT.U32.AND P6, PT, R2, R34, PT ;  /* 0x000000220200720c */ /* 0x000fe20003fc4070 */
[----:B------:R-:W-:Y:S02]  /*3320*/  IMAD.MOV R4, RZ, RZ, -R3 ;  /* 0x000000ffff047224 */ /* 0x000fe400078e0a03 */
[--C-:B------:R-:W-:Y:S01]  /*3330*/  @!P3 IMAD.IADD R32, R32, 0x1, -R2.reuse ;  /* 0x000000012020b824 */ /* 0x100fe200078e0a02 */
[----:B------:R-:W-:Y:S01]  /*3340*/  ISETP.GE.AND P3, PT, R37, RZ, PT ;  /* 0x000000ff2500720c */ /* 0x000fe20003f66270 */
[----:B------:R-:W-:Y:S02]  /*3350*/  VIADD R7, R0, 0x1db ;  /* 0x000001db00077836 */ /* 0x000fe40000000000 */
[--C-:B------:R-:W-:Y:S01]  /*3360*/  @!P2 IMAD.IADD R31, R31, 0x1, -R2.reuse ;  /* 0x000000011f1fa824 */ /* 0x100fe200078e0a02 */
[----:B------:R-:W-:Y:S01]  /*3370*/  ISETP.GE.AND P2, PT, R11, RZ, PT ;  /* 0x000000ff0b00720c */ /* 0x000fe20003f46270 */
[C---:B------:R-:W-:Y:S01]  /*3380*/  IMAD R35, R2.reuse, R4, R35 ;  /* 0x0000000402237224 */ /* 0x040fe200078e0223 */
[----:B------:R-:W-:Y:S01]  /*3390*/  IABS R36, R7 ;  /* 0x0000000700247213 */ /* 0x000fe20000000000 */
[--C-:B------:R-:W-:Y:S01]  /*33a0*/  @!P4 IMAD.IADD R33, R33, 0x1, -R2.reuse ;  /* 0x000000012121c824 */ /* 0x100fe200078e0a02 */
[C---:B------:R-:W-:Y:S01]  /*33b0*/  ISETP.GT.U32.AND P4, PT, R2.reuse, R32, PT ;  /* 0x000000200200720c */ /* 0x040fe20003f84070 */
[----:B------:R-:W-:Y:S01]  /*33c0*/  @!P0 IMAD.MOV R31, RZ, RZ, -R31 ;  /* 0x000000ffff1f8224 */ /* 0x000fe200078e0a1f */
[----:B------:R-:W-:Y:S01]  /*33d0*/  ISETP.GT.U32.AND P0, PT, R2, R35, PT ;  /* 0x000000230200720c */ /* 0x000fe20003f04070 */
[----:B------:R-:W-:Y:S01]  /*33e0*/  @!P5 IMAD.MOV R29, RZ, RZ, -R29 ;  /* 0x000000ffff1dd224 */ /* 0x000fe200078e0a1d */
[----:B------:R-:W-:Y:S01]  /*33f0*/  ISETP.GE.AND P5, PT, R10, RZ, PT ;  /* 0x000000ff0a00720c */ /* 0x000fe20003fa6270 */
[----:B------:R-:W-:Y:S01]  /*3400*/  @!P6 IMAD.IADD R34, R34, 0x1, -R2 ;  /* 0x000000012222e824 */ /* 0x000fe200078e0a02 */
[----:B------:R-:W-:Y:S01]  /*3410*/  ISETP.GT.U32.AND P6, PT, R2, R33, PT ;  /* 0x000000210200720c */ /* 0x000fe20003fc4070 */
[----:B------:R-:W-:-:S02]  /*3420*/  VIADD R8, R0, 0x1da ;  /* 0x000001da00087836 */ /* 0x000fc40000000000 */
[----:B------:R-:W-:-:S03]  /*3430*/  IMAD.HI.U32 R3, R9, R36, RZ ;  /* 0x0000002409037227 */ /* 0x000fc600078e00ff */
[----:B------:R-:W-:Y:S01]  /*3440*/  IABS R37, R8 ;  /* 0x0000000800257213 */ /* 0x000fe20000000000 */
[----:B------:R-:W-:Y:S02]  /*3450*/  IMAD.MOV R3, RZ, RZ, -R3 ;  /* 0x000000ffff037224 */ /* 0x000fe400078e0a03 */
[----:B------:R-:W-:Y:S01]  /*3460*/  @!P4 IMAD.IADD R32, R32, 0x1, -R2 ;  /* 0x000000012020c824 */ /* 0x000fe200078e0a02 */
[----:B------:R-:W-:Y:S01]  /*3470*/  ISETP.GE.AND P4, PT, R6, RZ, PT ;  /* 0x000000ff0600720c */ /* 0x000fe20003f86270 */
[----:B------:R-:W-:Y:S02]  /*3480*/  IMAD R36, R2, R3, R36 ;  /* 0x0000000302247224 */ /* 0x000fe400078e0224 */
[----:B------:R-:W-:Y:S02]  /*3490*/  VIADD R6, R0, 0x1d8 ;  /* 0x000001d800067836 */ /* 0x000fe40000000000 */
[----:B------:R-:W-:Y:S01]  /*34a0*/  @!P0 IMAD.IADD R35, R35, 0x1, -R2 ;  /* 0x0000000123238824 */ /* 0x000fe200078e0a02 */
[----:B------:R-:W-:Y:S01]  /*34b0*/  ISETP.GE.AND P0, PT, R8, RZ, PT ;  /* 0x000000ff0800720c */ /* 0x000fe20003f06270 */
[----:B------:R-:W-:Y:S01]  /*34c0*/  IMAD.HI.U32 R3, R9, R37, RZ ;  /* 0x0000002509037227 */ /* 0x000fe200078e00ff */
[----:B------:R-:W-:-:S03]  /*34d0*/  IABS R39, R6 ;  /* 0x0000000600277213 */ /* 0x000fc60000000000 */
[----:B------:R-:W-:Y:S01]  /*34e0*/  @!P6 IMAD.IADD R33, R33, 0x1, -R2 ;  /* 0x000000012121e824 */ /* 0x000fe200078e0a02 */
[C---:B------:R-:W-:Y:S01]  /*34f0*/  ISETP.GT.U32.AND P6, PT, R2.reuse, R36, PT ;  /* 0x000000240200720c */ /* 0x040fe20003fc4070 */
[----:B------:R-:W-:Y:S01]  /*3500*/  @!P5 IMAD.MOV R32, RZ, RZ, -R32 ;  /* 0x000000ffff20d224 */ /* 0x000fe200078e0a20 */
[C---:B------:R-:W-:Y:S01]  /*3510*/  ISETP.GT.U32.AND P5, PT, R2.reuse, R35, PT ;  /* 0x000000230200720c */ /* 0x040fe20003fa4070 */
[----:B------:R-:W-:Y:S02]  /*3520*/  IMAD.MOV R3, RZ, RZ, -R3 ;  /* 0x000000ffff037224 */ /* 0x000fe400078e0a03 */
[----:B------:R-:W-:Y:S01]  /*3530*/  @!P1 IMAD.MOV R30, RZ, RZ, -R30 ;  /* 0x000000ffff1e9224 */ /* 0x000fe200078e0a1e */
[----:B------:R-:W-:Y:S01]  /*3540*/  ISETP.GT.U32.AND P1, PT, R2, R34, PT ;  /* 0x000000220200720c */ /* 0x000fe20003f24070 */
[----:B------:R-:W-:Y:S02]  /*3550*/  VIADD R10, R0, 0x1d9 ;  /* 0x000001d9000a7836 */ /* 0x000fe40000000000 */
[----:B------:R-:W-:-:S02]  /*3560*/  IMAD R37, R2, R3, R37 ;  /* 0x0000000302257224 */ /* 0x000fc400078e0225 */
[----:B------:R-:W-:Y:S01]  /*3570*/  IMAD.HI.U32 R3, R9, R39, RZ ;  /* 0x0000002709037227 */ /* 0x000fe200078e00ff */
[----:B------:R-:W-:-:S03]  /*3580*/  IABS R38, R10 ;  /* 0x0000000a00267213 */ /* 0x000fc60000000000 */
[----:B------:R-:W-:Y:S02]  /*3590*/  IMAD.MOV R3, RZ, RZ, -R3 ;  /* 0x000000ffff037224 */ /* 0x000fe400078e0a03 */
[----:B------:R-:W-:-:S04]  /*35a0*/  IMAD.HI.U32 R4, R9, R38, RZ ;  /* 0x0000002609047227 */ /* 0x000fc800078e00ff */
[--C-:B------:R-:W-:Y:S02]  /*35b0*/  @!P6 IMAD.IADD R36, R36, 0x1, -R2.reuse ;  /* 0x000000012424e824 */ /* 0x100fe400078e0a02 */
[--C-:B------:R-:W-:Y:S02]  /*35c0*/  @!P5 IMAD.IADD R35, R35, 0x1, -R2.reuse ;  /* 0x000000012323d824 */ /* 0x100fe400078e0a02 */
[C---:B------:R-:W-:Y:S01]  /*35d0*/  IMAD R39, R2.reuse, R3, R39 ;  /* 0x0000000302277224 */ /* 0x040fe200078e0227 */
[----:B------:R-:W-:Y:S01]  /*35e0*/  ISETP.GT.U32.AND P6, PT, R2, R36, PT ;  /* 0x000000240200720c */ /* 0x000fe20003fc4070 */
[----:B------:R-:W-:Y:S01]  /*35f0*/  @!P1 IMAD.IADD R34, R34, 0x1, -R2 ;  /* 0x0000000122229824 */ /* 0x000fe200078e0a02 */
[----:B------:R-:W-:Y:S01]  /*3600*/  ISETP.GE.AND P1, PT, R7, RZ, PT ;  /* 0x000000ff0700720c */ /* 0x000fe20003f26270 */
[----:B------:R-:W-:Y:S02]  /*3610*/  IMAD.MOV R7, RZ, RZ, -R4 ;  /* 0x000000ffff077224 */ /* 0x000fe400078e0a04 */
[----:B------:R-:W-:Y:S01]  /*3620*/  @!P4 IMAD.MOV R35, RZ, RZ, -R35 ;  /* 0x000000ffff23c224 */ /* 0x000fe200078e0a23 */
[C---:B------:R-:W-:Y:S01]  /*3630*/  ISETP.GT.U32.AND P4, PT, R2.reuse, R39, PT ;  /* 0x000000270200720c */ /* 0x040fe20003f84070 */
[----:B------:R-:W-:-:S02]  /*3640*/  IMAD R38, R2, R7, R38 ;  /* 0x0000000702267224 */ /* 0x000fc400078e0226 */
[----:B------:R-:W-:Y:S01]  /*3650*/  @!P2 IMAD.MOV R33, RZ, RZ, -R33 ;  /* 0x000000ffff21a224 */ /* 0x000fe200078e0a21 */
[----:B------:R-:W-:Y:S01]  /*3660*/  ISETP.GT.U32.AND P2, PT, R2, R37, PT ;  /* 0x000000250200720c */ /* 0x000fe20003f44070 */
[----:B------:R-:W-:Y:S01]  /*3670*/  VIADD R7, R0, 0x1d6 ;  /* 0x000001d600077836 */ /* 0x000fe20000000000 */
[----:B------:R-:W-:Y:S01]  /*3680*/  ISETP.GT.U32.AND P5, PT, R2, R38, PT ;  /* 0x000000260200720c */ /* 0x000fe20003fa4070 */
[----:B------:R-:W-:Y:S01]  /*3690*/  @!P6 IMAD.IADD R36, R36, 0x1, -R2 ;  /* 0x000000012424e824 */ /* 0x000fe200078e0a02 */
[----:B------:R-:W-:Y:S01]  /*36a0*/  ISETP.GE.AND P6, PT, R6, RZ, PT ;  /* 0x000000ff0600720c */ /* 0x000fe20003fc6270 */
[C---:B------:R-:W-:Y:S01]  /*36b0*/  VIADD R4, R0.reuse, 0x1d7 ;  /* 0x000001d700047836 */ /* 0x040fe20000000000 */
[----:B------:R-:W-:Y:S01]  /*36c0*/  IABS R41, R7 ;  /* 0x0000000700297213 */ /* 0x000fe20000000000 */
[----:B------:R-:W-:Y:S02]  /*36d0*/  @!P1 IMAD.MOV R36, RZ, RZ, -R36 ;  /* 0x000000ffff249224 */ /* 0x000fe400078e0a24 */
[--C-:B------:R-:W-:Y:S01]  /*36e0*/  @!P4 IMAD.IADD R39, R39, 0x1, -R2.reuse ;  /* 0x000000012727c824 */ /* 0x100fe200078e0a02 */
[----:B------:R-:W-:Y:S01]  /*36f0*/  IABS R40, R4 ;  /* 0x0000000400287213 */ /* 0x000fe20000000000 */
[----:B------:R-:W-:Y:S01]  /*3700*/  VIADD R8, R0, 0x1d5 ;  /* 0x000001d500087836 */ /* 0x000fe20000000000 */
[----:B------:R-:W-:Y:S01]  /*3710*/  ISETP.GE.AND P1, PT, R4, RZ, PT ;  /* 0x000000ff0400720c */ /* 0x000fe20003f26270 */
[----:B------:R-:W-:Y:S01]  /*3720*/  @!P2 IMAD.IADD R37, R37, 0x1, -R2 ;  /* 0x000000012525a824 */ /* 0x000fe200078e0a02 */
[----:B------:R-:W-:Y:S01]  /*3730*/  ISETP.GT.U32.AND P4, PT, R2, R39, PT ;  /* 0x000000270200720c */ /* 0x000fe20003f84070 */
[----:B------:R-:W-:Y:S01]  /*3740*/  IMAD.HI.U32 R4, R9, R41, RZ ;  /* 0x0000002909047227 */ /* 0x000fe200078e00ff */
[----:B------:R-:W-:-:S02]  /*3750*/  IABS R42, R8 ;  /* 0x00000008002a7213 */ /* 0x000fc40000000000 */
[----:B------:R-:W-:Y:S01]  /*3760*/  ISETP.GT.U32.AND P2, PT, R2, R37, PT ;  /* 0x000000250200720c */ /* 0x000fe20003f44070 */
[----:B------:R-:W-:Y:S02]  /*3770*/  @!P5 IMAD.IADD R38, R38, 0x1, -R2 ;  /* 0x000000012626d824 */ /* 0x000fe400078e0a02 */
[----:B------:R-:W-:Y:S02]  /*3780*/  IMAD.MOV R4, RZ, RZ, -R4 ;  /* 0x000000ffff047224 */ /* 0x000fe400078e0a04 */
[----:B------:R-:W-:Y:S01]  /*3790*/  IMAD.HI.U32 R3, R9, R40, RZ ;  /* 0x0000002809037227 */ /* 0x000fe200078e00ff */
[----:B------:R-:W-:-:S03]  /*37a0*/  ISETP.GT.U32.AND P5, PT, R2, R38, PT ;  /* 0x000000260200720c */ /* 0x000fc60003fa4070 */
[C---:B------:R-:W-:Y:S02]  /*37b0*/  IMAD R41, R2.reuse, R4, R41 ;  /* 0x0000000402297224 */ /* 0x040fe400078e0229 */
[----:B------:R-:W-:Y:S02]  /*37c0*/  IMAD.MOV R3, RZ, RZ, -R3 ;  /* 0x000000ffff037224 */ /* 0x000fe400078e0a03 */
[----:B------:R-:W-:Y:S01]  /*37d0*/  @!P4 IMAD.IADD R39, R39, 0x1, -R2 ;  /* 0x000000012727c824 */ /* 0x000fe200078e0a02 */
[----:B------:R-:W-:Y:S01]  /*37e0*/  ISETP.GT.U32.AND P4, PT, R2, R41, PT ;  /* 0x000000290200720c */ /* 0x000fe20003f84070 */
[----:B------:R-:W-:Y:S01]  /*37f0*/  @!P3 IMAD.MOV R34, RZ, RZ, -R34 ;  /* 0x000000ffff22b224 */ /* 0x000fe200078e0a22 */
[----:B------:R-:W-:Y:S01]  /*3800*/  ISETP.GE.AND P3, PT, R10, RZ, PT ;  /* 0x000000ff0a00720c */ /* 0x000fe20003f66270 */
[----:B------:R-:W-:Y:S01]  /*3810*/  @!P2 IMAD.IADD R37, R37, 0x1, -R2 ;  /* 0x000000012525a824 */ /* 0x000fe200078e0a02 */
[----:B------:R-:W-:Y:S01]  /*3820*/  ISETP.GE.AND P2, PT, R7, RZ, PT ;  /* 0x000000ff0700720c */ /* 0x000fe20003f46270 */
[----:B------:R-:W-:-:S02]  /*3830*/  IMAD R40, R2, R3, R40 ;  /* 0x0000000302287224 */ /* 0x000fc400078e0228 */
[----:B------:R-:W-:-:S04]  /*3840*/  IMAD.HI.U32 R6, R9, R42, RZ ;  /* 0x0000002a09067227 */ /* 0x000fc800078e00ff */
[----:B------:R-:W-:Y:S01]  /*3850*/  @!P5 IMAD.IADD R38, R38, 0x1, -R2 ;  /* 0x000000012626d824 */ /* 0x000fe200078e0a02 */
[----:B------:R-:W-:Y:S01]  /*3860*/  ISETP.GE.AND P5, PT, R8, RZ, PT ;  /* 0x000000ff0800720c */ /* 0x000fe20003fa6270 */
[----:B------:R-:W-:Y:S01]  /*3870*/  @!P0 IMAD.MOV R37, RZ, RZ, -R37 ;  /* 0x000000ffff258224 */ /* 0x000fe200078e0a25 */
[----:B------:R-:W-:Y:S01]  /*3880*/  ISETP.GT.U32.AND P0, PT, R2, R40, PT ;  /* 0x000000280200720c */ /* 0x000fe20003f04070 */
[----:B------:R-:W-:Y:S02]  /*3890*/  IMAD.MOV R7, RZ, RZ, -R6 ;  /* 0x000000ffff077224 */ /* 0x000fe400078e0a06 */
[C---:B------:R-:W-:Y:S02]  /*38a0*/  VIADD R3, R0.reuse, 0x1d4 ;  /* 0x000001d400037836 */ /* 0x040fe40000000000 */
[----:B------:R-:W-:Y:S02]  /*38b0*/  VIADD R8, R0, 0x1d3 ;  /* 0x000001d300087836 */ /* 0x000fe40000000000 */
[C---:B------:R-:W-:Y:S01]  /*38c0*/  IMAD R42, R2.reuse, R7, R42 ;  /* 0x00000007022a7224 */ /* 0x040fe200078e022a */
[----:B------:R-:W-:Y:S01]  /*38d0*/  IABS R43, R3 ;  /* 0x00000003002b7213 */ /* 0x000fe20000000000 */
[----:B------:R-:W-:Y:S01]  /*38e0*/  @!P4 IMAD.IADD R41, R41, 0x1, -R2 ;  /* 0x000000012929c824 */ /* 0x000fe200078e0a02 */
[----:B------:R-:W-:Y:S01]  /*38f0*/  IABS R44, R8 ;  /* 0x00000008002c7213 */ /* 0x000fe20000000000 */
[----:B------:R-:W-:Y:S01]  /*3900*/  @!P3 IMAD.MOV R38, RZ, RZ, -R38 ;  /* 0x000000ffff26b224 */ /* 0x000fe200078e0a26 */
[----:B------:R-:W-:Y:S01]  /*3910*/  ISETP.GE.AND P3, PT, R3, RZ, PT ;  /* 0x000000ff0300720c */ /* 0x000fe20003f66270 */
[----:B------:R-:W-:Y:S01]  /*3920*/  @!P6 IMAD.MOV R39, RZ, RZ, -R39 ;  /* 0x000000ffff27e224 */ /* 0x000fe200078e0a27 */
[C---:B------:R-:W-:Y:S01]  /*3930*/  ISETP.GT.U32.AND P4, PT, R2.reuse, R41, PT ;  /* 0x000000290200720c */ /* 0x040fe20003f84070 */
[----:B------:R-:W-:Y:S01]  /*3940*/  IMAD.HI.U32 R3, R9, R43, RZ ;  /* 0x0000002b09037227 */ /* 0x000fe200078e00ff */
[----:B------:R-:W-:-:S03]  /*3950*/  ISETP.GT.U32.AND P6, PT, R2, R42, PT ;  /* 0x0000002a0200720c */ /* 0x000fc60003fc4070 */
[----:B------:R-:W-:-:S04]  /*3960*/  IMAD.HI.U32 R4, R9, R44, RZ ;  /* 0x0000002c09047227 */ /* 0x000fc800078e00ff */
[----:B------:R-:W-:Y:S02]  /*3970*/  @!P0 IMAD.IADD R40, R40, 0x1, -R2 ;  /* 0x0000000128288824 */ /* 0x000fe400078e0a02 */
[----:B------:R-:W-:Y:S02]  /*3980*/  VIADD R10, R0, 0x1d2 ;  /* 0x000001d2000a7836 */ /* 0x000fe40000000000 */
[----:B------:R-:W-:Y:S01]  /*3990*/  IMAD.MOV R3, RZ, RZ, -R3 ;  /* 0x000000ffff037224 */ /* 0x000fe200078e0a03 */
[C---:B------:R-:W-:Y:S01]  /*39a0*/  ISETP.GT.U32.AND P0, PT, R2.reuse, R40, PT ;  /* 0x000000280200720c */ /* 0x040fe20003f04070 */
[----:B------:R-:W-:Y:S01]  /*39b0*/  IMAD.MOV R11, RZ, RZ, -R4 ;  /* 0x000000ffff0b7224 */ /* 0x000fe200078e0a04 */
[----:B------:R-:W-:Y:S01]  /*39c0*/  IABS R45, R10 ;  /* 0x0000000a002d7213 */ /* 0x000fe20000000000 */
[C---:B------:R-:W-:Y:S02]  /*39d0*/  IMAD R43, R2.reuse, R3, R43 ;  /* 0x00000003022b7224 */ /* 0x040fe400078e022b */
[----:B------:R-:W-:-:S02]  /*39e0*/  IMAD R44, R2, R11, R44 ;  /* 0x0000000b022c7224 */ /* 0x000fc400078e022c */
[--C-:B------:R-:W-:Y:S01]  /*39f0*/  @!P4 IMAD.IADD R41, R41, 0x1, -R2.reuse ;  /* 0x000000012929c824 */ /* 0x100fe200078e0a02 */
[----:B------:R-:W-:Y:S01]  /*3a00*/  ISETP.GT.U32.AND P4, PT, R2, R43, PT ;  /* 0x0000002b0200720c */ /* 0x000fe20003f84070 */
[----:B------:R-:W-:Y:S01]  /*3a10*/  @!P6 IMAD.IADD R42, R42, 0x1, -R2 ;  /* 0x000000012a2ae824 */ /* 0x000fe200078e0a02 */
[----:B------:R-:W-:Y:S01]  /*3a20*/  ISETP.GT.U32.AND P6, PT, R2, R44, PT ;  /* 0x0000002c0200720c */ /* 0x000fe20003fc4070 */
[----:B------:R-:W-:-:S04]  /*3a30*/  IMAD.HI.U32 R6, R9, R45, RZ ;  /* 0x0000002d09067227 */ /* 0x000fc800078e00ff */
[----:B------:R-:W-:Y:S02]  /*3a40*/  IMAD.MOV R6, RZ, RZ, -R6 ;  /* 0x000000ffff067224 */ /* 0x000fe400078e0a06 */
[--C-:B------:R-:W-:Y:S01]  /*3a50*/  @!P0 IMAD.IADD R40, R40, 0x1, -R2.reuse ;  /* 0x0000000128288824 */ /* 0x100fe200078e0a02 */
[----:B------:R-:W-:Y:S01]  /*3a60*/  ISETP.GE.AND P0, PT, R8, RZ, PT ;  /* 0x000000ff0800720c */ /* 0x000fe20003f06270 */
[----:B------:R-:W-:Y:S02]  /*3a70*/  IMAD R45, R2, R6, R45 ;  /* 0x00000006022d7224 */ /* 0x000fe400078e022d */
[C---:B------:R-:W-:Y:S02]  /*3a80*/  VIADD R6, R0.reuse, 0x1d0 ;  /* 0x000001d000067836 */ /* 0x040fe40000000000 */
[----:B------:R-:W-:Y:S02]  /*3a90*/  VIADD R8, R0, 0x1cf ;  /* 0x000001cf00087836 */ /* 0x000fe40000000000 */
[--C-:B------:R-:W-:Y:S01]  /*3aa0*/  @!P4 IMAD.IADD R43, R43, 0x1, -R2.reuse ;  /* 0x000000012b2bc824 */ /* 0x100fe200078e0a02 */
[----:B------:R-:W-:Y:S01]  /*3ab0*/  IABS R47, R6 ;  /* 0x00000006002f7213 */ /* 0x000fe20000000000 */
[----:B------:R-:W-:Y:S01]  /*3ac0*/  @!P6 IMAD.IADD R44, R44, 0x1, -R2 ;  /* 0x000000012c2ce824 */ /* 0x000fe200078e0a02 */
[----:B------:R-:W-:Y:S01]  /*3ad0*/  IABS R48, R8 ;  /* 0x0000000800307213 */ /* 0x000fe20000000000 */
[----:B------:R-:W-:Y:S01]  /*3ae0*/  IMAD.HI.U32 R7, R9, R46, RZ ;  /* 0x0000002e09077227 */ /* 0x000fe200078e00ff */
[----:B------:R-:W-:-:S02]  /*3af0*/  ISETP.GT.U32.AND P4, PT, R2, R42, PT ;  /* 0x0000002a0200720c */ /* 0x000fc40003f84070 */
[C---:B------:R-:W-:Y:S01]  /*3b00*/  ISETP.GT.U32.AND P6, PT, R2.reuse, R44, PT ;  /* 0x0000002c0200720c */ /* 0x040fe20003fc4070 */
[----:B------:R-:W-:Y:S01]  /*3b10*/  @!P1 IMAD.MOV R40, RZ, RZ, -R40 ;  /* 0x000000ffff289224 */ /* 0x000fe200078e0a28 */
[----:B------:R-:W-:Y:S01]  /*3b20*/  ISETP.GT.U32.AND P1, PT, R2, R43, PT ;  /* 0x0000002b0200720c */ /* 0x000fe20003f24070 */
[----:B------:R-:W-:Y:S02]  /*3b30*/  IMAD.MOV R7, RZ, RZ, -R7 ;  /* 0x000000ffff077224 */ /* 0x000fe400078e0a07 */
[----:B------:R-:W-:-:S04]  /*3b40*/  IMAD.HI.U32 R3, R9, R47, RZ ;  /* 0x0000002f09037227 */ /* 0x000fc800078e00ff */
[----:B------:R-:W-:-:S04]  /*3b50*/  IMAD.HI.U32 R4, R9, R48, RZ ;  /* 0x0000003009047227 */ /* 0x000fc800078e00ff */
[C---:B------:R-:W-:Y:S02]  /*3b60*/  IMAD R46, R2.reuse, R7, R46 ;  /* 0x00000007022e7224 */ /* 0x040fe400078e022e */
[----:B------:R-:W-:Y:S02]  /*3b70*/  IMAD.MOV R3, RZ, RZ, -R3 ;  /* 0x000000ffff037224 */ /* 0x000fe400078e0a03 */
[----:B------:R-:W-:Y:S02]  /*3b80*/  IMAD.MOV R7, RZ, RZ, -R4 ;  /* 0x000000ffff077224 */ /* 0x000fe400078e0a04 */
[----:B------:R-:W-:Y:S01]  /*3b90*/  @!P2 IMAD.MOV R41, RZ, RZ, -R41 ;  /* 0x000000ffff29a224 */ /* 0x000fe200078e0a29 */
[----:B------:R-:W-:Y:S01]  /*3ba0*/  ISETP.GT.U32.AND P2, PT, R2, R45, PT ;  /* 0x0000002d0200720c */ /* 0x000fe20003f44070 */
[----:B------:R-:W-:Y:S01]  /*3bb0*/  @!P4 IMAD.IADD R42, R42, 0x1, -R2 ;  /* 0x000000012a2ac824 */ /* 0x000fe200078e0a02 */
[C---:B------:R-:W-:Y:S01]  /*3bc0*/  ISETP.GT.U32.AND P4, PT, R2.reuse, R46, PT ;  /* 0x0000002e0200720c */ /* 0x040fe20003f84070 */
[----:B------:R-:W-:-:S02]  /*3bd0*/  IMAD R47, R2, R3, R47 ;  /* 0x00000003022f7224 */ /* 0x000fc400078e022f */
[C---:B------:R-:W-:Y:S02]  /*3be0*/  IMAD R48, R2.reuse, R7, R48 ;  /* 0x0000000702307224 */ /* 0x040fe400078e0230 */
[--C-:B------:R-:W-:Y:S01]  /*3bf0*/  @!P1 IMAD.IADD R43, R43, 0x1, -R2.reuse ;  /* 0x000000012b2b9824 */ /* 0x100fe200078e0a02 */
[----:B------:R-:W-:Y:S01]  /*3c00*/  ISETP.GT.U32.AND P1, PT, R2, R47, PT ;  /* 0x0000002f0200720c */ /* 0x000fe20003f24070 */
[--C-:B------:R-:W-:Y:S01]  /*3c10*/  @!P6 IMAD.IADD R44, R44, 0x1, -R2.reuse ;  /* 0x000000012c2ce824 */ /* 0x100fe200078e0a02 */
[----:B------:R-:W-:Y:S01]  /*3c20*/  ISETP.GT.U32.AND P6, PT, R2, R48, PT ;  /* 0x000000300200720c */ /* 0x000fe20003fc4070 */
[----:B------:R-:W-:Y:S02]  /*3c30*/  VIADD R11, R0, 0x1ce ;  /* 0x000001ce000b7836 */ /* 0x000fe40000000000 */
[--C-:B------:R-:W-:Y:S01]  /*3c40*/  @!P2 IMAD.IADD R45, R45, 0x1, -R2.reuse ;  /* 0x000000012d2da824 */ /* 0x100fe200078e0a02 */
[----:B------:R-:W-:Y:S01]  /*3c50*/  ISETP.GE.AND P2, PT, R10, RZ, PT ;  /* 0x000000ff0a00720c */ /* 0x000fe20003f46270 */
[----:B------:R-:W-:Y:S01]  /*3c60*/  @!P4 IMAD.IADD R46, R46, 0x1, -R2 ;  /* 0x000000012e2ec824 */ /* 0x000fe200078e0a02 */
[----:B------:R-:W-:Y:S01]  /*3c70*/  IABS R49, R11 ;  /* 0x0000000b00317213 */ /* 0x000fe20000000000 */
[----:B------:R-:W-:Y:S01]  /*3c80*/  IMAD.HI.U32 R4, R9, R50, RZ ;  /* 0x0000003209047227 */ /* 0x000fe200078e00ff */
[----:B------:R-:W-:-:S03]  /*3c90*/  ISETP.GE.AND P4, PT, R51, RZ, PT ;  /* 0x000000ff3300720c */ /* 0x000fc60003f86270 */
[--C-:B------:R-:W-:Y:S01]  /*3ca0*/  @!P1 IMAD.IADD R47, R47, 0x1, -R2.reuse ;  /* 0x000000012f2f9824 */ /* 0x100fe200078e0a02 */
[----:B------:R-:W-:Y:S01]  /*3cb0*/  ISETP.GT.U32.AND P1, PT, R2, R45, PT ;  /* 0x0000002d0200720c */ /* 0x000fe20003f24070 */
[----:B------:R-:W-:Y:S01]  /*3cc0*/  @!P6 IMAD.IADD R48, R48, 0x1, -R2 ;  /* 0x000000013030e824 */ /* 0x000fe200078e0a02 */
[C---:B------:R-:W-:Y:S01]  /*3cd0*/  ISETP.GT.U32.AND P6, PT, R2.reuse, R46, PT ;  /* 0x0000002e0200720c */ /* 0x040fe20003fc4070 */
[----:B------:R-:W-:Y:S01]  /*3ce0*/  @!P5 IMAD.MOV R42, RZ, RZ, -R42 ;  /* 0x000000ffff2ad224 */ /* 0x000fe200078e0a2a */
[----:B------:R-:W-:Y:S01]  /*3cf0*/  ISETP.GT.U32.AND P5, PT, R2, R47, PT ;  /* 0x0000002f0200720c */ /* 0x000fe20003fa4070 */
[----:B------:R-:W-:Y:S02]  /*3d00*/  IMAD.MOV R7, RZ, RZ, -R4 ;  /* 0x000000ffff077224 */ /* 0x000fe400078e0a04 */
[----:B------:R-:W-:Y:S02]  /*3d10*/  VIADD R10, R0, 0x1cc ;  /* 0x000001cc000a7836 */ /* 0x000fe40000000000 */
[----:B------:R-:W-:-:S03]  /*3d20*/  IMAD.HI.U32 R3, R9, R49, RZ ;  /* 0x0000003109037227 */ /* 0x000fc600078e00ff */
[----:B------:R-:W-:Y:S01]  /*3d30*/  IABS R51, R10 ;  /* 0x0000000a00337213 */ /* 0x000fe20000000000 */
[C---:B------:R-:W-:Y:S02]  /*3d40*/  IMAD R50, R2.reuse, R7, R50 ;  /* 0x0000000702327224 */ /* 0x040fe400078e0232 */
[----:B------:R-:W-:Y:S02]  /*3d50*/  IMAD.MOV R3, RZ, RZ, -R3 ;  /* 0x000000ffff037224 */ /* 0x000fe400078e0a03 */
[----:B------:R-:W-:Y:S01]  /*3d60*/  @!P3 IMAD.MOV R43, RZ, RZ, -R43 ;  /* 0x000000ffff2bb224 */ /* 0x000fe200078e0a2b */
[----:B------:R-:W-:Y:S01]  /*3d70*/  ISETP.GT.U32.AND P3, PT, R2, R48, PT ;  /* 0x000000300200720c */ /* 0x000fe20003f64070 */
[--C-:B------:R-:W-:Y:S01]  /*3d80*/  @!P1 IMAD.IADD R45, R45, 0x1, -R2.reuse ;  /* 0x000000012d2d9824 */ /* 0x100fe200078e0a02 */
[----:B------:R-:W-:Y:S01]  /*3d90*/  ISETP.GE.AND P1, PT, R6, RZ, PT ;  /* 0x000000ff0600720c */ /* 0x000fe20003f26270 */
[----:B------:R-:W-:Y:S01]  /*3da0*/  @!P6 IMAD.IADD R46, R46, 0x1, -R2 ;  /* 0x000000012e2ee824 */ /* 0x000fe200078e0a02 */
[C---:B------:R-:W-:Y:S01]  /*3db0*/  ISETP.GT.U32.AND P6, PT, R2.reuse, R50, PT ;  /* 0x000000320200720c */ /* 0x040fe20003fc4070 */
[----:B------:R-:W-:-:S02]  /*3dc0*/  IMAD R49, R2, R3, R49 ;  /* 0x0000000302317224 */ /* 0x000fc400078e0231 */
[----:B------:R-:W-:-:S04]  /*3dd0*/  IMAD.HI.U32 R3, R9, R51, RZ ;  /* 0x0000003309037227 */ /* 0x000fc800078e00ff */
[----:B------:R-:W-:Y:S01]  /*3de0*/  @!P5 IMAD.IADD R47, R47, 0x1, -R2 ;  /* 0x000000012f2fd824 */ /* 0x000fe200078e0a02 */
[----:B------:R-:W-:Y:S01]  /*3df0*/  ISETP.GE.AND P5, PT, R8, RZ, PT ;  /* 0x000000ff0800720c */ /* 0x000fe20003fa6270 */
[----:B------:R-:W-:Y:S01]  /*3e00*/  @!P0 IMAD.MOV R44, RZ, RZ, -R44 ;  /* 0x000000ffff2c8224 */ /* 0x000fe200078e0a2c */
[----:B------:R-:W-:Y:S01]  /*3e10*/  ISETP.GT.U32.AND P0, PT, R2, R49, PT ;  /* 0x000000310200720c */ /* 0x000fe20003f04070 */
[----:B------:R-:W-:-:S04]  /*3e20*/  IMAD.HI.U32 R4, R9, R52, RZ ;  /* 0x0000003409047227 */ /* 0x000fc800078e00ff */
[----:B------:R-:W-:Y:S02]  /*3e30*/  IMAD.MOV R3, RZ, RZ, -R3 ;  /* 0x000000ffff037224 */ /* 0x000fe400078e0a03 */
[----:B------:R-:W-:Y:S02]  /*3e40*/  IMAD.MOV R7, RZ, RZ, -R4 ;  /* 0x000000ffff077224 */ /* 0x000fe400078e0a04 */
[----:B------:R-:W-:Y:S02]  /*3e50*/  IMAD R51, R2, R3, R51 ;  /* 0x0000000302337224 */ /* 0x000fe400078e0233 */
[--C-:B------:R-:W-:Y:S01]  /*3e60*/  @!P3 IMAD.IADD R48, R48, 0x1, -R2.reuse ;  /* 0x000000013030b824 */ /* 0x100fe200078e0a02 */
[----:B------:R-:W-:Y:S01]  /*3e70*/  ISETP.GE.AND P3, PT, R11, RZ, PT ;  /* 0x000000ff0b00720c */ /* 0x000fe20003f66270 */
[----:B------:R-:W-:Y:S01]  /*3e80*/  @!P6 IMAD.IADD R50, R50, 0x1, -R2 ;  /* 0x000000013232e824 */ /* 0x000fe200078e0a02 */
[----:B------:R-:W-:Y:S01]  /*3e90*/  ISETP.GE.AND P6, PT, R10, RZ, PT ;  /* 0x000000ff0a00720c */ /* 0x000fe20003fc6270 */
[----:B------:R-:W-:-:S02]  /*3ea0*/  IMAD R52, R2, R7, R52 ;  /* 0x0000000702347224 */ /* 0x000fc400078e0234 */
[----:B------:R-:W-:Y:S01]  /*3eb0*/  @!P1 IMAD.MOV R47, RZ, RZ, -R47 ;  /* 0x000000ffff2f9224 */ /* 0x000fe200078e0a2f */
[C---:B------:R-:W-:Y:S01]  /*3ec0*/  ISETP.GT.U32.AND P1, PT, R2.reuse, R51, PT ;  /* 0x000000330200720c */ /* 0x040fe20003f24070 */
[----:B------:R-:W-:Y:S01]  /*3ed0*/  @!P4 IMAD.MOV R46, RZ, RZ, -R46 ;  /* 0x000000ffff2ec224 */ /* 0x000fe200078e0a2e */
[C---:B------:R-:W-:Y:S01]  /*3ee0*/  ISETP.GT.U32.AND P4, PT, R2.reuse, R50, PT ;  /* 0x000000320200720c */ /* 0x040fe20003f84070 */
[----:B------:R-:W-:Y:S01]  /*3ef0*/  @!P5 IMAD.MOV R48, RZ, RZ, -R48 ;  /* 0x000000ffff30d224 */ /* 0x000fe200078e0a30 */
[----:B------:R-:W-:Y:S01]  /*3f00*/  ISETP.GT.U32.AND P5, PT, R2, R52, PT ;  /* 0x000000340200720c */ /* 0x000fe20003fa4070 */
[----:B------:R-:W-:Y:S01]  /*3f10*/  @!P0 IMAD.IADD R49, R49, 0x1, -R2 ;  /* 0x0000000131318824 */ /* 0x000fe200078e0a02 */
[----:B------:R-:W-:Y:S01]  /*3f20*/  ISETP.GE.AND P0, PT, R53, RZ, PT ;  /* 0x000000ff3500720c */ /* 0x000fe20003f06270 */
[----:B------:R-:W-:Y:S02]  /*3f30*/  @!P2 IMAD.MOV R45, RZ, RZ, -R45 ;  /* 0x000000ffff2da224 */ /* 0x000fe400078e0a2d */
[----:B------:R-:W-:Y:S01]  /*3f40*/  VIADD R3, R0, 0x1ca ;  /* 0x000001ca00037836 */ /* 0x000fe20000000000 */
[----:B------:R-:W-:Y:S01]  /*3f50*/  ISETP.GT.U32.AND P2, PT, R2, R49, PT ;  /* 0x000000310200720c */ /* 0x000fe20003f44070 */
[----:B------:R-:W-:-:S02]  /*3f60*/  VIADD R4, R0, 0x1c9 ;  /* 0x000001c900047836 */ /* 0x000fc40000000000 */
[--C-:B------:R-:W-:Y:S01]  /*3f70*/  @!P1 IMAD.IADD R51, R51, 0x1, -R2.reuse ;  /* 0x0000000133339824 */ /* 0x100fe200078e0a02 */
[----:B------:R-:W-:Y:S01]  /*3f80*/  IABS R53, R3 ;  /* 0x0000000300357213 */ /* 0x000fe20000000000 */
[--C-:B------:R-:W-:Y:S01]  /*3f90*/  @!P4 IMAD.IADD R50, R50, 0x1, -R2.reuse ;  /* 0x000000013232c824 */ /* 0x100fe200078e0a02 */
[----:B------:R-:W-:Y:S01]  /*3fa0*/  ISETP.GE.AND P4, PT, R3, RZ, PT ;  /* 0x000000ff0300720c */ /* 0x000fe20003f86270 */
[----:B------:R-:W-:Y:S01]  /*3fb0*/  @!P5 IMAD.IADD R52, R52, 0x1, -R2 ;  /* 0x000000013434d824 */ /* 0x000fe200078e0a02 */
[----:B------:R-:W-:Y:S01]  /*3fc0*/  ISETP.GT.U32.AND P5, PT, R2, R51, PT ;  /* 0x000000330200720c */ /* 0x000fe20003fa4070 */
[----:B------:R-:W-:Y:S01]  /*3fd0*/  IMAD.HI.U32 R3, R9, R53, RZ ;  /* 0x0000003509037227 */ /* 0x000fe200078e00ff */
[----:B------:R-:W-:-:S03]  /*3fe0*/  ISETP.GE.AND P1, PT, R4, RZ, PT ;  /* 0x000000ff0400720c */ /* 0x000fc60003f26270 */
[----:B------:R-:W-:Y:S01]  /*3ff0*/  @!P2 IMAD.IADD R49, R49, 0x1, -R2 ;  /* 0x000000013131a824 */ /* 0x000fe200078e0a02 */
[----:B------:R-:W-:Y:S01]  /*4000*/  ISETP.GE.AND P2, PT, R54, RZ, PT ;  /* 0x000000ff3600720c */ /* 0x000fe20003f46270 */
[----:B------:R-:W-:Y:S01]  /*4010*/  IMAD.MOV R3, RZ, RZ, -R3 ;  /* 0x000000ffff037224 */ /* 0x000fe200078e0a03 */
[----:B------:R-:W-:Y:S01]  /*4020*/  IABS R54, R4 ;  /* 0x0000000400367213 */ /* 0x000fe20000000000 */
[----:B------:R-:W-:Y:S01]  /*4030*/  @!P3 IMAD.MOV R49, RZ, RZ, -R49 ;  /* 0x000000ffff31b224 */ /* 0x000fe200078e0a31 */
[C---:B------:R-:W-:Y:S01]  /*4040*/  ISETP.GT.U32.AND P3, PT, R2.reuse, R52, PT ;  /* 0x000000340200720c */ /* 0x040fe20003f64070 */
[----:B------:R-:W-:Y:S02]  /*4050*/  IMAD R53, R2, R3, R53 ;  /* 0x0000000302357224 */ /* 0x000fe400078e0235 */
[----:B------:R-:W-:-:S04]  /*4060*/  IMAD.HI.U32 R4, R9, R54, RZ ;  /* 0x0000003609047227 */ /* 0x000fc800078e00ff */
[----:B------:R-:W-:Y:S01]  /*4070*/  @!P5 IMAD.IADD R51, R51, 0x1, -R2 ;  /* 0x000000013333d824 */ /* 0x000fe200078e0a02 */
[----:B------:R-:W-:Y:S01]  /*4080*/  ISETP.GT.U32.AND P5, PT, R2, R53, PT ;  /* 0x000000350200720c */ /* 0x000fe20003fa4070 */
[----:B------:R-:W-:Y:S02]  /*4090*/  IMAD.MOV R7, RZ, RZ, -R4 ;  /* 0x000000ffff077224 */ /* 0x000fe400078e0a04 */
[----:B------:R-:W-:Y:S02]  /*40a0*/  VIADD R6, R0, 0x1c8 ;  /* 0x000001c800067836 */ /* 0x000fe40000000000 */
[----:B------:R-:W-:Y:S02]  /*40b0*/  IMAD R54, R2, R7, R54 ;  /* 0x0000000702367224 */ /* 0x000fe400078e0236 */
[----:B------:R-:W-:Y:S01]  /*40c0*/  VIADD R3, R0, 0x1c7 ;  /* 0x000001c700037836 */ /* 0x000fe20000000000 */
[----:B------:R-:W-:Y:S01]  /*40d0*/  IABS R55, R6 ;  /* 0x0000000600377213 */ /* 0x000fe20000000000 */
[----:B------:R-:W-:Y:S01]  /*40e0*/  @!P6 IMAD.MOV R51, RZ, RZ, -R51 ;  /* 0x000000ffff33e224 */ /* 0x000fe200078e0a33 */
[----:B------:R-:W-:Y:S01]  /*40f0*/  ISETP.GT.U32.AND P6, PT, R2, R54, PT ;  /* 0x000000360200720c */ /* 0x000fe20003fc4070 */
[--C-:B------:R-:W-:Y:S01]  /*4100*/  @!P3 IMAD.IADD R52, R52, 0x1, -R2.reuse ;  /* 0x000000013434b824 */ /* 0x100fe200078e0a02 */
[----:B------:R-:W-:Y:S01]  /*4110*/  ISETP.GE.AND P3, PT, R3, RZ, PT ;  /* 0x000000ff0300720c */ /* 0x000fe20003f66270 */
[----:B------:R-:W-:Y:S01]  /*4120*/  @!P5 IMAD.IADD R53, R53, 0x1, -R2 ;  /* 0x000000013535d824 */ /* 0x000fe200078e0a02 */
[----:B------:R-:W-:Y:S01]  /*4130*/  IABS R56, R3 ;  /* 0x0000000300387213 */ /* 0x000fe20000000000 */
[----:B------:R-:W-:-:S03]  /*4140*/  IMAD.HI.U32 R3, R9, R55, RZ ;  /* 0x0000003709037227 */ /* 0x000fc600078e00ff */
[----:B------:R-:W-:Y:S01]  /*4150*/  ISETP.GT.U32.AND P5, PT, R2, R53, PT ;  /* 0x000000350200720c */ /* 0x000fe20003fa4070 */
[----:B------:R-:W-:Y:S01]  /*4160*/  @!P0 IMAD.MOV R50, RZ, RZ, -R50 ;  /* 0x000000ffff328224 */ /* 0x000fe200078e0a32 */
[----:B------:R-:W-:Y:S01]  /*4170*/  ISETP.GE.AND P0, PT, R6, RZ, PT ;  /* 0x000000ff0600720c */ /* 0x000fe20003f06270 */
[----:B------:R-:W-:Y:S02]  /*4180*/  VIADD R4, R0, 0x1c6 ;  /* 0x000001c600047836 */ /* 0x000fe40000000000 */
[----:B------:R-:W-:Y:S02]  /*4190*/  IMAD.MOV R6, RZ, RZ, -R3 ;  /* 0x000000ffff067224 */ /* 0x000fe400078e0a03 */
[----:B------:R-:W-:Y:S01]  /*41a0*/  IMAD.HI.U32 R3, R9, R56, RZ ;  /* 0x0000003809037227 */ /* 0x000fe200078e00ff */
[----:B------:R-:W-:-:S03]  /*41b0*/  IABS R57, R4 ;  /* 0x0000000400397213 */ /* 0x000fc60000000000 */
[----:B------:R-:W-:Y:S02]  /*41c0*/  VIADD R8, R0, 0x1c5 ;  /* 0x000001c500087836 */ /* 0x000fe40000000000 */
[----:B------:R-:W-:Y:S02]  /*41d0*/  @!P6 IMAD.IADD R54, R54, 0x1, -R2 ;  /* 0x000000013636e824 */ /* 0x000fe400078e0a02 */
[----:B------:R-:W-:Y:S01]  /*41e0*/  IMAD.MOV R3, RZ, RZ, -R3 ;  /* 0x000000ffff037224 */ /* 0x000fe200078e0a03 */
[----:B------:R-:W-:Y:S01]  /*41f0*/  IABS R58, R8 ;  /* 0x00000008003a7213 */ /* 0x000fe20000000000 */
[C---:B------:R-:W-:Y:S01]  /*4200*/  IMAD R55, R2.reuse, R6, R55 ;  /* 0x0000000602377224 */ /* 0x040fe200078e0237 */
[C---:B------:R-:W-:Y:S01]  /*4210*/  ISETP.GT.U32.AND P6, PT, R2.reuse, R54, PT ;  /* 0x000000360200720c */ /* 0x040fe20003fc4070 */
[----:B------:R-:W-:Y:S02]  /*4220*/  IMAD R56, R2, R3, R56 ;  /* 0x0000000302387224 */ /* 0x000fe400078e0238 */
[----:B------:R-:W-:-:S04]  /*4230*/  IMAD.HI.U32 R3, R9, R57, RZ ;  /* 0x0000003909037227 */ /* 0x000fc800078e00ff */
[----:B------:R-:W-:Y:S01]  /*4240*/  @!P2 IMAD.MOV R52, RZ, RZ, -R52 ;  /* 0x000000ffff34a224 */ /* 0x000fe200078e0a34 */
[----:B------:R-:W-:Y:S01]  /*4250*/  ISETP.GE.AND P2, PT, R4, RZ, PT ;  /* 0x000000ff0400720c */ /* 0x000fe20003f46270 */
[----:B------:R-:W-:Y:S01]  /*4260*/  @!P5 IMAD.IADD R53, R53, 0x1, -R2 ;  /* 0x000000013535d824 */ /* 0x000fe200078e0a02 */
[----:B------:R-:W-:Y:S01]  /*4270*/  ISETP.GT.U32.AND P5, PT, R2, R55, PT ;  /* 0x000000370200720c */ /* 0x000fe20003fa4070 */
[----:B------:R-:W-:-:S04]  /*4280*/  IMAD.HI.U32 R4, R9, R58, RZ ;  /* 0x0000003a09047227 */ /* 0x000fc800078e00ff */
[----:B------:R-:W-:Y:S02]  /*4290*/  IMAD.MOV R3, RZ, RZ, -R3 ;  /* 0x000000ffff037224 */ /* 0x000fe400078e0a03 */
[----:B------:R-:W-:Y:S02]  /*42a0*/  IMAD.MOV R7, RZ, RZ, -R4 ;  /* 0x000000ffff077224 */ /* 0x000fe400078e0a04 */
[C---:B------:R-:W-:Y:S02]  /*42b0*/  IMAD R57, R2.reuse, R3, R57 ;  /* 0x0000000302397224 */ /* 0x040fe400078e0239 */
[----:B------:R-:W-:Y:S02]  /*42c0*/  IMAD R58, R2, R7, R58 ;  /* 0x00000007023a7224 */ /* 0x000fe400078e023a */
[----:B------:R-:W-:Y:S01]  /*42d0*/  @!P6 IMAD.IADD R54, R54, 0x1, -R2 ;  /* 0x000000013636e824 */ /* 0x000fe200078e0a02 */
[----:B------:R-:W-:Y:S01]  /*42e0*/  ISETP.GT.U32.AND P6, PT, R2, R57, PT ;  /* 0x000000390200720c */ /* 0x000fe20003fc4070 */
[----:B------:R-:W-:-:S02]  /*42f0*/  VIADD R6, R0, 0x1c4 ;  /* 0x000001c400067836 */ /* 0x000fc40000000000 */
[--C-:B------:R-:W-:Y:S01]  /*4300*/  @!P5 IMAD.IADD R55, R55, 0x1, -R2.reuse ;  /* 0x000000013737d824 */ /* 0x100fe200078e0a02 */
[----:B------:R-:W-:Y:S01]  /*4310*/  ISETP.GT.U32.AND P5, PT, R2, R58, PT ;  /* 0x0000003a0200720c */ /* 0x000fe20003fa4070 */
[----:B------:R-:W-:Y:S01]  /*4320*/  @!P4 IMAD.MOV R53, RZ, RZ, -R53 ;  /* 0x000000ffff35c224 */ /* 0x000fe200078e0a35 */
[----:B------:R-:W-:Y:S01]  /*4330*/  IABS R59, R6 ;  /* 0x00000006003b7213 */ /* 0x000fe20000000000 */
[----:B------:R-:W-:Y:S01]  /*4340*/  VIADD R10, R0, 0x1c3 ;  /* 0x000001c3000a7836 */ /* 0x000fe20000000000 */
[----:B------:R-:W-:Y:S01]  /*4350*/  ISETP.GT.U32.AND P4, PT, R2, R56, PT ;  /* 0x000000380200720c */ /* 0x000fe20003f84070 */
[----:B------:R-:W-:Y:S02]  /*4360*/  VIADD R11, R0, 0x1c2 ;  /* 0x000001c2000b7836 */ /* 0x000fe40000000000 */
[----:B------:R-:W-:Y:S01]  /*4370*/  IMAD.HI.U32 R3, R9, R59, RZ ;  /* 0x0000003b09037227 */ /* 0x000fe200078e00ff */
[----:B------:R-:W-:Y:S02]  /*4380*/  IABS R60, R10 ;  /* 0x0000000a003c7213 */ /* 0x000fe40000000000 */
[----:B------:R-:W-:Y:S01]  /*4390*/  IABS R61, R11 ;  /* 0x0000000b003d7213 */ /* 0x000fe20000000000 */
[----:B------:R-:W-:-:S02]  /*43a0*/  @!P6 IMAD.IADD R57, R57, 0x1, -R2 ;  /* 0x000000013939e824 */ /* 0x000fc400078e0a02 */
[----:B------:R-:W-:Y:S02]  /*43b0*/  IMAD.MOV R3, RZ, RZ, -R3 ;  /* 0x000000ffff037224 */ /* 0x000fe400078e0a03 */
[----:B------:R-:W-:Y:S01]  /*43c0*/  @!P5 IMAD.IADD R58, R58, 0x1, -R2 ;  /* 0x000000013a3ad824 */ /* 0x000fe200078e0a02 */
[C---:B------:R-:W-:Y:S01]  /*43d0*/  ISETP.GT.U32.AND P5, PT, R2.reuse, R57, PT ;  /* 0x000000390200720c */ /* 0x040fe20003fa4070 */
[----:B------:R-:W-:Y:S02]  /*43e0*/  IMAD R59, R2, R3, R59 ;  /* 0x00000003023b7224 */ /* 0x000fe400078e023b */
[----:B------:R-:W-:-:S04]  /*43f0*/  IMAD.HI.U32 R3, R9, R60, RZ ;  /* 0x0000003c09037227 */ /* 0x000fc800078e00ff */
[----:B------:R-:W-:Y:S01]  /*4400*/  @!P4 IMAD.IADD R56, R56, 0x1, -R2 ;  /* 0x000000013838c824 */ /* 0x000fe200078e0a02 */
[C---:B------:R-:W-:Y:S01]  /*4410*/  ISETP.GT.U32.AND P4, PT, R2.reuse, R55, PT ;  /* 0x000000370200720c */ /* 0x040fe20003f84070 */
[----:B------:R-:W-:Y:S02]  /*4420*/  IMAD.MOV R3, RZ, RZ, -R3 ;  /* 0x000000ffff037224 */ /* 0x000fe400078e0a03 */
[----:B------:R-:W-:Y:S01]  /*4430*/  @!P1 IMAD.MOV R54, RZ, RZ, -R54 ;  /* 0x000000ffff369224 */ /* 0x000fe200078e0a36 */
[C---:B------:R-:W-:Y:S01]  /*4440*/  ISETP.GT.U32.AND P6, PT, R2.reuse, R56, PT ;  /* 0x000000380200720c */ /* 0x040fe20003fc4070 */
[C---:B------:R-:W-:Y:S01]  /*4450*/  IMAD R60, R2.reuse, R3, R60 ;  /* 0x00000003023c7224 */ /* 0x040fe200078e023c */
[C---:B------:R-:W-:Y:S01]  /*4460*/  ISETP.GT.U32.AND P1, PT, R2.reuse, R58, PT ;  /* 0x0000003a0200720c */ /* 0x040fe20003f24070 */
[----:B------:R-:W-:Y:S02]  /*4470*/  @!P5 IMAD.IADD R57, R57, 0x1, -R2 ;  /* 0x000000013939d824 */ /* 0x000fe400078e0a02 */
[----:B------:R-:W-:Y:S01]  /*4480*/  IMAD.HI.U32 R3, R9, R61, RZ ;  /* 0x0000003d09037227 */ /* 0x000fe200078e00ff */
[----:B------:R-:W-:-:S03]  /*4490*/  ISETP.GT.U32.AND P5, PT, R2, R60, PT ;  /* 0x0000003c0200720c */ /* 0x000fc60003fa4070 */
[--C-:B------:R-:W-:Y:S01]  /*44a0*/  @!P4 IMAD.IADD R55, R55, 0x1, -R2.reuse ;  /* 0x000000013737c824 */ /* 0x100fe200078e0a02 */
[----:B------:R-:W-:Y:S01]  /*44b0*/  ISETP.GT.U32.AND P4, PT, R2, R59, PT ;  /* 0x0000003b0200720c */ /* 0x000fe20003f84070 */
[----:B------:R-:W-:Y:S02]  /*44c0*/  IMAD.MOV R3, RZ, RZ, -R3 ;  /* 0x000000ffff037224 */ /* 0x000fe400078e0a03 */
[--C-:B------:R-:W-:Y:S01]  /*44d0*/  @!P6 IMAD.IADD R56, R56, 0x1, -R2.reuse ;  /* 0x000000013838e824 */ /* 0x100fe200078e0a02 */
[----:B------:R-:W-:Y:S01]  /*44e0*/  ISETP.GE.AND P6, PT, R8, RZ, PT ;  /* 0x000000ff0800720c */ /* 0x000fe20003fc6270 */
[----:B------:R-:W-:Y:S02]  /*44f0*/  VIADD R8, R0, 0x1c0 ;  /* 0x000001c000087836 */ /* 0x000fe40000000000 */
[----:B------:R-:W-:Y:S02]  /*4500*/  IMAD R61, R2, R3, R61 ;  /* 0x00000003023d7224 */ /* 0x000fe400078e023d */
[----:B------:R-:W-:Y:S01]  /*4510*/  @!P5 IMAD.IADD R60, R60, 0x1, -R2 ;  /* 0x000000013c3cd824 */ /* 0x000fe200078e0a02 */
[----:B------:R-:W-:Y:S01]  /*4520*/  IABS R63, R8 ;  /* 0x00000008003f7213 */ /* 0x000fe20000000000 */
[----:B------:R-:W-:-:S02]  /*4530*/  @!P0 IMAD.MOV R55, RZ, RZ, -R55 ;  /* 0x000000ffff378224 */ /* 0x000fc400078e0a37 */
[----:B------:R-:W-:Y:S01]  /*4540*/  @!P4 IMAD.IADD R59, R59, 0x1, -R2 ;  /* 0x000000013b3bc824 */ /* 0x000fe200078e0a02 */
[----:B------:R-:W-:Y:S01]  /*4550*/  ISETP.GT.U32.AND P5, PT, R2, R60, PT ;  /* 0x0000003c0200720c */ /* 0x000fe20003fa4070 */
[C---:B------:R-:W-:Y:S01]  /*4560*/  IMAD.HI.U32 R3, R9.reuse, R63, RZ ;  /* 0x0000003f09037227 */ /* 0x040fe200078e00ff */
[----:B------:R-:W-:Y:S02]  /*4570*/  ISETP.GE.AND P4, PT, R10, RZ, PT ;  /* 0x000000ff0a00720c */ /* 0x000fe40003f86270 */
[----:B------:R-:W-:Y:S01]  /*4580*/  ISETP.GT.U32.AND P0, PT, R2, R59, PT ;  /* 0x0000003b0200720c */ /* 0x000fe20003f04070 */
[----:B------:R-:W-:Y:S02]  /*4590*/  IMAD.MOV R3, RZ, RZ, -R3 ;  /* 0x000000ffff037224 */ /* 0x000fe400078e0a03 */
[----:B------:R-:W-:-:S04]  /*45a0*/  IMAD.HI.U32 R4, R9, R62, RZ ;  /* 0x0000003e09047227 */ /* 0x000fc800078e00ff */
[----:B------:R-:W-:Y:S02]  /*45b0*/  IMAD R63, R2, R3, R63 ;  /* 0x00000003023f7224 */ /* 0x000fe400078e023f */
[----:B------:R-:W-:Y:S02]  /*45c0*/  @!P5 IMAD.IADD R60, R60, 0x1, -R2 ;  /* 0x000000013c3cd824 */ /* 0x000fe400078e0a02 */
[----:B------:R-:W-:Y:S01]  /*45d0*/  IMAD.MOV R7, RZ, RZ, -R4 ;  /* 0x000000ffff077224 */ /* 0x000fe200078e0a04 */
[----:B------:R-:W-:Y:S01]  /*45e0*/  ISETP.GT.U32.AND P5, PT, R2, R63, PT ;  /* 0x0000003f0200720c */ /* 0x000fe20003fa4070 */
[----:B------:R-:W-:Y:S02]  /*45f0*/  VIADD R4, R0, 0x1bf ;  /* 0x000001bf00047836 */ /* 0x000fe40000000000 */
[----:B------:R-:W-:Y:S01]  /*4600*/  @!P1 IMAD.IADD R58, R58, 0x1, -R2 ;  /* 0x000000013a3a9824 */ /* 0x000fe200078e0a02 */
[----:B------:R-:W-:Y:S01]  /*4610*/  ISETP.GE.AND P1, PT, R6, RZ, PT ;  /* 0x000000ff0600720c */ /* 0x000fe20003f26270 */
[----:B------:R-:W-:Y:S01]  /*4620*/  IMAD R62, R2, R7, R62 ;  /* 0x00000007023e7224 */ /* 0x000fe200078e023e */
[----:B------:R-:W-:Y:S01]  /*4630*/  IABS R64, R4 ;  /* 0x0000000400407213 */ /* 0x000fe20000000000 */
[----:B------:R-:W-:-:S02]  /*4640*/  VIADD R6, R0, 0x1be ;  /* 0x000001be00067836 */ /* 0x000fc40000000000 */
[----:B------:R-:W-:Y:S01]  /*4650*/  @!P0 IMAD.IADD R59, R59, 0x1, -R2 ;  /* 0x000000013b3b8824 */ /* 0x000fe200078e0a02 */
[----:B------:R-:W-:Y:S01]  /*4660*/  ISETP.GE.AND P0, PT, R65, RZ, PT ;  /* 0x000000ff4100720c */ /* 0x000fe20003f06270 */
[----:B------:R-:W-:Y:S01]  /*4670*/  @!P6 IMAD.MOV R58, RZ, RZ, -R58 ;  /* 0x000000ffff3ae224 */ /* 0x000fe200078e0a3a */
[----:B------:R-:W-:Y:S01]  /*4680*/  ISETP.GT.U32.AND P6, PT, R2, R62, PT ;  /* 0x0000003e0200720c */ /* 0x000fe20003fc4070 */
[----:B------:R-:W-:Y:S01]  /*4690*/  @!P5 IMAD.IADD R63, R63, 0x1, -R2 ;  /* 0x000000013f3fd824 */ /* 0x000fe200078e0a02 */
[----:B------:R-:W-:Y:S01]  /*46a0*/  IABS R65, R6 ;  /* 0x0000000600417213 */ /* 0x000fe20000000000 */
[----:B------:R-:W-:-:S03]  /*46b0*/  IMAD.HI.U32 R3, R9, R64, RZ ;  /* 0x0000004009037227 */ /* 0x000fc600078e00ff */
[C---:B------:R-:W-:Y:S01]  /*46c0*/  ISETP.GT.U32.AND P5, PT, R2.reuse, R63, PT ;  /* 0x0000003f0200720c */ /* 0x040fe20003fa4070 */
[----:B------:R-:W-:Y:S01]  /*46d0*/  @!P3 IMAD.MOV R56, RZ, RZ, -R56 ;  /* 0x000000ffff38b224 */ /* 0x000fe200078e0a38 */
[----:B------:R-:W-:Y:S01]  /*46e0*/  ISETP.GT.U32.AND P3, PT, R2, R61, PT ;  /* 0x0000003d0200720c */ /* 0x000fe20003f64070 */
[----:B------:R-:W-:Y:S02]  /*46f0*/  IMAD.MOV R7, RZ, RZ, -R3 ;  /* 0x000000ffff077224 */ /* 0x000fe400078e0a03 */
[----:B------:R-:W-:-:S04]  /*4700*/  IMAD.HI.U32 R3, R9, R65, RZ ;  /* 0x0000004109037227 */ /* 0x000fc800078e00ff */
[----:B------:R-:W-:Y:S02]  /*4710*/  IMAD.MOV R3, RZ, RZ, -R3 ;  /* 0x000000ffff037224 */ /* 0x000fe400078e0a03 */
[--C-:B------:R-:W-:Y:S02]  /*4720*/  @!P6 IMAD.IADD R62, R62, 0x1, -R2.reuse ;  /* 0x000000013e3ee824 */ /* 0x100fe400078e0a02 */
[----:B------:R-:W-:Y:S02]  /*4730*/  IMAD R65, R2, R3, R65 ;  /* 0x0000000302417224 */ /* 0x000fe400078e0241 */
[--C-:B------:R-:W-:Y:S01]  /*4740*/  @!P3 IMAD.IADD R61, R61, 0x1, -R2.reuse ;  /* 0x000000013d3db824 */ /* 0x100fe200078e0a02 */
[----:B------:R-:W-:Y:S01]  /*4750*/  ISETP.GE.AND P3, PT, R8, RZ, PT ;  /* 0x000000ff0800720c */ /* 0x000fe20003f66270 */
[----:B------:R-:W-:Y:S01]  /*4760*/  @!P1 IMAD.MOV R59, RZ, RZ, -R59 ;  /* 0x000000ffff3b9224 */ /* 0x000fe200078e0a3b */
[C---:B------:R-:W-:Y:S01]  /*4770*/  ISETP.GT.U32.AND P1, PT, R2.reuse, R62, PT ;  /* 0x0000003e0200720c */ /* 0x040fe20003f24070 */
[----:B------:R-:W-:Y:S01]  /*4780*/  @!P5 IMAD.IADD R63, R63, 0x1, -R2 ;  /* 0x000000013f3fd824 */ /* 0x000fe200078e0a02 */
[----:B------:R-:W-:Y:S01]  /*4790*/  ISETP.GT.U32.AND P5, PT, R2, R65, PT ;  /* 0x000000410200720c */ /* 0x000fe20003fa4070 */
[----:B------:R-:W-:Y:S01]  /*47a0*/  VIADD R8, R0, 0x1bd ;  /* 0x000001bd00087836 */ /* 0x000fe20000000000 */
[----:B------:R-:W-:Y:S01]  /*47b0*/  ISETP.GT.U32.AND P6, PT, R2, R61, PT ;  /* 0x0000003d0200720c */ /* 0x000fe20003fc4070 */
[----:B------:R-:W-:-:S02]  /*47c0*/  VIADD R10, R0, 0x1bc ;  /* 0x000001bc000a7836 */ /* 0x000fc40000000000 */
[----:B------:R-:W-:Y:S01]  /*47d0*/  IMAD R64, R2, R7, R64 ;  /* 0x0000000702407224 */ /* 0x000fe200078e0240 */
[----:B------:R-:W-:Y:S01]  /*47e0*/  IABS R66, R8 ;  /* 0x0000000800427213 */ /* 0x000fe20000000000 */
[----:B------:R-:W-:Y:S01]  /*47f0*/  @!P2 IMAD.MOV R57, RZ, RZ, -R57 ;  /* 0x000000ffff39a224 */ /* 0x000fe200078e0a39 */
[----:B------:R-:W-:Y:S01]  /*4800*/  ISETP.GE.AND P2, PT, R11, RZ, PT ;  /* 0x000000ff0b00720c */ /* 0x000fe20003f46270 */
[----:B------:R-:W-:Y:S01]  /*4810*/  VIADD R7, R0, 0x1bb ;  /* 0x000001bb00077836 */ /* 0x000fe20000000000 */
[----:B------:R-:W-:Y:S01]  /*4820*/  IABS R67, R10 ;  /* 0x0000000a00437213 */ /* 0x000fe20000000000 */
[----:B------:R-:W-:-:S03]  /*4830*/  IMAD.HI.U32 R3, R9, R66, RZ ;  /* 0x0000004209037227 */ /* 0x000fc600078e00ff */
[----:B------:R-:W-:Y:S01]  /*4840*/  IABS R68, R7 ;  /* 0x0000000700447213 */ /* 0x000fe20000000000 */
[--C-:B------:R-:W-:Y:S01]  /*4850*/  @!P1 IMAD.IADD R62, R62, 0x1, -R2.reuse ;  /* 0x000000013e3e9824 */ /* 0x100fe200078e0a02 */
[----:B------:R-:W-:Y:S01]  /*4860*/  ISETP.GE.AND P1, PT, R4, RZ, PT ;  /* 0x000000ff0400720c */ /* 0x000fe20003f26270 */
[----:B------:R-:W-:Y:S02]  /*4870*/  @!P5 IMAD.IADD R65, R65, 0x1, -R2 ;  /* 0x000000014141d824 */ /* 0x000fe400078e0a02 */
[----:B------:R-:W-:Y:S02]  /*4880*/  IMAD.MOV R3, RZ, RZ, -R3 ;  /* 0x000000ffff037224 */ /* 0x000fe400078e0a03 */
[----:B------:R-:W-:Y:S01]  /*4890*/  IMAD.HI.U32 R4, R9, R67, RZ ;  /* 0x0000004309047227 */ /* 0x000fe200078e00ff */
[----:B------:R-:W-:-:S03]  /*48a0*/  ISETP.GT.U32.AND P5, PT, R2, R65, PT ;  /* 0x000000410200720c */ /* 0x000fc60003fa4070 */
[----:B------:R-:W-:Y:S01]  /*48b0*/  @!P6 IMAD.IADD R61, R61, 0x1, -R2 ;  /* 0x000000013d3de824 */ /* 0x000fe200078e0a02 */
[C---:B------:R-:W-:Y:S01]  /*48c0*/  ISETP.GT.U32.AND P6, PT, R2.reuse, R64, PT ;  /* 0x000000400200720c */ /* 0x040fe20003fc4070 */
[----:B------:R-:W-:Y:S02]  /*48d0*/  IMAD R66, R2, R3, R66 ;  /* 0x0000000302427224 */ /* 0x000fe400078e0242 */
[----:B------:R-:W-:Y:S02]  /*48e0*/  IMAD.MOV R4, RZ, RZ, -R4 ;  /* 0x000000ffff047224 */ /* 0x000fe400078e0a04 */
[----:B------:R-:W-:-:S04]  /*48f0*/  IMAD.HI.U32 R3, R9, R68, RZ ;  /* 0x0000004409037227 */ /* 0x000fc800078e00ff */
[C---:B------:R-:W-:Y:S02]  /*4900*/  IMAD R67, R2.reuse, R4, R67 ;  /* 0x0000000402437224 */ /* 0x040fe400078e0243 */
[----:B------:R-:W-:Y:S02]  /*4910*/  IMAD.MOV R3, RZ, RZ, -R3 ;  /* 0x000000ffff037224 */ /* 0x000fe400078e0a03 */
[----:B------:R-:W-:Y:S01]  /*4920*/  @!P2 IMAD.MOV R61, RZ, RZ, -R61 ;  /* 0x000000ffff3da224 */ /* 0x000fe200078e0a3d */
[C---:B------:R-:W-:Y:S01]  /*4930*/  ISETP.GT.U32.AND P2, PT, R2.reuse, R66, PT ;  /* 0x000000420200720c */ /* 0x040fe20003f44070 */
[C---:B------:R-:W-:Y:S02]  /*4940*/  IMAD R68, R2.reuse, R3, R68 ;  /* 0x0000000302447224 */ /* 0x040fe400078e0244 */
[----:B------:R-:W-:Y:S01]  /*4950*/  @!P3 IMAD.MOV R63, RZ, RZ, -R63 ;  /* 0x000000ffff3fb224 */ /* 0x000fe200078e0a3f */
[----:B------:R-:W-:Y:S01]  /*4960*/  ISETP.GT.U32.AND P3, PT, R2, R67, PT ;  /* 0x000000430200720c */ /* 0x000fe20003f64070 */
[--C-:B------:R-:W-:Y:S01]  /*4970*/  @!P6 IMAD.IADD R64, R64, 0x1, -R2.reuse ;  /* 0x000000014040e824 */ /* 0x100fe200078e0a02 */
[----:B------:R-:W-:Y:S01]  /*4980*/  ISETP.GE.AND P6, PT, R6, RZ, PT ;  /* 0x000000ff0600720c */ /* 0x000fe20003fc6270 */
[----:B------:R-:W-:Y:S01]  /*4990*/  @!P5 IMAD.IADD R65, R65, 0x1, -R2 ;  /* 0x000000014141d824 */ /* 0x000fe200078e0a02 */
[----:B------:R-:W-:Y:S01]  /*49a0*/  ISETP.GT.U32.AND P5, PT, R2, R68, PT ;  /* 0x000000440200720c */ /* 0x000fe20003fa4070 */
[----:B------:R-:W-:-:S02]  /*49b0*/  VIADD R6, R0, 0x1ba ;  /* 0x000001ba00067836 */ /* 0x000fc40000000000 */
[----:B------:R-:W-:Y:S02]  /*49c0*/  VIADD R4, R0, 0x1b9 ;  /* 0x000001b900047836 */ /* 0x000fe40000000000 */
[----:B------:R-:W-:Y:S01]  /*49d0*/  @!P2 IMAD.IADD R66, R66, 0x1, -R2 ;  /* 0x000000014242a824 */ /* 0x000fe200078e0a02 */
[----:B------:R-:W-:Y:S01]  /*49e0*/  IABS R69, R6 ;  /* 0x0000000600457213 */ /* 0x000fe20000000000 */
[----:B------:R-:W-:Y:S01]  /*49f0*/  @!P4 IMAD.MOV R60, RZ, RZ, -R60 ;  /* 0x000000ffff3cc224 */ /* 0x000fe200078e0a3c */
[C---:B------:R-:W-:Y:S01]  /*4a00*/  ISETP.GT.U32.AND P4, PT, R2.reuse, R64, PT ;  /* 0x000000400200720c */ /* 0x040fe20003f84070 */
[--C-:B------:R-:W-:Y:S01]  /*4a10*/  @!P3 IMAD.IADD R67, R67, 0x1, -R2.reuse ;  /* 0x000000014343b824 */ /* 0x100fe200078e0a02 */
[----:B------:R-:W-:Y:S01]  /*4a20*/  ISETP.GT.U32.AND P3, PT, R2, R66, PT ;  /* 0x000000420200720c */ /* 0x000fe20003f64070 */
[----:B------:R-:W-:Y:S01]  /*4a30*/  IMAD.HI.U32 R3, R9, R69, RZ ;  /* 0x0000004509037227 */ /* 0x000fe200078e00ff */
[----:B------:R-:W-:Y:S02]  /*4a40*/  IABS R70, R4 ;  /* 0x0000000400467213 */ /* 0x000fe40000000000 */
[----:B------:R-:W-:Y:S01]  /*4a50*/  ISETP.GE.AND P2, PT, R7, RZ, PT ;  /* 0x000000ff0700720c */ /* 0x000fe20003f46270 */
[----:B------:R-:W-:-:S02]  /*4a60*/  @!P5 IMAD.IADD R68, R68, 0x1, -R2 ;  /* 0x000000014444d824 */ /* 0x000fc400078e0a02 */
[----:B------:R-:W-:Y:S02]  /*4a70*/  IMAD.MOV R3, RZ, RZ, -R3 ;  /* 0x000000ffff037224 */ /* 0x000fe400078e0a03 */
[----:B------:R-:W-:Y:S01]  /*4a80*/  @!P0 IMAD.MOV R62, RZ, RZ, -R62 ;  /* 0x000000ffff3e8224 */ /* 0x000fe200078e0a3e */
[C---:B------:R-:W-:Y:S01]  /*4a90*/  ISETP.GT.U32.AND P5, PT, R2.reuse, R68, PT ;  /* 0x000000440200720c */ /* 0x040fe20003fa4070 */
[----:B------:R-:W-:Y:S01]  /*4aa0*/  IMAD R69, R2, R3, R69 ;  /* 0x0000000302457224 */ /* 0x000fe200078e0245 */
[----:B------:R-:W-:Y:S01]  /*4ab0*/  ISETP.GE.AND P0, PT, R8, RZ, PT ;  /* 0x000000ff0800720c */ /* 0x000fe20003f06270 */
[----:B------:R-:W-:-:S04]  /*4ac0*/  IMAD.HI.U32 R3, R9, R70, RZ ;  /* 0x0000004609037227 */ /* 0x000fc800078e00ff */
[----:B------:R-:W-:Y:S02]  /*4ad0*/  IMAD.MOV R3, RZ, RZ, -R3 ;  /* 0x000000ffff037224 */ /* 0x000fe400078e0a03 */
[--C-:B------:R-:W-:Y:S01]  /*4ae0*/  @!P3 IMAD.IADD R66, R66, 0x1, -R2.reuse ;  /* 0x000000014242b824 */ /* 0x100fe200078e0a02 */
[----:B------:R-:W-:Y:S01]  /*4af0*/  ISETP.GT.U32.AND P3, PT, R2, R69, PT ;  /* 0x000000450200720c */ /* 0x000fe20003f64070 */
[----:B------:R-:W-:Y:S01]  /*4b00*/  @!P4 IMAD.IADD R64, R64, 0x1, -R2 ;  /* 0x000000014040c824 */ /* 0x000fe200078e0a02 */
[----:B------:R-:W-:Y:S01]  /*4b10*/  ISETP.GE.AND P4, PT, R10, RZ, PT ;  /* 0x000000ff0a00720c */ /* 0x000fe20003f86270 */
[----:B------:R-:W-:Y:S02]  /*4b20*/  VIADD R7, R0, 0x1b8 ;  /* 0x000001b800077836 */ /* 0x000fe40000000000 */
[C---:B------:R-:W-:Y:S02]  /*4b30*/  IMAD R70, R2.reuse, R3, R70 ;  /* 0x0000000302467224 */ /* 0x040fe400078e0246 */
[----:B------:R-:W-:Y:S01]  /*4b40*/  @!P1 IMAD.MOV R64, RZ, RZ, -R64 ;  /* 0x000000ffff409224 */ /* 0x000fe200078e0a40 */
[----:B------:R-:W-:Y:S01]  /*4b50*/  ISETP.GT.U32.AND P1, PT, R2, R67, PT ;  /* 0x000000430200720c */ /* 0x000fe20003f24070 */
[--C-:B------:R-:W-:Y:S01]  /*4b60*/  @!P5 IMAD.IADD R68, R68, 0x1, -R2.reuse ;  /* 0x000000014444d824 */ /* 0x100fe200078e0a02 */
[----:B------:R-:W-:Y:S01]  /*4b70*/  IABS R71, R7 ;  /* 0x0000000700477213 */ /* 0x000fe20000000000 */
[----:B------:R-:W-:Y:S01]  /*4b80*/  VIADD R8, R0, 0x1b6 ;  /* 0x000001b600087836 */ /* 0x000fe20000000000 */
[----:B------:R-:W-:Y:S01]  /*4b90*/  ISETP.GT.U32.AND P5, PT, R2, R70, PT ;  /* 0x000000460200720c */ /* 0x000fe20003fa4070 */
[----:B------:R-:W-:Y:S01]  /*4ba0*/  @!P3 IMAD.IADD R69, R69, 0x1, -R2 ;  /* 0x000000014545b824 */ /* 0x000fe200078e0a02 */
[----:B------:R-:W-:Y:S01]  /*4bb0*/  ISETP.GE.AND P3, PT, R7, RZ, PT ;  /* 0x000000ff0700720c */ /* 0x000fe20003f66270 */
[----:B------:R-:W-:Y:S01]  /*4bc0*/  IMAD.HI.U32 R3, R9, R71, RZ ;  /* 0x0000004709037227 */ /* 0x000fe200078e00ff */
[----:B------:R-:W-:-:S03]  /*4bd0*/  IABS R73, R8 ;  /* 0x0000000800497213 */ /* 0x000fc60000000000 */
[----:B------:R-:W-:Y:S01]  /*4be0*/  @!P6 IMAD.MOV R65, RZ, RZ, -R65 ;  /* 0x000000ffff41e224 */ /* 0x000fe200078e0a41 */
[----:B------:R-:W-:Y:S01]  /*4bf0*/  ISETP.GE.AND P6, PT, R6, RZ, PT ;  /* 0x000000ff0600720c */ /* 0x000fe20003fc6270 */
[----:B------:R-:W-:Y:S02]  /*4c00*/  VIADD R6, R0, 0x1b7 ;  /* 0x000001b700067836 */ /* 0x000fe40000000000 */
[----:B------:R-:W-:Y:S02]  /*4c10*/  IMAD.MOV R3, RZ, RZ, -R3 ;  /* 0x000000ffff037224 */ /* 0x000fe400078e0a03 */
[----:B------:R-:W-:Y:S01]  /*4c20*/  @!P0 IMAD.MOV R66, RZ, RZ, -R66 ;  /* 0x000000ffff428224 */ /* 0x000fe200078e0a42 */
[----:B------:R-:W-:Y:S01]  /*4c30*/  ISETP.GT.U32.AND P0, PT, R2, R69, PT ;  /* 0x000000450200720c */ /* 0x000fe20003f04070 */
[--C-:B------:R-:W-:Y:S01]  /*4c40*/  @!P1 IMAD.IADD R67, R67, 0x1, -R2.reuse ;  /* 0x0000000143439824 */ /* 0x100fe200078e0a02 */
[----:B------:R-:W-:Y:S01]  /*4c50*/  ISETP.GE.AND P1, PT, R4, RZ, PT ;  /* 0x000000ff0400720c */ /* 0x000fe20003f26270 */
[----:B------:R-:W-:Y:S01]  /*4c60*/  IMAD R71, R2, R3, R71 ;  /* 0x0000000302477224 */ /* 0x000fe200078e0247 */
[----:B------:R-:W-:Y:S01]  /*4c70*/  IABS R72, R6 ;  /* 0x0000000600487213 */ /* 0x000fe20000000000 */
[----:B------:R-:W-:-:S02]  /*4c80*/  @!P5 IMAD.IADD R70, R70, 0x1, -R2 ;  /* 0x000000014646d824 */ /* 0x000fc400078e0a02 */
[----:B------:R-:W-:-:S03]  /*4c90*/  IMAD.HI.U32 R4, R9, R73, RZ ;  /* 0x0000004909047227 */ /* 0x000fc600078e00ff */
[C---:B------:R-:W-:Y:S01]  /*4ca0*/  ISETP.GT.U32.AND P5, PT, R2.reuse, R70, PT ;  /* 0x000000460200720c */ /* 0x040fe20003fa4070 */
[----:B------:R-:W-:Y:S01]  /*4cb0*/  @!P4 IMAD.MOV R67, RZ, RZ, -R67 ;  /* 0x000000ffff43c224 */ /* 0x000fe200078e0a43 */
[----:B------:R-:W-:Y:S01]  /*4cc0*/  ISETP.GT.U32.AND P4, PT, R2, R71, PT ;  /* 0x000000470200720c */ /* 0x000fe20003f84070 */
[----:B------:R-:W-:-:S04]  /*4cd0*/  IMAD.HI.U32 R3, R9, R72, RZ ;  /* 0x0000004809037227 */ /* 0x000fc800078e00ff */
[----:B------:R-:W-:Y:S02]  /*4ce0*/  IMAD.MOV R4, RZ, RZ, -R4 ;  /* 0x000000ffff047224 */ /* 0x000fe400078e0a04 */
[----:B------:R-:W-:Y:S02]  /*4cf0*/  IMAD.MOV R3, RZ, RZ, -R3 ;  /* 0x000000ffff037224 */ /* 0x000fe400078e0a03 */
[----:B------:R-:W-:Y:S01]  /*4d00*/  @!P0 IMAD.IADD R69, R69, 0x1, -R2 ;  /* 0x0000000145458824 */ /* 0x000fe200078e0a02 */
[----:B------:R-:W-:Y:S01]  /*4d10*/  ISETP.GE.AND P0, PT, R8, RZ, PT ;  /* 0x000000ff0800720c */ /* 0x000fe20003f06270 */
[C---:B------:R-:W-:Y:S02]  /*4d20*/  IMAD R73, R2.reuse, R4, R73 ;  /* 0x0000000402497224 */ /* 0x040fe400078e0249 */
[C---:B------:R-:W-:Y:S02]  /*4d30*/  IMAD R72, R2.reuse, R3, R72 ;  /* 0x0000000302487224 */ /* 0x040fe400078e0248 */
[----:B------:R-:W-:Y:S01]  /*4d40*/  @!P6 IMAD.MOV R69, RZ, RZ, -R69 ;  /* 0x000000ffff45e224 */ /* 0x000fe200078e0a45 */
[----:B------:R-:W-:Y:S01]  /*4d50*/  ISETP.GT.U32.AND P6, PT, R2, R73, PT ;  /* 0x000000490200720c */ /* 0x000fe20003fc4070 */
[--C-:B------:R-:W-:Y:S01]  /*4d60*/  @!P5 IMAD.IADD R70, R70, 0x1, -R2.reuse ;  /* 0x000000014646d824 */ /* 0x100fe200078e0a02 */
[----:B------:R-:W-:Y:S01]  /*4d70*/  ISETP.GT.U32.AND P5, PT, R2, R72, PT ;  /* 0x000000480200720c */ /* 0x000fe20003fa4070 */
[----:B------:R-:W-:-:S02]  /*4d80*/  @!P4 IMAD.IADD R71, R71, 0x1, -R2 ;  /* 0x000000014747c824 */ /* 0x000fc400078e0a02 */
[----:B------:R-:W-:Y:S01]  /*4d90*/  @!P2 IMAD.MOV R68, RZ, RZ, -R68 ;  /* 0x000000ffff44a224 */ /* 0x000fe200078e0a44 */
[----:B------:R-:W-:Y:S01]  /*4da0*/  ISETP.GE.AND P2, PT, R6, RZ, PT ;  /* 0x000000ff0600720c */ /* 0x000fe20003f46270 */
[----:B------:R-:W-:Y:S01]  /*4db0*/  VIADD R6, R0, 0x1b5 ;  /* 0x000001b500067836 */ /* 0x000fe20000000000 */
[----:B------:R-:W-:Y:S01]  /*4dc0*/  ISETP.GT.U32.AND P4, PT, R2, R71, PT ;  /* 0x000000470200720c */ /* 0x000fe20003f84070 */
[C---:B------:R-:W-:Y:S02]  /*4dd0*/  VIADD R8, R0.reuse, 0x1b3 ;  /* 0x000001b300087836 */ /* 0x040fe40000000000 */
[----:B------:R-:W-:Y:S01]  /*4de0*/  VIADD R4, R0, 0x1b4 ;  /* 0x000001b400047836 */ /* 0x000fe20000000000 */
[----:B------:R-:W-:Y:S01]  /*4df0*/  IABS R74, R6 ;  /* 0x00000006004a7213 */ /* 0x000fe20000000000 */
[--C-:B------:R-:W-:Y:S01]  /*4e00*/  @!P6 IMAD.IADD R73, R73, 0x1, -R2.reuse ;  /* 0x000000014949e824 */ /* 0x100fe200078e0a02 */
[----:B------:R-:W-:Y:S01]  /*4e10*/  IABS R76, R8 ;  /* 0x00000008004c7213 */ /* 0x000fe20000000000 */
[----:B------:R-:W-:Y:S01]  /*4e20*/  @!P5 IMAD.IADD R72, R72, 0x1, -R2 ;  /* 0x000000014848d824 */ /* 0x000fe200078e0a02 */
[----:B------:R-:W-:Y:S01]  /*4e30*/  IABS R75, R4 ;  /* 0x00000004004b7213 */ /* 0x000fe20000000000 */
[----:B------:R-:W-:Y:S01]  /*4e40*/  IMAD.HI.U32 R3, R9, R74, RZ ;  /* 0x0000004a09037227 */ /* 0x000fe200078e00ff */
[----:B------:R-:W-:-:S02]  /*4e50*/  ISETP.GT.U32.AND P6, PT, R2, R73, PT ;  /* 0x000000490200720c */ /* 0x000fc40003fc4070 */
[----:B------:R-:W-:Y:S01]  /*4e60*/  ISETP.GT.U32.AND P5, PT, R2, R72, PT ;  /* 0x000000480200720c */ /* 0x000fe20003fa4070 */
[----:B------:R-:W-:Y:S01]  /*4e70*/  @!P4 IMAD.IADD R71, R71, 0x1, -R2 ;  /* 0x000000014747c824 */ /* 0x000fe200078e0a02 */
[----:B------:R-:W-:Y:S01]  /*4e80*/  ISETP.GE.AND P4, PT, R4, RZ, PT ;  /* 0x000000ff0400720c */ /* 0x000fe20003f86270 */
[----:B------:R-:W-:Y:S02]  /*4e90*/  IMAD.MOV R7, RZ, RZ, -R3 ;  /* 0x000000ffff077224 */ /* 0x000fe400078e0a03 */
[----:B------:R-:W-:-:S04]  /*4ea0*/  IMAD.HI.U32 R4, R9, R76, RZ ;  /* 0x0000004c09047227 */ /* 0x000fc800078e00ff */
[C---:B------:R-:W-:Y:S02]  /*4eb0*/  IMAD R74, R2.reuse, R7, R74 ;  /* 0x00000007024a7224 */ /* 0x040fe400078e024a */
[----:B------:R-:W-:Y:S02]  /*4ec0*/  IMAD.MOV R7, RZ, RZ, -R4 ;  /* 0x000000ffff077224 */ /* 0x000fe400078e0a04 */
[----:B------:R-:W-:Y:S02]  /*4ed0*/  @!P6 IMAD.IADD R73, R73, 0x1, -R2 ;  /* 0x000000014949e824 */ /* 0x000fe400078e0a02 */
[----:B------:R-:W-:Y:S02]  /*4ee0*/  IMAD R76, R2, R7, R76 ;  /* 0x00000007024c7224 */ /* 0x000fe400078e024c */
[----:B------:R-:W-:-:S04]  /*4ef0*/  IMAD.HI.U32 R3, R9, R75, RZ ;  /* 0x0000004b09037227 */ /* 0x000fc800078e00ff */
[----:B------:R-:W-:Y:S01]  /*4f00*/  @!P5 IMAD.IADD R72, R72, 0x1, -R2 ;  /* 0x000000014848d824 */ /* 0x000fe200078e0a02 */
[C---:B------:R-:W-:Y:S01]  /*4f10*/  ISETP.GT.U32.AND P5, PT, R2.reuse, R74, PT ;  /* 0x0000004a0200720c */ /* 0x040fe20003fa4070 */
[----:B------:R-:W-:Y:S01]  /*4f20*/  @!P0 IMAD.MOV R73, RZ, RZ, -R73 ;  /* 0x000000ffff498224 */ /* 0x000fe200078e0a49 */
[----:B------:R-:W-:Y:S01]  /*4f30*/  ISETP.GT.U32.AND P0, PT, R2, R76, PT ;  /* 0x0000004c0200720c */ /* 0x000fe20003f04070 */
[----:B------:R-:W-:Y:S02]  /*4f40*/  IMAD.MOV R3, RZ, RZ, -R3 ;  /* 0x000000ffff037224 */ /* 0x000fe400078e0a03 */
[----:B------:R-:W-:Y:S01]  /*4f50*/  @!P3 IMAD.MOV R71, RZ, RZ, -R71 ;  /* 0x000000ffff47b224 */ /* 0x000fe200078e0a47 */
[----:B------:R-:W-:Y:S01]  /*4f60*/  ISETP.GE.AND P3, PT, R8, RZ, PT ;  /* 0x000000ff0800720c */ /* 0x000fe20003f66270 */
[----:B------:R-:W-:Y:S02]  /*4f70*/  IMAD R75, R2, R3, R75 ;  /* 0x00000003024b7224 */ /* 0x000fe400078e024b */
[----:B------:R-:W-:-:S02]  /*4f80*/  VIADD R8, R0, 0x1b1 ;  /* 0x000001b100087836 */ /* 0x000fc40000000000 */
[----:B------:R-:W-:Y:S01]  /*4f90*/  @!P2 IMAD.MOV R72, RZ, RZ, -R72 ;  /* 0x000000ffff48a224 */ /* 0x000fe200078e0a48 */
[----:B------:R-:W-:Y:S01]  /*4fa0*/  ISETP.GT.U32.AND P2, PT, R2, R75, PT ;  /* 0x0000004b0200720c */ /* 0x000fe20003f44070 */
[----:B------:R-:W-:Y:S01]  /*4fb0*/  VIADD R11, R0, 0x1af ;  /* 0x000001af000b7836 */ /* 0x000fe20000000000 */
[----:B------:R-:W-:Y:S01]  /*4fc0*/  IABS R78, R8 ;  /* 0x00000008004e7213 */ /* 0x000fe20000000000 */
[--C-:B------:R-:W-:Y:S02]  /*4fd0*/  @!P5 IMAD.IADD R74, R74, 0x1, -R2.reuse ;  /* 0x000000014a4ad824 */ /* 0x100fe400078e0a02 */
[----:B------:R-:W-:Y:S01]  /*4fe0*/  @!P0 IMAD.IADD R76, R76, 0x1, -R2 ;  /* 0x000000014c4c8824 */ /* 0x000fe200078e0a02 */
[----:B------:R-:W-:Y:S01]  /*4ff0*/  IABS R80, R11 ;  /* 0x0000000b00507213 */ /* 0x000fe20000000000 */
[----:B------:R-:W-:Y:S01]  /*5000*/  VIADD R3, R0, 0x1b2 ;  /* 0x000001b200037836 */ /* 0x000fe20000000000 */
[C---:B------:R-:W-:Y:S01]  /*5010*/  ISETP.GT.U32.AND P5, PT, R2.reuse, R74, PT ;  /* 0x0000004a0200720c */ /* 0x040fe20003fa4070 */
[----:B------:R-:W-:Y:S01]  /*5020*/  IMAD.HI.U32 R4, R9, R78, RZ ;  /* 0x0000004e09047227 */ /* 0x000fe200078e00ff */
[----:B------:R-:W-:-:S02]  /*5030*/  ISETP.GT.U32.AND P0, PT, R2, R76, PT ;  /* 0x0000004c0200720c */ /* 0x000fc40003f04070 */
[----:B------:R-:W-:Y:S01]  /*5040*/  IABS R77, R3 ;  /* 0x00000003004d7213 */ /* 0x000fe20000000000 */
[----:B------:R-:W-:Y:S01]  /*5050*/  @!P1 IMAD.MOV R70, RZ, RZ, -R70 ;  /* 0x000000ffff469224 */ /* 0x000fe200078e0a46 */
[----:B------:R-:W-:Y:S01]  /*5060*/  ISETP.GE.AND P1, PT, R6, RZ, PT ;  /* 0x000000ff0600720c */ /* 0x000fe20003f26270 */
[----:B------:R-:W-:Y:S01]  /*5070*/  IMAD.MOV R7, RZ, RZ, -R4 ;  /* 0x000000ffff077224 */ /* 0x000fe200078e0a04 */
[----:B------:R-:W-:Y:S01]  /*5080*/  ISETP.GE.AND P6, PT, R3, RZ, PT ;  /* 0x000000ff0300720c */ /* 0x000fe20003fc6270 */
[----:B------:R-:W-:-:S04]  /*5090*/  IMAD.HI.U32 R4, R9, R80, RZ ;  /* 0x0000005009047227 */ /* 0x000fc800078e00ff */
[----:B------:R-:W-:Y:S02]  /*50a0*/  @!P2 IMAD.IADD R75, R75, 0x1, -R2 ;  /* 0x000000014b4ba824 */ /* 0x000fe400078e0a02 */
[----:B------:R-:W-:Y:S02]  /*50b0*/  IMAD R78, R2, R7, R78 ;  /* 0x00000007024e7224 */ /* 0x000fe400078e024e */
[----:B------:R-:W-:Y:S01]  /*50c0*/  VIADD R10, R0, 0x1b0 ;  /* 0x000001b0000a7836 */ /* 0x000fe20000000000 */
[----:B------:R-:W-:Y:S01]  /*50d0*/  ISETP.GT.U32.AND P2, PT, R2, R75, PT ;  /* 0x0000004b0200720c */ /* 0x000fe20003f44070 */
[----:B------:R-:W-:-:S03]  /*50e0*/  IMAD.HI.U32 R3, R9, R77, RZ ;  /* 0x0000004d09037227 */ /* 0x000fc600078e00ff */
[----:B------:R-:W-:Y:S01]  /*50f0*/  IABS R79, R10 ;  /* 0x0000000a004f7213 */ /* 0x000fe20000000000 */
[----:B------:R-:W-:Y:S02]  /*5100*/  IMAD.MOV R7, RZ, RZ, -R4 ;  /* 0x000000ffff077224 */ /* 0x000fe400078e0a04 */
[----:B------:R-:W-:Y:S02]  /*5110*/  IMAD.MOV R6, RZ, RZ, -R3 ;  /* 0x000000ffff067224 */ /* 0x000fe400078e0a03 */
[----:B------:R-:W-:Y:S01]  /*5120*/  @!P5 IMAD.IADD R74, R74, 0x1, -R2 ;  /* 0x000000014a4ad824 */ /* 0x000fe200078e0a02 */
[----:B------:R-:W-:Y:S01]  /*5130*/  ISETP.GE.AND P5, PT, R8, RZ, PT ;  /* 0x000000ff0800720c */ /* 0x000fe20003fa6270 */
[----:B------:R-:W-:Y:S02]  /*5140*/  IMAD R80, R2, R7, R80 ;  /* 0x0000000702507224 */ /* 0x000fe400078e0250 */
[----:B------:R-:W-:Y:S02]  /*5150*/  @!P0 IMAD.IADD R76, R76, 0x1, -R2 ;  /* 0x000000014c4c8824 */ /* 0x000fe400078e0a02 */
[----:B------:R-:W-:-:S02]  /*5160*/  IMAD R77, R2, R6, R77 ;  /* 0x00000006024d7224 */ /* 0x000fc400078e024d */
[----:B------:R-:W-:Y:S01]  /*5170*/  @!P1 IMAD.MOV R74, RZ, RZ, -R74 ;  /* 0x000000ffff4a9224 */ /* 0x000fe200078e0a4a */
[C---:B------:R-:W-:Y:S01]  /*5180*/  ISETP.GT.U32.AND P1, PT, R2.reuse, R78, PT ;  /* 0x0000004e0200720c */ /* 0x040fe20003f24070 */
[----:B------:R-:W-:Y:S01]  /*5190*/  @!P3 IMAD.MOV R76, RZ, RZ, -R76 ;  /* 0x000000ffff4cb224 */ /* 0x000fe200078e0a4c */
[----:B------:R-:W-:Y:S01]  /*51a0*/  ISETP.GT.U32.AND P3, PT, R2, R80, PT ;  /* 0x000000500200720c */ /* 0x000fe20003f64070 */
[----:B------:R-:W-:Y:S02]  /*51b0*/  VIADD R6, R0, 0x1ae ;  /* 0x000001ae00067836 */ /* 0x000fe40000000000 */
[----:B------:R-:W-:-:S03]  /*51c0*/  IMAD.HI.U32 R3, R9, R79, RZ ;  /* 0x0000004f09037227 */ /* 0x000fc600078e00ff */
[----:B------:R-:W-:Y:S01]  /*51d0*/  IABS R81, R6 ;  /* 0x0000000600517213 */ /* 0x000fe20000000000 */
[----:B------:R-:W-:Y:S02]  /*51e0*/  IMAD.MOV R3, RZ, RZ, -R3 ;  /* 0x000000ffff037224 */ /* 0x000fe400078e0a03 */
[----:B------:R-:W-:Y:S01]  /*51f0*/  @!P2 IMAD.IADD R75, R75, 0x1, -R2 ;  /* 0x000000014b4ba824 */ /* 0x000fe200078e0a02 */
[C---:B------:R-:W-:Y:S01]  /*5200*/  ISETP.GT.U32.AND P2, PT, R2.reuse, R77, PT ;  /* 0x0000004d0200720c */ /* 0x040fe20003f44070 */
[----:B------:R-:W-:Y:S02]  /*5210*/  IMAD R79, R2, R3, R79 ;  /* 0x00000003024f7224 */ /* 0x000fe400078e024f */
[----:B------:R-:W-:Y:S02]  /*5220*/  VIADD R7, R0, 0x1ad ;  /* 0x000001ad00077836 */ /* 0x000fe40000000000 */
[----:B------:R-:W-:Y:S01]  /*5230*/  IMAD.HI.U32 R3, R9, R81, RZ ;  /* 0x0000005109037227 */ /* 0x000fe200078e00ff */
[----:B------:R-:W-:-:S02]  /*5240*/  ISETP.GT.U32.AND P0, PT, R2, R79, PT ;  /* 0x0000004f0200720c */ /* 0x000fc40003f04070 */
[----:B------:R-:W-:Y:S01]  /*5250*/  IABS R82, R7 ;  /* 0x0000000700527213 */ /* 0x000fe20000000000 */
[--C-:B------:R-:W-:Y:S02]  /*5260*/  @!P1 IMAD.IADD R78, R78, 0x1, -R2.reuse ;  /* 0x000000014e4e9824 */ /* 0x100fe400078e0a02 */
[--C-:B------:R-:W-:Y:S02]  /*5270*/  @!P3 IMAD.IADD R80, R80, 0x1, -R2.reuse ;  /* 0x000000015050b824 */ /* 0x100fe400078e0a02 */
[----:B------:R-:W-:Y:S01]  /*5280*/  IMAD.MOV R3, RZ, RZ, -R3 ;  /* 0x000000ffff037224 */ /* 0x000fe200078e0a03 */
[C---:B------:R-:W-:Y:S01]  /*5290*/  ISETP.GT.U32.AND P1, PT, R2.reuse, R78, PT ;  /* 0x0000004e0200720c */ /* 0x040fe20003f24070 */
[----:B------:R-:W-:Y:S01]  /*52a0*/  @!P2 IMAD.IADD R77, R77, 0x1, -R2 ;  /* 0x000000014d4da824 */ /* 0x000fe200078e0a02 */
[C---:B------:R-:W-:Y:S01]  /*52b0*/  ISETP.GT.U32.AND P3, PT, R2.reuse, R80, PT ;  /* 0x000000500200720c */ /* 0x040fe20003f64070 */
[C---:B------:R-:W-:Y:S02]  /*52c0*/  IMAD R81, R2.reuse, R3, R81 ;  /* 0x0000000302517224 */ /* 0x040fe400078e0251 */
[----:B------:R-:W-:Y:S01]  /*52d0*/  IMAD.HI.U32 R3, R9, R82, RZ ;  /* 0x0000005209037227 */ /* 0x000fe200078e00ff */
[----:B------:R-:W-:-:S03]  /*52e0*/  ISETP.GT.U32.AND P2, PT, R2, R77, PT ;  /* 0x0000004d0200720c */ /* 0x000fc60003f44070 */
[----:B------:R-:W-:Y:S02]  /*52f0*/  IMAD.MOV R3, RZ, RZ, -R3 ;  /* 0x000000ffff037224 */ /* 0x000fe400078e0a03 */
[----:B------:R-:W-:Y:S02]  /*5300*/  VIADD R8, R0, 0x1ac ;  /* 0x000001ac00087836 */ /* 0x000fe40000000000 */
[----:B------:R-:W-:Y:S02]  /*5310*/  @!P0 IMAD.IADD R79, R79, 0x1, -R2 ;  /* 0x000000014f4f8824 */ /* 0x000fe400078e0a02 */
[----:B------:R-:W-:Y:S01]  /*5320*/  IMAD R82, R2, R3, R82 ;  /* 0x0000000302527224 */ /* 0x000fe200078e0252 */
[----:B------:R-:W-:Y:S01]  /*5330*/  IABS R83, R8 ;  /* 0x0000000800537213 */ /* 0x000fe20000000000 */
[--C-:B------:R-:W-:Y:S01]  /*5340*/  @!P1 IMAD.IADD R78, R78, 0x1, -R2.reuse ;  /* 0x000000014e4e9824 */ /* 0x100fe200078e0a02 */
[----:B------:R-:W-:Y:S01]  /*5350*/  ISETP.GT.U32.AND P0, PT, R2, R79, PT ;  /* 0x0000004f0200720c */ /* 0x000fe20003f04070 */
[----:B------:R-:W-:Y:S01]  /*5360*/  @!P3 IMAD.IADD R80, R80, 0x1, -R2 ;  /* 0x000000015050b824 */ /* 0x000fe200078e0a02 */
[C---:B------:R-:W-:Y:S01]  /*5370*/  ISETP.GT.U32.AND P1, PT, R2.reuse, R81, PT ;  /* 0x000000510200720c */ /* 0x040fe20003f24070 */
[----:B------:R-:W-:Y:S01]  /*5380*/  @!P4 IMAD.MOV R75, RZ, RZ, -R75 ;  /* 0x000000ffff4bc224 */ /* 0x000fe200078e0a4b */
[----:B------:R-:W-:Y:S01]  /*5390*/  ISETP.GT.U32.AND P3, PT, R2, R82, PT ;  /* 0x000000520200720c */ /* 0x000fe20003f64070 */
[----:B------:R-:W-:Y:S01]  /*53a0*/  IMAD.HI.U32 R4, R9, R83, RZ ;  /* 0x0000005309047227 */ /* 0x000fe200078e00ff */
[----:B------:R-:W-:-:S03]  /*53b0*/  ISETP.GE.AND P4, PT, R10, RZ, PT ;  /* 0x000000ff0a00720c */ /* 0x000fc60003f86270 */
[----:B------:R-:W-:Y:S01]  /*53c0*/  @!P2 IMAD.IADD R77, R77, 0x1, -R2 ;  /* 0x000000014d4da824 */ /* 0x000fe200078e0a02 */
[----:B------:R-:W-:Y:S01]  /*53d0*/  ISETP.GE.AND P2, PT, R11, RZ, PT ;  /* 0x000000ff0b00720c */ /* 0x000fe20003f46270 */
[----:B------:R-:W-:Y:S02]  /*53e0*/  IMAD.MOV R4, RZ, RZ, -R4 ;  /* 0x000000ffff047224 */ /* 0x000fe400078e0a04 */
[----:B------:R-:W-:Y:S02]  /*53f0*/  VIADD R3, R0, 0x1ab ;  /* 0x000001ab00037836 */ /* 0x000fe40000000000 */
[----:B------:R-:W-:Y:S02]  /*5400*/  IMAD R83, R2, R4, R83 ;  /* 0x0000000402537224 */ /* 0x000fe400078e0253 */
[--C-:B------:R-:W-:Y:S01]  /*5410*/  @!P0 IMAD.IADD R79, R79, 0x1, -R2.reuse ;  /* 0x000000014f4f8824 */ /* 0x100fe200078e0a02 */
[----:B------:R-:W-:Y:S01]  /*5420*/  IABS R84, R3 ;  /* 0x0000000300547213 */ /* 0x000fe20000000000 */
[----:B------:R-:W-:Y:S01]  /*5430*/  @!P1 IMAD.IADD R81, R81, 0x1, -R2 ;  /* 0x0000000151519824 */ /* 0x000fe200078e0a02 */
[----:B------:R-:W-:Y:S01]  /*5440*/  ISETP.GE.AND P0, PT, R8, RZ, PT ;  /* 0x000000ff0800720c */ /* 0x000fe20003f06270 */
[----:B------:R-:W-:-:S02]  /*5450*/  VIADD R4, R0, 0x1aa ;  /* 0x000001aa00047836 */ /* 0x000fc40000000000 */
[----:B------:R-:W-:Y:S01]  /*5460*/  @!P3 IMAD.IADD R82, R82, 0x1, -R2 ;  /* 0x000000015252b824 */ /* 0x000fe200078e0a02 */
[C---:B------:R-:W-:Y:S01]  /*5470*/  ISETP.GT.U32.AND P1, PT, R2.reuse, R81, PT ;  /* 0x000000510200720c */ /* 0x040fe20003f24070 */
[----:B------:R-:W-:Y:S01]  /*5480*/  @!P4 IMAD.MOV R79, RZ, RZ, -R79 ;  /* 0x000000ffff4fc224 */ /* 0x000fe200078e0a4f */
[----:B------:R-:W-:Y:S01]  /*5490*/  ISETP.GE.AND P4, PT, R3, RZ, PT ;  /* 0x000000ff0300720c */ /* 0x000fe20003f86270 */
[C---:B------:R-:W-:Y:S01]  /*54a0*/  IMAD.HI.U32 R3, R9.reuse, R84, RZ ;  /* 0x0000005409037227 */ /* 0x040fe200078e00ff */
[----:B------:R-:W-:Y:S02]  /*54b0*/  IABS R85, R4 ;  /* 0x0000000400557213 */ /* 0x000fe40000000000 */
[----:B------:R-:W-:Y:S01]  /*54c0*/  ISETP.GT.U32.AND P3, PT, R2, R82, PT ;  /* 0x000000520200720c */ /* 0x000fe20003f64070 */
[----:B------:R-:W-:Y:S01]  /*54d0*/  @!P6 IMAD.MOV R77, RZ, RZ, -R77 ;  /* 0x000000ffff4de224 */ /* 0x000fe200078e0a4d */
[----:B------:R-:W-:Y:S01]  /*54e0*/  ISETP.GE.AND P6, PT, R6, RZ, PT ;  /* 0x000000ff0600720c */ /* 0x000fe20003fc6270 */
[----:B------:R-:W-:Y:S01]  /*54f0*/  @!P2 IMAD.MOV R80, RZ, RZ, -R80 ;  /* 0x000000ffff50a224 */ /* 0x000fe200078e0a50 */
[----:B------:R-:W-:Y:S01]  /*5500*/  ISETP.GE.AND P2, PT, R4, RZ, PT ;  /* 0x000000ff0400720c */ /* 0x000fe20003f46270 */
[----:B------:R-:W-:-:S04]  /*5510*/  IMAD.HI.U32 R4, R9, R85, RZ ;  /* 0x0000005509047227 */ /* 0x000fc800078e00ff */
[----:B------:R-:W-:Y:S02]  /*5520*/  IMAD.MOV R3, RZ, RZ, -R3 ;  /* 0x000000ffff037224 */ /* 0x000fe400078e0a03 */
[----:B------:R-:W-:Y:S02]  /*5530*/  IMAD.MOV R4, RZ, RZ, -R4 ;  /* 0x000000ffff047224 */ /* 0x000fe400078e0a04 */
[C---:B------:R-:W-:Y:S02]  /*5540*/  IMAD R84, R2.reuse, R3, R84 ;  /* 0x0000000302547224 */ /* 0x040fe400078e0254 */
[--C-:B------:R-:W-:Y:S01]  /*5550*/  @!P1 IMAD.IADD R81, R81, 0x1, -R2.reuse ;  /* 0x0000000151519824 */ /* 0x100fe200078e0a02 */
[C---:B------:R-:W-:Y:S01]  /*5560*/  ISETP.GT.U32.AND P1, PT, R2.reuse, R83, PT ;  /* 0x000000530200720c */ /* 0x040fe20003f24070 */
[----:B------:R-:W-:Y:S02]  /*5570*/  IMAD R85, R2, R4, R85 ;  /* 0x0000000402557224 */ /* 0x000fe400078e0255 */
[----:B------:R-:W-:Y:S01]  /*5580*/  @!P3 IMAD.IADD R82, R82, 0x1, -R2 ;  /* 0x000000015252b824 */ /* 0x000fe200078e0a02 */
[C---:B------:R-:W-:Y:S01]  /*5590*/  ISETP.GT.U32.AND P3, PT, R2.reuse, R84, PT ;  /* 0x000000540200720c */ /* 0x040fe20003f64070 */
[----:B------:R-:W-:Y:S01]  /*55a0*/  @!P6 IMAD.MOV R81, RZ, RZ, -R81 ;  /* 0x000000ffff51e224 */ /* 0x000fe200078e0a51 */
[----:B------:R-:W-:Y:S01]  /*55b0*/  ISETP.GT.U32.AND P6, PT, R2, R85, PT ;  /* 0x000000550200720c */ /* 0x000fe20003fc4070 */
[----:B------:R-:W-:-:S02]  /*55c0*/  VIADD R6, R0, 0x1a9 ;  /* 0x000001a900067836 */ /* 0x000fc40000000000 */
[----:B------:R-:W-:Y:S01]  /*55d0*/  @!P5 IMAD.MOV R78, RZ, RZ, -R78 ;  /* 0x000000ffff4ed224 */ /* 0x000fe200078e0a4e */
[----:B------:R-:W-:Y:S01]  /*55e0*/  ISETP.GE.AND P5, PT, R7, RZ, PT ;  /* 0x000000ff0700720c */ /* 0x000fe20003fa6270 */
[C---:B------:R-:W-:Y:S01]  /*55f0*/  VIADD R7, R0.reuse, 0x1a8 ;  /* 0x000001a800077836 */ /* 0x040fe20000000000 */
[----:B------:R-:W-:Y:S01]  /*5600*/  IABS R86, R6 ;  /* 0x0000000600567213 */ /* 0x000fe20000000000 */
[--C-:B------:R-:W-:Y:S02]  /*5610*/  @!P1 IMAD.IADD R83, R83, 0x1, -R2.reuse ;  /* 0x0000000153539824 */ /* 0x100fe400078e0a02 */
[----:B------:R-:W-:Y:S01]  /*5620*/  VIADD R8, R0, 0x1a7 ;  /* 0x000001a700087836 */ /* 0x000fe20000000000 */
[----:B------:R-:W-:Y:S01]  /*5630*/  IABS R87, R7 ;  /* 0x0000000700577213 */ /* 0x000fe20000000000 */
[--C-:B------:R-:W-:Y:S01]  /*5640*/  @!P3 IMAD.IADD R84, R84, 0x1, -R2.reuse ;  /* 0x000000015454b824 */ /* 0x100fe200078e0a02 */
[C---:B------:R-:W-:Y:S01]  /*5650*/  ISETP.GT.U32.AND P1, PT, R2.reuse, R83, PT ;  /* 0x000000530200720c */ /* 0x040fe20003f24070 */
[----:B------:R-:W-:Y:S01]  /*5660*/  @!P6 IMAD.IADD R85, R85, 0x1, -R2 ;  /* 0x000000015555e824 */ /* 0x000fe200078e0a02 */
[----:B------:R-:W-:Y:S01]  /*5670*/  IABS R88, R8 ;  /* 0x0000000800587213 */ /* 0x000fe20000000000 */
[----:B------:R-:W-:Y:S01]  /*5680*/  IMAD.HI.U32 R3, R9, R86, RZ ;  /* 0x0000005609037227 */ /* 0x000fe200078e00ff */
[----:B------:R-:W-:-:S02]  /*5690*/  ISETP.GT.U32.AND P3, PT, R2, R84, PT ;  /* 0x000000540200720c */ /* 0x000fc40003f64070 */
[----:B------:R-:W-:Y:S01]  /*56a0*/  ISETP.GT.U32.AND P6, PT, R2, R85, PT ;  /* 0x000000550200720c */ /* 0x000fe20003fc4070 */
[----:B------:R-:W-:-:S04]  /*56b0*/  IMAD.HI.U32 R4, R9, R87, RZ ;  /* 0x0000005709047227 */ /* 0x000fc800078e00ff */
[----:B------:R-:W-:Y:S02]  /*56c0*/  IMAD.MOV R3, RZ, RZ, -R3 ;  /* 0x000000ffff037224 */ /* 0x000fe400078e0a03 */
[----:B------:R-:W-:Y:S02]  /*56d0*/  IMAD.MOV R4, RZ, RZ, -R4 ;  /* 0x000000ffff047224 */ /* 0x000fe400078e0a04 */
[----:B------:R-:W-:Y:S02]  /*56e0*/  IMAD R86, R2, R3, R86 ;  /* 0x0000000302567224 */ /* 0x000fe400078e0256 */
[----:B------:R-:W-:Y:S02]  /*56f0*/  VIADD R10, R0, 0x1a6 ;  /* 0x000001a6000a7836 */ /* 0x000fe40000000000 */
[----:B------:R-:W-:Y:S02]  /*5700*/  IMAD R87, R2, R4, R87 ;  /* 0x0000000402577224 */ /* 0x000fe400078e0257 */
[----:B------:R-:W-:Y:S01]  /*5710*/  @!P3 IMAD.IADD R84, R84, 0x1, -R2 ;  /* 0x000000015454b824 */ /* 0x000fe200078e0a02 */
[----:B------:R-:W-:Y:S01]  /*5720*/  IABS R89, R10 ;  /* 0x0000000a00597213 */ /* 0x000fe20000000000 */
[----:B------:R-:W-:Y:S01]  /*5730*/  IMAD.HI.U32 R3, R9, R88, RZ ;  /* 0x0000005809037227 */ /* 0x000fe200078e00ff */
[----:B------:R-:W-:-:S03]  /*5740*/  ISETP.GT.U32.AND P3, PT, R2, R86, PT ;  /* 0x000000560200720c */ /* 0x000fc60003f64070 */
[--C-:B------:R-:W-:Y:S01]  /*5750*/  @!P1 IMAD.IADD R83, R83, 0x1, -R2.reuse ;  /* 0x0000000153539824 */ /* 0x100fe200078e0a02 */
[----:B------:R-:W-:Y:S01]  /*5760*/  ISETP.GE.AND P1, PT, R7, RZ, PT ;  /* 0x000000ff0700720c */ /* 0x000fe20003f26270 */
[----:B------:R-:W-:Y:S01]  /*5770*/  @!P6 IMAD.IADD R85, R85, 0x1, -R2 ;  /* 0x000000015555e824 */ /* 0x000fe200078e0a02 */
[----:B------:R-:W-:Y:S01]  /*5780*/  ISETP.GT.U32.AND P6, PT, R2, R87, PT ;  /* 0x000000570200720c */ /* 0x000fe20003fc4070 */
[----:B------:R-:W-:Y:S02]  /*5790*/  IMAD.MOV R7, RZ, RZ, -R3 ;  /* 0x000000ffff077224 */ /* 0x000fe400078e0a03 */
[----:B------:R-:W-:-:S04]  /*57a0*/  IMAD.HI.U32 R3, R9, R89, RZ ;  /* 0x0000005909037227 */ /* 0x000fc800078e00ff */
[----:B------:R-:W-:Y:S02]  /*57b0*/  IMAD R88, R2, R7, R88 ;  /* 0x0000000702587224 */ /* 0x000fe400078e0258 */
[----:B------:R-:W-:Y:S02]  /*57c0*/  IMAD.MOV R7, RZ, RZ, -R3 ;  /* 0x000000ffff077224 */ /* 0x000fe400078e0a03 */
[--C-:B------:R-:W-:Y:S01]  /*57d0*/  @!P3 IMAD.IADD R86, R86, 0x1, -R2.reuse ;  /* 0x000000015656b824 */ /* 0x100fe200078e0a02 */
[C---:B------:R-:W-:Y:S01]  /*57e0*/  ISETP.GT.U32.AND P3, PT, R2.reuse, R88, PT ;  /* 0x000000580200720c */ /* 0x040fe20003f64070 */
[C---:B------:R-:W-:Y:S02]  /*57f0*/  IMAD R89, R2.reuse, R7, R89 ;  /* 0x0000000702597224 */ /* 0x040fe400078e0259 */
[----:B------:R-:W-:Y:S02]  /*5800*/  @!P6 IMAD.IADD R87, R87, 0x1, -R2 ;  /* 0x000000015757e824 */ /* 0x000fe400078e0a02 */
[----:B------:R-:W-:Y:S01]  /*5810*/  IMAD.HI.U32 R4, R9, R90, RZ ;  /* 0x0000005a09047227 */ /* 0x000fe200078e00ff */
[----:B------:R-:W-:-:S03]  /*5820*/  ISETP.GT.U32.AND P6, PT, R2, R89, PT ;  /* 0x000000590200720c */ /* 0x000fc60003fc4070 */
[----:B------:R-:W-:Y:S02]  /*5830*/  IMAD.MOV R11, RZ, RZ, -R4 ;  /* 0x000000ffff0b7224 */ /* 0x000fe400078e0a04 */
[----:B------:R-:W-:-:S04]  /*5840*/  IMAD.HI.U32 R3, R9, R92, RZ ;  /* 0x0000005c09037227 */ /* 0x000fc800078e00ff */
[----:B------:R-:W-:Y:S01]  /*5850*/  @!P3 IMAD.IADD R88, R88, 0x1, -R2 ;  /* 0x000000015858b824 */ /* 0x000fe200078e0a02 */
[C---:B------:R-:W-:Y:S01]  /*5860*/  ISETP.GT.U32.AND P3, PT, R2.reuse, R86, PT ;  /* 0x000000560200720c */ /* 0x040fe20003f64070 */
[C---:B------:R-:W-:Y:S02]  /*5870*/  IMAD R90, R2.reuse, R11, R90 ;  /* 0x0000000b025a7224 */ /* 0x040fe400078e025a */
[----:B------:R-:W-:Y:S01]  /*5880*/  @!P6 IMAD.IADD R89, R89, 0x1, -R2 ;  /* 0x000000015959e824 */ /* 0x000fe200078e0a02 */
[C---:B------:R-:W-:Y:S01]  /*5890*/  ISETP.GT.U32.AND P6, PT, R2.reuse, R88, PT ;  /* 0x000000580200720c */ /* 0x040fe20003fc4070 */
[----:B------:R-:W-:Y:S01]  /*58a0*/  @!P2 IMAD.MOV R85, RZ, RZ, -R85 ;  /* 0x000000ffff55a224 */ /* 0x000fe200078e0a55 */
[----:B------:R-:W-:Y:S01]  /*58b0*/  ISETP.GT.U32.AND P2, PT, R2, R90, PT ;  /* 0x0000005a0200720c */ /* 0x000fe20003f44070 */
[----:B------:R-:W-:Y:S02]  /*58c0*/  IMAD.MOV R3, RZ, RZ, -R3 ;  /* 0x000000ffff037224 */ /* 0x000fe400078e0a03 */
[----:B------:R-:W-:Y:S01]  /*58d0*/  @!P5 IMAD.MOV R82, RZ, RZ, -R82 ;  /* 0x000000ffff52d224 */ /* 0x000fe200078e0a52 */
[----:B------:R-:W-:Y:S01]  /*58e0*/  ISETP.GE.AND P5, PT, R6, RZ, PT ;  /* 0x000000ff0600720c */ /* 0x000fe20003fa6270 */
[----:B------:R-:W-:Y:S01]  /*58f0*/  @!P4 IMAD.MOV R84, RZ, RZ, -R84 ;  /* 0x000000ffff54c224 */ /* 0x000fe200078e0a54 */
[----:B------:R-:W-:Y:S01]  /*5900*/  ISETP.GT.U32.AND P4, PT, R2, R89, PT ;  /* 0x000000590200720c */ /* 0x000fe20003f84070 */
[----:B------:R-:W-:-:S04]  /*5910*/  IMAD.HI.U32 R6, R9, R91, RZ ;  /* 0x0000005b09067227 */ /* 0x000fc800078e00ff */
[C---:B------:R-:W-:Y:S02]  /*5920*/  IMAD R92, R2.reuse, R3, R92 ;  /* 0x00000003025c7224 */ /* 0x040fe400078e025c */
[----:B------:R-:W-:Y:S01]  /*5930*/  @!P0 IMAD.MOV R83, RZ, RZ, -R83 ;  /* 0x000000ffff538224 */ /* 0x000fe200078e0a53 */
[----:B------:R-:W-:Y:S01]  /*5940*/  ISETP.GT.U32.AND P0, PT, R2, R87, PT ;  /* 0x000000570200720c */ /* 0x000fe20003f04070 */
[----:B------:R-:W-:Y:S02]  /*5950*/  IMAD.MOV R6, RZ, RZ, -R6 ;  /* 0x000000ffff067224 */ /* 0x000fe400078e0a06 */
[----:B------:R-:W-:Y:S02]  /*5960*/  VIADD R11, R0, 0x1a1 ;  /* 0x000001a1000b7836 */ /* 0x000fe40000000000 */
[----:B------:R-:W-:Y:S01]  /*5970*/  @!P6 IMAD.IADD R88, R88, 0x1, -R2 ;  /* 0x000000015858e824 */ /* 0x000fe200078e0a02 */
[C---:B------:R-:W-:Y:S01]  /*5980*/  ISETP.GT.U32.AND P6, PT, R2.reuse, R92, PT ;  /* 0x0000005c0200720c */ /* 0x040fe20003fc4070 */
[----:B------:R-:W-:Y:S01]  /*5990*/  IMAD R91, R2, R6, R91 ;  /* 0x00000006025b7224 */ /* 0x000fe200078e025b */
[----:B------:R-:W-:Y:S01]  /*59a0*/  IABS R94, R11 ;  /* 0x0000000b005e7213 */ /* 0x000fe20000000000 */
[----:B------:R-:W-:-:S02]  /*59b0*/  VIADD R6, R0, 0x1a2 ;  /* 0x000001a200067836 */ /* 0x000fc40000000000 */
[--C-:B------:R-:W-:Y:S01]  /*59c0*/  @!P3 IMAD.IADD R86, R86, 0x1, -R2.reuse ;  /* 0x000000015656b824 */ /* 0x100fe200078e0a02 */
[----:B------:R-:W-:Y:S01]  /*59d0*/  ISETP.GT.U32.AND P3, PT, R2, R91, PT ;  /* 0x0000005b0200720c */ /* 0x000fe20003f64070 */
[--C-:B------:R-:W-:Y:S01]  /*59e0*/  @!P2 IMAD.IADD R90, R90, 0x1, -R2.reuse ;  /* 0x000000015a5aa824 */ /* 0x100fe200078e0a02 */
[----:B------:R-:W-:Y:S01]  /*59f0*/  IABS R93, R6 ;  /* 0x00000006005d7213 */ /* 0x000fe20000000000 */
[----:B------:R-:W-:Y:S01]  /*5a00*/  @!P4 IMAD.IADD R89, R89, 0x1, -R2 ;  /* 0x000000015959c824 */ /* 0x000fe200078e0a02 */
[----:B------:R-:W-:Y:S01]  /*5a10*/  ISETP.GE.AND P4, PT, R10, RZ, PT ;  /* 0x000000ff0a00720c */ /* 0x000fe20003f86270 */
[----:B------:R-:W-:Y:S01]  /*5a20*/  @!P5 IMAD.MOV R86, RZ, RZ, -R86 ;  /* 0x000000ffff56d224 */ /* 0x000fe200078e0a56 */
[----:B------:R-:W-:Y:S01]  /*5a30*/  ISETP.GT.U32.AND P5, PT, R2, R90, PT ;  /* 0x0000005a0200720c */ /* 0x000fe20003fa4070 */
[----:B------:R-:W-:Y:S01]  /*5a40*/  IMAD.HI.U32 R4, R9, R94, RZ ;  /* 0x0000005e09047227 */ /* 0x000fe200078e00ff */
[----:B------:R-:W-:-:S03]  /*5a50*/  ISETP.GE.AND P2, PT, R95, RZ, PT ;  /* 0x000000ff5f00720c */ /* 0x000fc60003f46270 */
[----:B------:R-:W-:Y:S01]  /*5a60*/  @!P0 IMAD.IADD R87, R87, 0x1, -R2 ;  /* 0x0000000157578824 */ /* 0x000fe200078e0a02 */
[----:B------:R-:W-:Y:S01]  /*5a70*/  ISETP.GE.AND P0, PT, R8, RZ, PT ;  /* 0x000000ff0800720c */ /* 0x000fe20003f06270 */
[----:B------:R-:W-:Y:S02]  /*5a80*/  IMAD.MOV R7, RZ, RZ, -R4 ;  /* 0x000000ffff077224 */ /* 0x000fe400078e0a04 */
[----:B------:R-:W-:-:S04]  /*5a90*/  IMAD.HI.U32 R3, R9, R93, RZ ;  /* 0x0000005d09037227 */ /* 0x000fc800078e00ff */
[----:B------:R-:W-:Y:S02]  /*5aa0*/  VIADD R4, R0, 0x1a0 ;  /* 0x000001a000047836 */ /* 0x000fe40000000000 */
[----:B------:R-:W-:Y:S02]  /*5ab0*/  @!P6 IMAD.IADD R92, R92, 0x1, -R2 ;  /* 0x000000015c5ce824 */ /* 0x000fe400078e0a02 */
[----:B------:R-:W-:Y:S01]  /*5ac0*/  IMAD.MOV R3, RZ, RZ, -R3 ;  /* 0x000000ffff037224 */ /* 0x000fe200078e0a03 */
[----:B------:R-:W-:Y:S01]  /*5ad0*/  IABS R95, R4 ;  /* 0x00000004005f7213 */ /* 0x000fe20000000000 */
[C---:B------:R-:W-:Y:S01]  /*5ae0*/  IMAD R94, R2.reuse, R7, R94 ;  /* 0x00000007025e7224 */ /* 0x040fe200078e025e */
[C---:B------:R-:W-:Y:S01]  /*5af0*/  ISETP.GT.U32.AND P6, PT, R2.reuse, R92, PT ;  /* 0x0000005c0200720c */ /* 0x040fe20003fc4070 */
[----:B------:R-:W-:Y:S02]  /*5b00*/  IMAD R93, R2, R3, R93 ;  /* 0x00000003025d7224 */ /* 0x000fe400078e025d */
[----:B------:R-:W-:Y:S01]  /*5b10*/  @!P4 IMAD.MOV R89, RZ, RZ, -R89 ;  /* 0x000000ffff59c224 */ /* 0x000fe200078e0a59 */
[----:B------:R-:W-:Y:S01]  /*5b20*/  ISETP.GE.AND P4, PT, R97, RZ, PT ;  /* 0x000000ff6100720c */ /* 0x000fe20003f86270 */
[----:B------:R-:W-:Y:S01]  /*5b30*/  @!P5 IMAD.IADD R90, R90, 0x1, -R2 ;  /* 0x000000015a5ad824 */ /* 0x000fe200078e0a02 */
[----:B------:R-:W-:Y:S01]  /*5b40*/  ISETP.GT.U32.AND P5, PT, R2, R94, PT ;  /* 0x0000005e0200720c */ /* 0x000fe20003fa4070 */
[----:B------:R-:W-:-:S04]  /*5b50*/  IMAD.HI.U32 R3, R9, R95, RZ ;  /* 0x0000005f09037227 */ /* 0x000fc800078e00ff */
[----:B------:R-:W-:Y:S01]  /*5b60*/  @!P3 IMAD.IADD R91, R91, 0x1, -R2 ;  /* 0x000000015b5bb824 */ /* 0x000fe200078e0a02 */
[----:B------:R-:W-:Y:S01]  /*5b70*/  ISETP.GE.AND P3, PT, R96, RZ, PT ;  /* 0x000000ff6000720c */ /* 0x000fe20003f66270 */
[----:B------:R-:W-:Y:S01]  /*5b80*/  @!P0 IMAD.MOV R88, RZ, RZ, -R88 ;  /* 0x000000ffff588224 */ /* 0x000fe200078e0a58 */
[C---:B------:R-:W-:Y:S01]  /*5b90*/  ISETP.GT.U32.AND P0, PT, R2.reuse, R93, PT ;  /* 0x0000005d0200720c */ /* 0x040fe20003f04070 */
[----:B------:R-:W-:Y:S02]  /*5ba0*/  IMAD.MOV R3, RZ, RZ, -R3 ;  /* 0x000000ffff037224 */ /* 0x000fe400078e0a03 */
[----:B------:R-:W-:Y:S01]  /*5bb0*/  @!P1 IMAD.MOV R87, RZ, RZ, -R87 ;  /* 0x000000ffff579224 */ /* 0x000fe200078e0a57 */
[----:B------:R-:W-:Y:S01]  /*5bc0*/  ISETP.GT.U32.AND P1, PT, R2, R91, PT ;  /* 0x0000005b0200720c */ /* 0x000fe20003f24070 */
[----:B------:R-:W-:Y:S02]  /*5bd0*/  VIADD R8, R0, 0x19f ;  /* 0x0000019f00087836 */ /* 0x000fe40000000000 */
[--C-:B------:R-:W-:Y:S01]  /*5be0*/  @!P6 IMAD.IADD R92, R92, 0x1, -R2.reuse ;  /* 0x000000015c5ce824 */ /* 0x100fe200078e0a02 */
[----:B------:R-:W-:Y:S01]  /*5bf0*/  ISETP.GE.AND P6, PT, R11, RZ, PT ;  /* 0x000000ff0b00720c */ /* 0x000fe20003fc6270 */
[----:B------:R-:W-:Y:S01]  /*5c00*/  IMAD R95, R2, R3, R95 ;  /* 0x00000003025f7224 */ /* 0x000fe200078e025f */
[----:B------:R-:W-:Y:S01]  /*5c10*/  IABS R96, R8 ;  /* 0x0000000800607213 */ /* 0x000fe20000000000 */
[----:B------:R-:W-:-:S02]  /*5c20*/  @!P5 IMAD.IADD R94, R94, 0x1, -R2 ;  /* 0x000000015e5ed824 */ /* 0x000fc400078e0a02 */
[----:B------:R-:W-:Y:S01]  /*5c30*/  @!P4 IMAD.MOV R92, RZ, RZ, -R92 ;  /* 0x000000ffff5cc224 */ /* 0x000fe200078e0a5c */
[----:B------:R-:W-:Y:S01]  /*5c40*/  ISETP.GT.U32.AND P4, PT, R2, R95, PT ;  /* 0x0000005f0200720c */ /* 0x000fe20003f84070 */
[----:B------:R-:W-:Y:S01]  /*5c50*/  @!P0 IMAD.IADD R93, R93, 0x1, -R2 ;  /* 0x000000015d5d8824 */ /* 0x000fe200078e0a02 */
[----:B------:R-:W-:Y:S01]  /*5c60*/  ISETP.GE.AND P0, PT, R4, RZ, PT ;  /* 0x000000ff0400720c */ /* 0x000fe20003f06270 */
[----:B------:R-:W-:Y:S01]  /*5c70*/  IMAD.HI.U32 R4, R9, R96, RZ ;  /* 0x0000006009047227 */ /* 0x000fe200078e00ff */
[----:B------:R-:W-:-:S03]  /*5c80*/  ISETP.GT.U32.AND P5, PT, R2, R94, PT ;  /* 0x0000005e0200720c */ /* 0x000fc60003fa4070 */
[----:B------:R-:W-:Y:S01]  /*5c90*/  @!P1 IMAD.IADD R91, R91, 0x1, -R2 ;  /* 0x000000015b5b9824 */ /* 0x000fe200078e0a02 */
[----:B------:R-:W-:Y:S01]  /*5ca0*/  ISETP.GE.AND P1, PT, R6, RZ, PT ;  /* 0x000000ff0600720c */ /* 0x000fe20003f26270 */
[----:B------:R-:W-:Y:S01]  /*5cb0*/  @!P2 IMAD.MOV R90, RZ, RZ, -R90 ;  /* 0x000000ffff5aa224 */ /* 0x000fe200078e0a5a */
[----:B------:R-:W-:Y:S01]  /*5cc0*/  ISETP.GT.U32.AND P2, PT, R2, R93, PT ;  /* 0x0000005d0200720c */ /* 0x000fe20003f44070 */
[----:B------:R-:W-:Y:S02]  /*5cd0*/  IMAD.MOV R7, RZ, RZ, -R4 ;  /* 0x000000ffff077224 */ /* 0x000fe400078e0a04 */
[----:B------:R-:W-:Y:S01]  /*5ce0*/  @!P3 IMAD.MOV R91, RZ, RZ, -R91 ;  /* 0x000000ffff5bb224 */ /* 0x000fe200078e0a5b */
[----:B------:R-:W-:Y:S01]  /*5cf0*/  ISETP.GE.AND P3, PT, R8, RZ, PT ;  /* 0x000000ff0800720c */ /* 0x000fe20003f66270 */
[----:B------:R-:W-:Y:S02]  /*5d00*/  IMAD R96, R2, R7, R96 ;  /* 0x0000000702607224 */ /* 0x000fe400078e0260 */
[----:B------:R-:W-:-:S02]  /*5d10*/  VIADD R3, R0, 0x19e ;  /* 0x0000019e00037836 */ /* 0x000fc40000000000 */
[----:B------:R-:W-:Y:S02]  /*5d20*/  VIADD R8, R0, 0x19c ;  /* 0x0000019c00087836 */ /* 0x000fe40000000000 */
[--C-:B------:R-:W-:Y:S01]  /*5d30*/  @!P4 IMAD.IADD R95, R95, 0x1, -R2.reuse ;  /* 0x000000015f5fc824 */ /* 0x100fe200078e0a02 */
[----:B------:R-:W-:Y:S01]  /*5d40*/  IABS R97, R3 ;  /* 0x0000000300617213 */ /* 0x000fe20000000000 */
[--C-:B------:R-:W-:Y:S01]  /*5d50*/  @!P5 IMAD.IADD R94, R94, 0x1, -R2.reuse ;  /* 0x000000015e5ed824 */ /* 0x100fe200078e0a02 */
[----:B------:R-:W-:Y:S01]  /*5d60*/  ISETP.GT.U32.AND P5, PT, R2, R96, PT ;  /* 0x000000600200720c */ /* 0x000fe20003fa4070 */
[----:B------:R-:W-:Y:S01]  /*5d70*/  @!P2 IMAD.IADD R93, R93, 0x1, -R2 ;  /* 0x000000015d5da824 */ /* 0x000fe200078e0a02 */
[----:B------:R-:W-:Y:S01]  /*5d80*/  IABS R99, R8 ;  /* 0x0000000800637213 */ /* 0x000fe20000000000 */
[----:B------:R-:W-:Y:S01]  /*5d90*/  VIADD R4, R0, 0x19d ;  /* 0x0000019d00047836 */ /* 0x000fe20000000000 */
[----:B------:R-:W-:Y:S01]  /*5da0*/  ISETP.GT.U32.AND P4, PT, R2, R95, PT ;  /* 0x0000005f0200720c */ /* 0x000fe20003f84070 */
[----:B------:R-:W-:Y:S01]  /*5db0*/  @!P1 IMAD.MOV R93, RZ, RZ, -R93 ;  /* 0x000000ffff5d9224 */ /* 0x000fe200078e0a5d */
[----:B------:R-:W-:Y:S01]  /*5dc0*/  ISETP.GE.AND P2, PT, R3, RZ, PT ;  /* 0x000000ff0300720c */ /* 0x000fe20003f46270 */
[----:B------:R-:W-:Y:S01]  /*5dd0*/  IMAD.HI.U32 R3, R9, R97, RZ ;  /* 0x0000006109037227 */ /* 0x000fe200078e00ff */
[----:B------:R-:W-:-:S02]  /*5de0*/  IABS R98, R4 ;  /* 0x0000000400627213 */ /* 0x000fc40000000000 */
[----:B------:R-:W-:Y:S01]  /*5df0*/  ISETP.GE.AND P1, PT, R4, RZ, PT ;  /* 0x000000ff0400720c */ /* 0x000fe20003f26270 */
[----:B------:R-:W-:-:S04]  /*5e00*/  IMAD.HI.U32 R6, R9, R99, RZ ;  /* 0x0000006309067227 */ /* 0x000fc800078e00ff */
[----:B------:R-:W-:Y:S02]  /*5e10*/  IMAD.MOV R3, RZ, RZ, -R3 ;  /* 0x000000ffff037224 */ /* 0x000fe400078e0a03 */
[----:B------:R-:W-:Y:S02]  /*5e20*/  IMAD.MOV R6, RZ, RZ, -R6 ;  /* 0x000000ffff067224 */ /* 0x000fe400078e0a06 */
[--C-:B------:R-:W-:Y:S02]  /*5e30*/  @!P5 IMAD.IADD R96, R96, 0x1, -R2.reuse ;  /* 0x000000016060d824 */ /* 0x100fe400078e0a02 */
[C---:B------:R-:W-:Y:S02]  /*5e40*/  IMAD R97, R2.reuse, R3, R97 ;  /* 0x0000000302617224 */ /* 0x040fe400078e0261 */
[----:B------:R-:W-:Y:S01]  /*5e50*/  @!P4 IMAD.IADD R95, R95, 0x1, -R2 ;  /* 0x000000015f5fc824 */ /* 0x000fe200078e0a02 */
[C---:B------:R-:W-:Y:S01]  /*5e60*/  ISETP.GT.U32.AND P5, PT, R2.reuse, R96, PT ;  /* 0x000000600200720c */ /* 0x040fe20003fa4070 */
[C---:B------:R-:W-:Y:S01]  /*5e70*/  IMAD R99, R2.reuse, R6, R99 ;  /* 0x0000000602637224 */ /* 0x040fe200078e0263 */
[----:B------:R-:W-:Y:S01]  /*5e80*/  ISETP.GT.U32.AND P4, PT, R2, R97, PT ;  /* 0x000000610200720c */ /* 0x000fe20003f84070 */
[----:B------:R-:W-:-:S02]  /*5e90*/  @!P0 IMAD.MOV R95, RZ, RZ, -R95 ;  /* 0x000000ffff5f8224 */ /* 0x000fc400078e0a5f */
[----:B------:R-:W-:Y:S01]  /*5ea0*/  IMAD.HI.U32 R4, R9, R98, RZ ;  /* 0x0000006209047227 */ /* 0x000fe200078e00ff */
[----:B------:R-:W-:-:S03]  /*5eb0*/  ISETP.GT.U32.AND P0, PT, R2, R99, PT ;  /* 0x000000630200720c */ /* 0x000fc60003f04070 */
[----:B------:R-:W-:Y:S02]  /*5ec0*/  IMAD.MOV R7, RZ, RZ, -R4 ;  /* 0x000000ffff077224 */ /* 0x000fe400078e0a04 */
[C---:B------:R-:W-:Y:S02]  /*5ed0*/  VIADD R4, R0.reuse, 0x19b ;  /* 0x0000019b00047836 */ /* 0x040fe40000000000 */
[----:B------:R-:W-:Y:S02]  /*5ee0*/  VIADD R10, R0, 0x199 ;  /* 0x00000199000a7836 */ /* 0x000fe40000000000 */
[--C-:B------:R-:W-:Y:S01]  /*5ef0*/  @!P5 IMAD.IADD R96, R96, 0x1, -R2.reuse ;  /* 0x000000016060d824 */ /* 0x100fe200078e0a02 */
[----:B------:R-:W-:Y:S01]  /*5f00*/  IABS R100, R4 ;  /* 0x0000000400647213 */ /* 0x000fe20000000000 */
[----:B------:R-:W-:Y:S01]  /*5f10*/  VIADD R11, R0, 0x198 ;  /* 0x00000198000b7836 */ /* 0x000fe20000000000 */
[----:B------:R-:W-:Y:S01]  /*5f20*/  IABS R102, R10 ;  /* 0x0000000a00667213 */ /* 0x000fe20000000000 */
[----:B------:R-:W-:-:S02]  /*5f30*/  @!P4 IMAD.IADD R97, R97, 0x1, -R2 ;  /* 0x000000016161c824 */ /* 0x000fc400078e0a02 */
[----:B------:R-:W-:Y:S01]  /*5f40*/  @!P0 IMAD.IADD R99, R99, 0x1, -R2 ;  /* 0x0000000163638824 */ /* 0x000fe200078e0a02 */
[----:B------:R-:W-:Y:S01]  /*5f50*/  IABS R103, R11 ;  /* 0x0000000b00677213 */ /* 0x000fe20000000000 */
[----:B------:R-:W-:Y:S01]  /*5f60*/  @!P3 IMAD.MOV R96, RZ, RZ, -R96 ;  /* 0x000000ffff60b224 */ /* 0x000fe200078e0a60 */
[----:B------:R-:W-:Y:S01]  /*5f70*/  ISETP.GT.U32.AND P4, PT, R2, R97, PT ;  /* 0x000000610200720c */ /* 0x000fe20003f84070 */
[C---:B------:R-:W-:Y:S01]  /*5f80*/  IMAD.HI.U32 R3, R9.reuse, R100, RZ ;  /* 0x0000006409037227 */ /* 0x040fe200078e00ff */
[----:B------:R-:W-:Y:S02]  /*5f90*/  ISETP.GE.AND P3, PT, R4, RZ, PT ;  /* 0x000000ff0400720c */ /* 0x000fe40003f66270 */
[----:B------:R-:W-:Y:S01]  /*5fa0*/  ISETP.GT.U32.AND P0, PT, R2, R99, PT ;  /* 0x000000630200720c */ /* 0x000fe20003f04070 */
[----:B------:R-:W-:-:S04]  /*5fb0*/  IMAD.HI.U32 R4, R9, R102, RZ ;  /* 0x0000006609047227 */ /* 0x000fc800078e00ff */
[----:B------:R-:W-:Y:S01]  /*5fc0*/  @!P6 IMAD.MOV R94, RZ, RZ, -R94 ;  /* 0x000000ffff5ee224 */ /* 0x000fe200078e0a5e */
[----:B------:R-:W-:Y:S01]  /*5fd0*/  ISETP.GE.AND P6, PT, R8, RZ, PT ;  /* 0x000000ff0800720c */ /* 0x000fe20003fc6270 */
[----:B------:R-:W-:Y:S02]  /*5fe0*/  IMAD R98, R2, R7, R98 ;  /* 0x0000000702627224 */ /* 0x000fe400078e0262 */
[----:B------:R-:W-:Y:S02]  /*5ff0*/  VIADD R8, R0, 0x19a ;  /* 0x0000019a00087836 */ /* 0x000fe40000000000 */
[----:B------:R-:W-:Y:S01]  /*6000*/  IMAD.MOV R3, RZ, RZ, -R3 ;  /* 0x000000ffff037224 */ /* 0x000fe200078e0a03 */
[----:B------:R-:W-:Y:S01]  /*6010*/  ISETP.GT.U32.AND P5, PT, R2, R98, PT ;  /* 0x000000620200720c */ /* 0x000fe20003fa4070 */
[----:B------:R-:W-:Y:S01]  /*6020*/  IMAD.HI.U32 R6, R9, R103, RZ ;  /* 0x0000006709067227 */ /* 0x000fe200078e00ff */
[----:B------:R-:W-:-:S03]  /*6030*/  IABS R101, R8 ;  /* 0x0000000800657213 */ /* 0x000fc60000000000 */
[----:B------:R-:W-:Y:S02]  /*6040*/  IMAD.MOV R7, RZ, RZ, -R4 ;  /* 0x000000ffff077224 */ /* 0x000fe400078e0a04 */
[C---:B------:R-:W-:Y:S02]  /*6050*/  IMAD R100, R2.reuse, R3, R100 ;  /* 0x0000000302647224 */ /* 0x040fe400078e0264 */
[----:B------:R-:W-:Y:S02]  /*6060*/  IMAD.MOV R6, RZ, RZ, -R6 ;  /* 0x000000ffff067224 */ /* 0x000fe400078e0a06 */
[C---:B------:R-:W-:Y:S02]  /*6070*/  IMAD R102, R2.reuse, R7, R102 ;  /* 0x0000000702667224 */ /* 0x040fe400078e0266 */
[----:B------:R-:W-:Y:S01]  /*6080*/  @!P4 IMAD.IADD R97, R97, 0x1, -R2 ;  /* 0x000000016161c824 */ /* 0x000fe200078e0a02 */
[C---:B------:R-:W-:Y:S01]  /*6090*/  ISETP.GT.U32.AND P4, PT, R2.reuse, R100, PT ;  /* 0x000000640200720c */ /* 0x040fe20003f84070 */
[----:B------:R-:W-:-:S02]  /*60a0*/  IMAD R103, R2, R6, R103 ;  /* 0x0000000602677224 */ /* 0x000fc400078e0267 */
[----:B------:R-:W-:Y:S01]  /*60b0*/  @!P0 IMAD.IADD R99, R99, 0x1, -R2 ;  /* 0x0000000163638824 */ /* 0x000fe200078e0a02 */
[----:B------:R-:W-:Y:S01]  /*60c0*/  ISETP.GT.U32.AND P0, PT, R2, R102, PT ;  /* 0x000000660200720c */ /* 0x000fe20003f04070 */
[----:B------:R-:W-:Y:S02]  /*60d0*/  VIADD R4, R0, 0x197 ;  /* 0x0000019700047836 */ /* 0x000fe40000000000 */
[----:B------:R-:W-:-:S03]  /*60e0*/  IMAD.HI.U32 R3, R9, R101, RZ ;  /* 0x0000006509037227 */ /* 0x000fc600078e00ff */
[----:B------:R-:W-:Y:S01]  /*60f0*/  IABS R104, R4 ;  /* 0x0000000400687213 */ /* 0x000fe20000000000 */
[----:B------:R-:W-:Y:S01]  /*6100*/  @!P6 IMAD.MOV R99, RZ, RZ, -R99 ;  /* 0x000000ffff63e224 */ /* 0x000fe200078e0a63 */
[----:B------:R-:W-:Y:S01]  /*6110*/  ISETP.GT.U32.AND P6, PT, R2, R103, PT ;  /* 0x000000670200720c */ /* 0x000fe20003fc4070 */
[----:B------:R-:W-:Y:S02]  /*6120*/  IMAD.MOV R3, RZ, RZ, -R3 ;  /* 0x000000ffff037224 */ /* 0x000fe400078e0a03 */
[----:B------:R-:W-:Y:S02]  /*6130*/  VIADD R6, R0, 0x196 ;  /* 0x0000019600067836 */ /* 0x000fe40000000000 */
[----:B------:R-:W-:Y:S02]  /*6140*/  IMAD R101, R2, R3, R101 ;  /* 0x0000000302657224 */ /* 0x000fe400078e0265 */
[----:B------:R-:W-:Y:S01]  /*6150*/  IMAD.HI.U32 R3, R9, R104, RZ ;  /* 0x0000006809037227 */ /* 0x000fe200078e00ff */
[----:B------:R-:W-:-:S03]  /*6160*/  IABS R105, R6 ;  /* 0x0000000600697213 */ /* 0x000fc60000000000 */
[--C-:B------:R-:W-:Y:S02]  /*6170*/  @!P4 IMAD.IADD R100, R100, 0x1, -R2.reuse ;  /* 0x000000016464c824 */ /* 0x100fe400078e0a02 */
[--C-:B------:R-:W-:Y:S02]  /*6180*/  @!P0 IMAD.IADD R102, R102, 0x1, -R2.reuse ;  /* 0x0000000166668824 */ /* 0x100fe400078e0a02 */
[----:B------:R-:W-:Y:S01]  /*6190*/  IMAD.MOV R3, RZ, RZ, -R3 ;  /* 0x000000ffff037224 */ /* 0x000fe200078e0a03 */
[----:B------:R-:W-:Y:S01]  /*61a0*/  ISETP.GT.U32.AND P4, PT, R2, R100, PT ;  /* 0x000000640200720c */ /* 0x000fe20003f84070 */
[--C-:B------:R-:W-:Y:S02]  /*61b0*/  @!P5 IMAD.IADD R98, R98, 0x1, -R2.reuse ;  /* 0x000000016262d824 */ /* 0x100fe400078e0a02 */
[----:B------:R-:W-:Y:S01]  /*61c0*/  @!P6 IMAD.IADD R103, R103, 0x1, -R2 ;  /* 0x000000016767e824 */ /* 0x000fe200078e0a02 */
[C---:B------:R-:W-:Y:S01]  /*61d0*/  ISETP.GT.U32.AND P6, PT, R2.reuse, R102, PT ;  /* 0x000000660200720c */ /* 0x040fe20003fc4070 */
[C---:B------:R-:W-:Y:S01]  /*61e0*/  IMAD R104, R2.reuse, R3, R104 ;  /* 0x0000000302687224 */ /* 0x040fe200078e0268 */
[----:B------:R-:W-:Y:S01]  /*61f0*/  ISETP.GT.U32.AND P5, PT, R2, R98, PT ;  /* 0x000000620200720c */ /* 0x000fe20003fa4070 */
[----:B------:R-:W-:-:S04]  /*6200*/  IMAD.HI.U32 R3, R9, R105, RZ ;  /* 0x0000006909037227 */ /* 0x000fc800078e00ff */
[----:B------:R-:W-:Y:S01]  /*6210*/  @!P2 IMAD.MOV R97, RZ, RZ, -R97 ;  /* 0x000000ffff61a224 */ /* 0x000fe200078e0a61 */
[----:B------:R-:W-:Y:S01]  /*6220*/  ISETP.GT.U32.AND P2, PT, R2, R101, PT ;  /* 0x000000650200720c */ /* 0x000fe20003f44070 */
[----:B------:R-:W-:Y:S02]  /*6230*/  IMAD.MOV R3, RZ, RZ, -R3 ;  /* 0x000000ffff037224 */ /* 0x000fe400078e0a03 */
[--C-:B------:R-:W-:Y:S01]  /*6240*/  @!P4 IMAD.IADD R100, R100, 0x1, -R2.reuse ;  /* 0x000000016464c824 */ /* 0x100fe200078e0a02 */
[----:B------:R-:W-:Y:S01]  /*6250*/  ISETP.GE.AND P4, PT, R11, RZ, PT ;  /* 0x000000ff0b00720c */ /* 0x000fe20003f86270 */
[----:B------:R-:W-:Y:S02]  /*6260*/  IMAD R105, R2, R3, R105 ;  /* 0x0000000302697224 */ /* 0x000fe400078e0269 */
[--C-:B------:R-:W-:Y:S02]  /*6270*/  @!P6 IMAD.IADD R102, R102, 0x1, -R2.reuse ;  /* 0x000000016666e824 */ /* 0x100fe400078e0a02 */
[----:B------:R-:W-:Y:S01]  /*6280*/  VIADD R7, R0, 0x195 ;  /* 0x0000019500077836 */ /* 0x000fe20000000000 */
[----:B------:R-:W-:Y:S01]  /*6290*/  ISETP.GT.U32.AND P6, PT, R2, R105, PT ;  /* 0x000000690200720c */ /* 0x000fe20003fc4070 */
[--C-:B------:R-:W-:Y:S01]  /*62a0*/  @!P5 IMAD.IADD R98, R98, 0x1, -R2.reuse ;  /* 0x000000016262d824 */ /* 0x100fe200078e0a02 */
[----:B------:R-:W-:Y:S01]  /*62b0*/  ISETP.GE.AND P5, PT, R8, RZ, PT ;  /* 0x000000ff0800720c */ /* 0x000fe20003fa6270 */
[----:B------:R-:W-:Y:S01]  /*62c0*/  @!P2 IMAD.IADD R101, R101, 0x1, -R2 ;  /* 0x000000016565a824 */ /* 0x000fe200078e0a02 */
[----:B------:R-:W-:Y:S01]  /*62d0*/  IABS R106, R7 ;  /* 0x00000007006a7213 */ /* 0x000fe20000000000 */
[----:B------:R-:W-:Y:S01]  /*62e0*/  @!P3 IMAD.MOV R100, RZ, RZ, -R100 ;  /* 0x000000ffff64b224 */ /* 0x000fe200078e0a64 */
[----:B------:R-:W-:Y:S01]  /*62f0*/  ISETP.GT.U32.AND P3, PT, R2, R103, PT ;  /* 0x000000670200720c */ /* 0x000fe20003f64070 */
[----:B------:R-:W-:Y:S01]  /*6300*/  VIADD R8, R0, 0x194 ;  /* 0x0000019400087836 */ /* 0x000fe20000000000 */
[----:B------:R-:W-:Y:S01]  /*6310*/  ISETP.GT.U32.AND P0, PT, R2, R101, PT ;  /* 0x000000650200720c */ /* 0x000fe20003f04070 */
[----:B------:R-:W-:Y:S01]  /*6320*/  @!P1 IMAD.MOV R98, RZ, RZ, -R98 ;  /* 0x000000ffff629224 */ /* 0x000fe200078e0a62 */
[----:B------:R-:W-:Y:S01]  /*6330*/  ISETP.GE.AND P1, PT, R10, RZ, PT ;  /* 0x000000ff0a00720c */ /* 0x000fe20003f26270 */
[----:B------:R-:W-:Y:S01]  /*6340*/  VIADD R10, R0, 0x193 ;  /* 0x00000193000a7836 */ /* 0x000fe20000000000 */
[----:B------:R-:W-:Y:S01]  /*6350*/  IABS R107, R8 ;  /* 0x00000008006b7213 */ /* 0x000fe20000000000 */
[----:B------:R-:W-:Y:S01]  /*6360*/  IMAD.HI.U32 R3, R9, R106, RZ ;  /* 0x0000006a09037227 */ /* 0x000fe200078e00ff */
[----:B------:R-:W-:-:S02]  /*6370*/  ISETP.GE.AND P2, PT, R4, RZ, PT ;  /* 0x000000ff0400720c */ /* 0x000fc40003f46270 */
[----:B------:R-:W-:Y:S01]  /*6380*/  IABS R108, R10 ;  /* 0x0000000a006c7213 */ /* 0x000fe20000000000 */
[----:B------:R-:W-:Y:S02]  /*6390*/  @!P6 IMAD.IADD R105, R105, 0x1, -R2 ;  /* 0x000000016969e824 */ /* 0x000fe400078e0a02 */
[----:B------:R-:W-:-:S03]  /*63a0*/  IMAD.HI.U32 R4, R9, R107, RZ ;  /* 0x0000006b09047227 */ /* 0x000fc600078e00ff */
[----:B------:R-:W-:Y:S01]  /*63b0*/  ISETP.GT.U32.AND P6, PT, R2, R105, PT ;  /* 0x000000690200720c */ /* 0x000fe20003fc4070 */
[----:B------:R-:W-:Y:S02]  /*63c0*/  IMAD.MOV R3, RZ, RZ, -R3 ;  /* 0x000000ffff037224 */ /* 0x000fe400078e0a03 */
[----:B------:R-:W-:Y:S01]  /*63d0*/  @!P3 IMAD.IADD R103, R103, 0x1, -R2 ;  /* 0x000000016767b824 */ /* 0x000fe200078e0a02 */
[----:B------:R-:W-:Y:S01]  /*63e0*/  ISETP.GE.AND P3, PT, R6, RZ, PT ;  /* 0x000000ff0600720c */ /* 0x000fe20003f66270 */
[----:B------:R-:W-:-:S04]  /*63f0*/  IMAD.HI.U32 R6, R9, R108, RZ ;  /* 0x0000006c09067227 */ /* 0x000fc800078e00ff */
[----:B------:R-:W-:Y:S02]  /*6400*/  IMAD.MOV R4, RZ, RZ, -R4 ;  /* 0x000000ffff047224 */ /* 0x000fe400078e0a04 */
[C---:B------:R-:W-:Y:S02]  /*6410*/  IMAD R106, R2.reuse, R3, R106 ;  /* 0x00000003026a7224 */ /* 0x040fe400078e026a */
[----:B------:R-:W-:Y:S01]  /*6420*/  @!P0 IMAD.IADD R101, R101, 0x1, -R2 ;  /* 0x0000000165658824 */ /* 0x000fe200078e0a02 */
[C---:B------:R-:W-:Y:S01]  /*6430*/  ISETP.GT.U32.AND P0, PT, R2.reuse, R104, PT ;  /* 0x000000680200720c */ /* 0x040fe20003f04070 */
[----:B------:R-:W-:Y:S02]  /*6440*/  IMAD.MOV R3, RZ, RZ, -R6 ;  /* 0x000000ffff037224 */ /* 0x000fe400078e0a06 */
[C---:B------:R-:W-:Y:S02]  /*6450*/  IMAD R107, R2.reuse, R4, R107 ;  /* 0x00000004026b7224 */ /* 0x040fe400078e026b */
[----:B------:R-:W-:Y:S01]  /*6460*/  @!P1 IMAD.MOV R102, RZ, RZ, -R102 ;  /* 0x000000ffff669224 */ /* 0x000fe200078e0a66 */
[C---:B------:R-:W-:Y:S01]  /*6470*/  ISETP.GT.U32.AND P1, PT, R2.reuse, R106, PT ;  /* 0x0000006a0200720c */ /* 0x040fe20003f24070 */
[----:B------:R-:W-:-:S02]  /*6480*/  IMAD R108, R2, R3, R108 ;  /* 0x00000003026c7224 */ /* 0x000fc400078e026c */
[----:B------:R-:W-:Y:S01]  /*6490*/  @!P4 IMAD.MOV R103, RZ, RZ, -R103 ;  /* 0x000000ffff67c224 */ /* 0x000fe200078e0a67 */
[C---:B------:R-:W-:Y:S01]  /*64a0*/  ISETP.GT.U32.AND P4, PT, R2.reuse, R107, PT ;  /* 0x0000006b0200720c */ /* 0x040fe20003f84070 */
[--C-:B------:R-:W-:Y:S01]  /*64b0*/  @!P6 IMAD.IADD R105, R105, 0x1, -R2.reuse ;  /* 0x000000016969e824 */ /* 0x100fe200078e0a02 */
[----:B------:R-:W-:Y:S01]  /*64c0*/  ISETP.GT.U32.AND P6, PT, R2, R108, PT ;  /* 0x0000006c0200720c */ /* 0x000fe20003fc4070 */
[----:B------:R-:W-:Y:S02]  /*64d0*/  VIADD R6, R0, 0x192 ;  /* 0x0000019200067836 */ /* 0x000fe40000000000 */
[--C-:B------:R-:W-:Y:S01]  /*64e0*/  @!P0 IMAD.IADD R104, R104, 0x1, -R2.reuse ;  /* 0x0000000168688824 */ /* 0x100fe200078e0a02 */
[----:B------:R-:W-:Y:S01]  /*64f0*/  ISETP.GE.AND P0, PT, R7, RZ, PT ;  /* 0x000000ff0700720c */ /* 0x000fe20003f06270 */
[----:B------:R-:W-:Y:S01]  /*6500*/  VIADD R7, R0, 0x191 ;  /* 0x0000019100077836 */ /* 0x000fe20000000000 */
[----:B------:R-:W-:Y:S01]  /*6510*/  IABS R109, R6 ;  /* 0x00000006006d7213 */ /* 0x000fe20000000000 */
[--C-:B------:R-:W-:Y:S01]  /*6520*/  @!P1 IMAD.IADD R106, R106, 0x1, -R2.reuse ;  /* 0x000000016a6a9824 */ /* 0x100fe200078e0a02 */
[----:B------:R-:W-:Y:S01]  /*6530*/  ISETP.GE.AND P1, PT, R10, RZ, PT ;  /* 0x000000ff0a00720c */ /* 0x000fe20003f26270 */
[----:B------:R-:W-:Y:S01]  /*6540*/  @!P5 IMAD.MOV R101, RZ, RZ, -R101 ;  /* 0x000000ffff65d224 */ /* 0x000fe200078e0a65 */
[----:B------:R-:W-:Y:S01]  /*6550*/  IABS R110, R7 ;  /* 0x00000007006e7213 */ /* 0x000fe20000000000 */
[----:B------:R-:W-:Y:S01]  /*6560*/  @!P4 IMAD.IADD R107, R107, 0x1, -R2 ;  /* 0x000000016b6bc824 */ /* 0x000fe200078e0a02 */
[C---:B------:R-:W-:Y:S01]  /*6570*/  ISETP.GT.U32.AND P4, PT, R2.reuse, R106, PT ;  /* 0x0000006a0200720c */ /* 0x040fe20003f84070 */
[----:B------:R-:W-:Y:S01]  /*6580*/  IMAD.HI.U32 R3, R9, R109, RZ ;  /* 0x0000006d09037227 */ /* 0x000fe200078e00ff */
[----:B------:R-:W-:-:S03]  /*6590*/  ISETP.GT.U32.AND P5, PT, R2, R104, PT ;  /* 0x000000680200720c */ /* 0x000fc60003fa4070 */
[----:B------:R-:W-:Y:S01]  /*65a0*/  @!P6 IMAD.IADD R108, R108, 0x1, -R2 ;  /* 0x000000016c6ce824 */ /* 0x000fe200078e0a02 */
[----:B------:R-:W-:Y:S01]  /*65b0*/  ISETP.GT.U32.AND P6, PT, R2, R107, PT ;  /* 0x0000006b0200720c */ /* 0x000fe20003fc4070 */
[----:B------:R-:W-:Y:S02]  /*65c0*/  IMAD.MOV R4, RZ, RZ, -R3 ;  /* 0x000000ffff047224 */ /* 0x000fe400078e0a03 */
[----:B------:R-:W-:-:S04]  /*65d0*/  IMAD.HI.U32 R3, R9, R110, RZ ;  /* 0x0000006e09037227 */ /* 0x000fc800078e00ff */
[----:B------:R-:W-:Y:S02]  /*65e0*/  IMAD R109, R2, R4, R109 ;  /* 0x00000004026d7224 */ /* 0x000fe400078e026d */
[----:B------:R-:W-:Y:S02]  /*65f0*/  IMAD.MOV R3, RZ, RZ, -R3 ;  /* 0x000000ffff037224 */ /* 0x000fe400078e0a03 */
[----:B------:R-:W-:Y:S01]  /*6600*/  @!P4 IMAD.IADD R106, R106, 0x1, -R2 ;  /* 0x000000016a6ac824 */ /* 0x000fe200078e0a02 */
[C---:B------:R-:W-:Y:S01]  /*6610*/  ISETP.GT.U32.AND P4, PT, R2.reuse, R109, PT ;  /* 0x0000006d0200720c */ /* 0x040fe20003f84070 */
[----:B------:R-:W-:Y:S02]  /*6620*/  IMAD R110, R2, R3, R110 ;  /* 0x00000003026e7224 */ /* 0x000fe400078e026e */
[--C-:B------:R-:W-:Y:S01]  /*6630*/  @!P5 IMAD.IADD R104, R104, 0x1, -R2.reuse ;  /* 0x000000016868d824 */ /* 0x100fe200078e0a02 */
[----:B------:R-:W-:Y:S01]  /*6640*/  ISETP.GE.AND P5, PT, R8, RZ, PT ;  /* 0x000000ff0800720c */ /* 0x000fe20003fa6270 */
[----:B------:R-:W-:Y:S01]  /*6650*/  @!P6 IMAD.IADD R107, R107, 0x1, -R2 ;  /* 0x000000016b6be824 */ /* 0x000fe200078e0a02 */
[----:B------:R-:W-:Y:S01]  /*6660*/  ISETP.GT.U32.AND P6, PT, R2, R110, PT ;  /* 0x0000006e0200720c */ /* 0x000fe20003fc4070 */
[----:B------:R-:W-:-:S02]  /*6670*/  VIADD R8, R0, 0x190 ;  /* 0x0000019000087836 */ /* 0x000fc40000000000 */
[----:B------:R-:W-:Y:S02]  /*6680*/  VIADD R10, R0, 0x18f ;  /* 0x0000018f000a7836 */ /* 0x000fe40000000000 */
[----:B------:R-:W-:Y:S01]  /*6690*/  @!P3 IMAD.MOV R105, RZ, RZ, -R105 ;  /* 0x000000ffff69b224 */ /* 0x000fe200078e0a69 */
[----:B------:R-:W-:Y:S01]  /*66a0*/  IABS R111, R8 ;  /* 0x00000008006f7213 */ /* 0x000fe20000000000 */
[----:B------:R-:W-:Y:S01]  /*66b0*/  @!P4 IMAD.IADD R109, R109, 0x1, -R2 ;  /* 0x000000016d6dc824 */ /* 0x000fe200078e0a02 */
[----:B------:R-:W-:Y:S01]  /*66c0*/  IABS R112, R10 ;  /* 0x0000000a00707213 */ /* 0x000fe20000000000 */
[----:B------:R-:W-:Y:S01]  /*66d0*/  @!P2 IMAD.MOV R104, RZ, RZ, -R104 ;  /* 0x000000ffff68a224 */ /* 0x000fe200078e0a68 */
[----:B------:R-:W-:Y:S01]  /*66e0*/  ISETP.GE.AND P4, PT, R7, RZ, PT ;  /* 0x000000ff0700720c */ /* 0x000fe20003f86270 */
        /* <DEDUP_REMOVED lines=8> */
[----:B------:R-:W-:Y:S01]  /*6770*/  VIADD R11, R0, 0x18e ;  /* 0x0000018e000b7836 */ /* 0x000fe20000000000 */
[C---:B------:R-:W-:Y:S01]  /*6780*/  ISETP.GT.U32.AND P3, PT, R2.reuse, R111, PT ;  /* 0x0000006f0200720c */ /* 0x040fe20003f64070 */
[C---:B------:R-:W-:Y:S02]  /*6790*/  IMAD R112, R2.reuse, R7, R112 ;  /* 0x0000000702707224 */ /* 0x040fe400078e0270 */
[----:B------:R-:W-:Y:S01]  /*67a0*/  @!P6 IMAD.IADD R109, R109, 0x1, -R2 ;  /* 0x000000016d6de824 */ /* 0x000fe200078e0a02 */
[----:B------:R-:W-:Y:S01]  /*67b0*/  IABS R113, R11 ;  /* 0x0000000b00717213 */ /* 0x000fe20000000000 */
[----:B------:R-:W-:Y:S01]  /*67c0*/  @!P0 IMAD.MOV R106, RZ, RZ, -R106 ;  /* 0x000000ffff6a8224 */ /* 0x000fe200078e0a6a */
[----:B------:R-:W-:Y:S01]  /*67d0*/  ISETP.GT.U32.AND P6, PT, R2, R112, PT ;  /* 0x000000700200720c */ /* 0x000fe20003fc4070 */
[----:B------:R-:W-:Y:S01]  /*67e0*/  VIADD R4, R0, 0x18d ;  /* 0x0000018d00047836 */ /* 0x000fe20000000000 */
[----:B------:R-:W-:Y:S01]  /*67f0*/  ISETP.GT.U32.AND P0, PT, R2, R110, PT ;  /* 0x0000006e0200720c */ /* 0x000fe20003f04070 */
[----:B------:R-:W-:-:S03]  /*6800*/  IMAD.HI.U32 R3, R9, R113, RZ ;  /* 0x0000007109037227 */ /* 0x000fc600078e00ff */
[----:B------:R-:W-:Y:S01]  /*6810*/  IABS R114, R4 ;  /* 0x0000000400727213 */ /* 0x000fe20000000000 */
[--C-:B------:R-:W-:Y:S01]  /*6820*/  @!P3 IMAD.IADD R111, R111, 0x1, -R2.reuse ;  /* 0x000000016f6fb824 */ /* 0x100fe200078e0a02 */
[----:B------:R-:W-:Y:S01]  /*6830*/  ISETP.GE.AND P3, PT, R4, RZ, PT ;  /* 0x000000ff0400720c */ /* 0x000fe20003f66270 */
[--C-:B------:R-:W-:Y:S01]  /*6840*/  @!P2 IMAD.IADD R108, R108, 0x1, -R2.reuse ;  /* 0x000000016c6ca824 */ /* 0x100fe200078e0a02 */
[----:B------:R-:W-:Y:S01]  /*6850*/  ISETP.GE.AND P2, PT, R6, RZ, PT ;  /* 0x000000ff0600720c */ /* 0x000fe20003f46270 */
[----:B------:R-:W-:Y:S02]  /*6860*/  IMAD.MOV R3, RZ, RZ, -R3 ;  /* 0x000000ffff037224 */ /* 0x000fe400078e0a03 */
[----:B------:R-:W-:Y:S01]  /*6870*/  @!P6 IMAD.IADD R112, R112, 0x1, -R2 ;  /* 0x000000017070e824 */ /* 0x000fe200078e0a02 */
[C---:B------:R-:W-:Y:S01]  /*6880*/  ISETP.GT.U32.AND P6, PT, R2.reuse, R111, PT ;  /* 0x0000006f0200720c */ /* 0x040fe20003fc4070 */
[----:B------:R-:W-:Y:S02]  /*6890*/  IMAD R113, R2, R3, R113 ;  /* 0x0000000302717224 */ /* 0x000fe400078e0271 */
[----:B------:R-:W-:-:S04]  /*68a0*/  IMAD.HI.U32 R3, R9, R114, RZ ;  /* 0x0000007209037227 */ /* 0x000fc800078e00ff */
[----:B------:R-:W-:Y:S01]  /*68b0*/  @!P0 IMAD.IADD R110, R110, 0x1, -R2 ;  /* 0x000000016e6e8824 */ /* 0x000fe200078e0a02 */
[----:B------:R-:W-:Y:S01]  /*68c0*/  ISETP.GE.AND P0, PT, R11, RZ, PT ;  /* 0x000000ff0b00720c */ /* 0x000fe20003f06270 */
[----:B------:R-:W-:Y:S02]  /*68d0*/  IMAD.MOV R3, RZ, RZ, -R3 ;  /* 0x000000ffff037224 */ /* 0x000fe400078e0a03 */
[----:B------:R-:W-:Y:S01]  /*68e0*/  @!P4 IMAD.MOV R110, RZ, RZ, -R110 ;  /* 0x000000ffff6ec224 */ /* 0x000fe200078e0a6e */
[C---:B------:R-:W-:Y:S01]  /*68f0*/  ISETP.GT.U32.AND P4, PT, R2.reuse, R113, PT ;  /* 0x000000710200720c */ /* 0x040fe20003f84070 */
[----:B------:R-:W-:Y:S02]  /*6900*/  IMAD R114, R2, R3, R114 ;  /* 0x0000000302727224 */ /* 0x000fe400078e0272 */
[----:B------:R-:W-:Y:S01]  /*6910*/  @!P5 IMAD.MOV R107, RZ, RZ, -R107 ;  /* 0x000000ffff6bd224 */ /* 0x000fe200078e0a6b */
[----:B------:R-:W-:Y:S01]  /*6920*/  ISETP.GE.AND P5, PT, R8, RZ, PT ;  /* 0x000000ff0800720c */ /* 0x000fe20003fa6270 */
[----:B------:R-:W-:Y:S01]  /*6930*/  @!P2 IMAD.MOV R109, RZ, RZ, -R109 ;  /* 0x000000ffff6da224 */ /* 0x000fe200078e0a6d */
[----:B------:R-:W-:Y:S01]  /*6940*/  ISETP.GT.U32.AND P2, PT, R2, R112, PT ;  /* 0x000000700200720c */ /* 0x000fe20003f44070 */
[----:B------:R-:W-:-:S02]  /*6950*/  VIADD R6, R0, 0x18c ;  /* 0x0000018c00067836 */ /* 0x000fc40000000000 */
[----:B------:R-:W-:Y:S01]  /*6960*/  @!P6 IMAD.IADD R111, R111, 0x1, -R2 ;  /* 0x000000016f6fe824 */ /* 0x000fe200078e0a02 */
[----:B------:R-:W-:Y:S01]  /*6970*/  ISETP.GT.U32.AND P6, PT, R2, R114, PT ;  /* 0x000000720200720c */ /* 0x000fe20003fc4070 */
[----:B------:R-:W-:Y:S01]  /*6980*/  VIADD R8, R0, 0x18b ;  /* 0x0000018b00087836 */ /* 0x000fe20000000000 */
[----:B------:R-:W-:Y:S01]  /*6990*/  IABS R115, R6 ;  /* 0x0000000600737213 */ /* 0x000fe20000000000 */
[----:B------:R-:W-:Y:S01]  /*69a0*/  @!P1 IMAD.MOV R108, RZ, RZ, -R108 ;  /* 0x000000ffff6c9224 */ /* 0x000fe200078e0a6c */
[----:B------:R-:W-:Y:S01]  /*69b0*/  ISETP.GE.AND P1, PT, R10, RZ, PT ;  /* 0x000000ff0a00720c */ /* 0x000fe20003f26270 */
[----:B------:R-:W-:Y:S01]  /*69c0*/  @!P4 IMAD.IADD R113, R113, 0x1, -R2 ;  /* 0x000000017171c824 */ /* 0x000fe200078e0a02 */
[----:B------:R-:W-:Y:S01]  /*69d0*/  IABS R116, R8 ;  /* 0x0000000800747213 */ /* 0x000fe20000000000 */
[----:B------:R-:W-:Y:S01]  /*69e0*/  IMAD.HI.U32 R3, R9, R115, RZ ;  /* 0x0000007309037227 */ /* 0x000fe200078e00ff */
[----:B------:R-:W-:-:S03]  /*69f0*/  ISETP.GE.AND P4, PT, R8, RZ, PT ;  /* 0x000000ff0800720c */ /* 0x000fc60003f86270 */
[----:B------:R-:W-:Y:S02]  /*6a00*/  VIADD R10, R0, 0x18a ;  /* 0x0000018a000a7836 */ /* 0x000fe40000000000 */
[----:B------:R-:W-:Y:S01]  /*6a10*/  @!P2 IMAD.IADD R112, R112, 0x1, -R2 ;  /* 0x000000017070a824 */ /* 0x000fe200078e0a02 */
[----:B------:R-:W-:Y:S01]  /*6a20*/  ISETP.GE.AND P2, PT, R6, RZ, PT ;  /* 0x000000ff0600720c */ /* 0x000fe20003f46270 */
[----:B------:R-:W-:Y:S01]  /*6a30*/  @!P5 IMAD.MOV R111, RZ, RZ, -R111 ;  /* 0x000000ffff6fd224 */ /* 0x000fe200078e0a6f */
[----:B------:R-:W-:Y:S01]  /*6a40*/  ISETP.GT.U32.AND P5, PT, R2, R113, PT ;  /* 0x000000710200720c */ /* 0x000fe20003fa4070 */
[----:B------:R-:W-:Y:S01]  /*6a50*/  IMAD.HI.U32 R4, R9, R116, RZ ;  /* 0x0000007409047227 */ /* 0x000fe200078e00ff */
[----:B------:R-:W-:-:S03]  /*6a60*/  IABS R117, R10 ;  /* 0x0000000a00757213 */ /* 0x000fc60000000000 */
[----:B------:R-:W-:Y:S02]  /*6a70*/  IMAD.MOV R6, RZ, RZ, -R3 ;  /* 0x000000ffff067224 */ /* 0x000fe400078e0a03 */
[----:B------:R-:W-:Y:S02]  /*6a80*/  @!P6 IMAD.IADD R114, R114, 0x1, -R2 ;  /* 0x000000017272e824 */ /* 0x000fe400078e0a02 */
[----:B------:R-:W-:Y:S02]  /*6a90*/  IMAD.MOV R7, RZ, RZ, -R4 ;  /* 0x000000ffff077224 */ /* 0x000fe400078e0a04 */
[C---:B------:R-:W-:Y:S01]  /*6aa0*/  IMAD R115, R2.reuse, R6, R115 ;  /* 0x0000000602737224 */ /* 0x040fe200078e0273 */
[----:B------:R-:W-:Y:S01]  /*6ab0*/  ISETP.GT.U32.AND P6, PT, R2, R114, PT ;  /* 0x000000720200720c */ /* 0x000fe20003fc4070 */
[----:B------:R-:W-:-:S04]  /*6ac0*/  IMAD.HI.U32 R3, R9, R117, RZ ;  /* 0x0000007509037227 */ /* 0x000fc800078e00ff */
[C---:B------:R-:W-:Y:S02]  /*6ad0*/  IMAD R116, R2.reuse, R7, R116 ;  /* 0x0000000702747224 */ /* 0x040fe400078e0274 */
[----:B------:R-:W-:Y:S01]  /*6ae0*/  @!P1 IMAD.MOV R112, RZ, RZ, -R112 ;  /* 0x000000ffff709224 */ /* 0x000fe200078e0a70 */
[C---:B------:R-:W-:Y:S01]  /*6af0*/  ISETP.GT.U32.AND P1, PT, R2.reuse, R115, PT ;  /* 0x000000730200720c */ /* 0x040fe20003f24070 */
[----:B------:R-:W-:Y:S02]  /*6b00*/  IMAD.MOV R3, RZ, RZ, -R3 ;  /* 0x000000ffff037224 */ /* 0x000fe400078e0a03 */
[----:B------:R-:W-:Y:S01]  /*6b10*/  @!P5 IMAD.IADD R113, R113, 0x1, -R2 ;  /* 0x000000017171d824 */ /* 0x000fe200078e0a02 */
[C---:B------:R-:W-:Y:S01]  /*6b20*/  ISETP.GT.U32.AND P5, PT, R2.reuse, R116, PT ;  /* 0x000000740200720c */ /* 0x040fe20003fa4070 */
[----:B------:R-:W-:Y:S02]  /*6b30*/  IMAD R117, R2, R3, R117 ;  /* 0x0000000302757224 */ /* 0x000fe400078e0275 */
[----:B------:R-:W-:-:S02]  /*6b40*/  VIADD R6, R0, 0x189 ;  /* 0x0000018900067836 */ /* 0x000fc40000000000 */
[--C-:B------:R-:W-:Y:S01]  /*6b50*/  @!P6 IMAD.IADD R114, R114, 0x1, -R2.reuse ;  /* 0x000000017272e824 */ /* 0x100fe200078e0a02 */
[----:B------:R-:W-:Y:S01]  /*6b60*/  ISETP.GT.U32.AND P6, PT, R2, R117, PT ;  /* 0x000000750200720c */ /* 0x000fe20003fc4070 */
[----:B------:R-:W-:Y:S01]  /*6b70*/  VIADD R7, R0, 0x188 ;  /* 0x0000018800077836 */ /* 0x000fe20000000000 */
[----:B------:R-:W-:Y:S01]  /*6b80*/  IABS R118, R6 ;  /* 0x0000000600767213 */ /* 0x000fe20000000000 */
[--C-:B------:R-:W-:Y:S01]  /*6b90*/  @!P1 IMAD.IADD R115, R115, 0x1, -R2.reuse ;  /* 0x0000000173739824 */ /* 0x100fe200078e0a02 */
[----:B------:R-:W-:Y:S01]  /*6ba0*/  ISETP.GE.AND P1, PT, R10, RZ, PT ;  /* 0x000000ff0a00720c */ /* 0x000fe20003f26270 */
[----:B------:R-:W-:Y:S01]  /*6bb0*/  VIADD R11, R0, 0x186 ;  /* 0x00000186000b7836 */ /* 0x000fe20000000000 */
[----:B------:R-:W-:Y:S01]  /*6bc0*/  IABS R119, R7 ;  /* 0x0000000700777213 */ /* 0x000fe20000000000 */
[----:B------:R-:W-:Y:S01]  /*6bd0*/  @!P5 IMAD.IADD R116, R116, 0x1, -R2 ;  /* 0x000000017474d824 */ /* 0x000fe200078e0a02 */
[----:B------:R-:W-:Y:S01]  /*6be0*/  ISETP.GT.U32.AND P5, PT, R2, R115, PT ;  /* 0x000000730200720c */ /* 0x000fe20003fa4070 */
[----:B------:R-:W-:Y:S01]  /*6bf0*/  IMAD.HI.U32 R3, R9, R118, RZ ;  /* 0x0000007609037227 */ /* 0x000fe200078e00ff */
[----:B------:R-:W-:-:S03]  /*6c00*/  IABS R121, R11 ;  /* 0x0000000b00797213 */ /* 0x000fc60000000000 */
[----:B------:R-:W-:Y:S02]  /*6c10*/  IMAD.MOV R3, RZ, RZ, -R3 ;  /* 0x000000ffff037224 */ /* 0x000fe400078e0a03 */
[----:B------:R-:W-:Y:S01]  /*6c20*/  @!P6 IMAD.IADD R117, R117, 0x1, -R2 ;  /* 0x000000017575e824 */ /* 0x000fe200078e0a02 */
[----:B------:R-:W-:Y:S01]  /*6c30*/  ISETP.GT.U32.AND P6, PT, R2, R116, PT ;  /* 0x000000740200720c */ /* 0x000fe20003fc4070 */
[----:B------:R-:W-:-:S04]  /*6c40*/  IMAD.HI.U32 R4, R9, R119, RZ ;  /* 0x0000007709047227 */ /* 0x000fc800078e00ff */
[C---:B------:R-:W-:Y:S02]  /*6c50*/  IMAD R118, R2.reuse, R3, R118 ;  /* 0x0000000302767224 */ /* 0x040fe400078e0276 */
[----:B------:R-:W-:Y:S02]  /*6c60*/  IMAD.MOV R4, RZ, RZ, -R4 ;  /* 0x000000ffff047224 */ /* 0x000fe400078e0a04 */
[----:B------:R-:W-:Y:S01]  /*6c70*/  @!P5 IMAD.IADD R115, R115, 0x1, -R2 ;  /* 0x000000017373d824 */ /* 0x000fe200078e0a02 */
[C---:B------:R-:W-:Y:S01]  /*6c80*/  ISETP.GT.U32.AND P5, PT, R2.reuse, R118, PT ;  /* 0x000000760200720c */ /* 0x040fe20003fa4070 */
[----:B------:R-:W-:Y:S02]  /*6c90*/  IMAD R119, R2, R4, R119 ;  /* 0x0000000402777224 */ /* 0x000fe400078e0277 */
[----:B------:R-:W-:-:S04]  /*6ca0*/  IMAD.HI.U32 R4, R9, R121, RZ ;  /* 0x0000007909047227 */ /* 0x000fc800078e00ff */
[----:B------:R-:W-:Y:S01]  /*6cb0*/  @!P6 IMAD.IADD R116, R116, 0x1, -R2 ;  /* 0x000000017474e824 */ /* 0x000fe200078e0a02 */
[----:B------:R-:W-:Y:S01]  /*6cc0*/  ISETP.GT.U32.AND P6, PT, R2, R119, PT ;  /* 0x000000770200720c */ /* 0x000fe20003fc4070 */
[----:B------:R-:W-:Y:S02]  /*6cd0*/  VIADD R8, R0, 0x187 ;  /* 0x0000018700087836 */ /* 0x000fe40000000000 */
[----:B------:R-:W-:Y:S02]  /*6ce0*/  IMAD.MOV R4, RZ, RZ, -R4 ;  /* 0x000000ffff047224 */ /* 0x000fe400078e0a04 */
[----:B------:R-:W-:Y:S01]  /*6cf0*/  @!P5 IMAD.IADD R118, R118, 0x1, -R2 ;  /* 0x000000017676d824 */ /* 0x000fe200078e0a02 */
[----:B------:R-:W-:Y:S01]  /*6d00*/  IABS R120, R8 ;  /* 0x0000000800787213 */ /* 0x000fe20000000000 */
[----:B------:R-:W-:Y:S02]  /*6d10*/  IMAD R121, R2, R4, R121 ;  /* 0x0000000402797224 */ /* 0x000fe400078e0279 */
[----:B------:R-:W-:Y:S01]  /*6d20*/  @!P3 IMAD.MOV R114, RZ, RZ, -R114 ;  /* 0x000000ffff72b224 */ /* 0x000fe200078e0a72 */
[----:B------:R-:W-:Y:S01]  /*6d30*/  ISETP.GE.AND P3, PT, R6, RZ, PT ;  /* 0x000000ff0600720c */ /* 0x000fe20003f66270 */
[----:B------:R-:W-:-:S02]  /*6d40*/  VIADD R6, R0, 0x185 ;  /* 0x0000018500067836 */ /* 0x000fc40000000000 */
[----:B------:R-:W-:-:S03]  /*6d50*/  IMAD.HI.U32 R3, R9, R120, RZ ;  /* 0x0000007809037227 */ /* 0x000fc600078e00ff */
[----:B------:R-:W-:Y:S01]  /*6d60*/  IABS R122, R6 ;  /* 0x00000006007a7213 */ /* 0x000fe20000000000 */
[----:B------:R-:W-:Y:S01]  /*6d70*/  @!P2 IMAD.MOV R115, RZ, RZ, -R115 ;  /* 0x000000ffff73a224 */ /* 0x000fe200078e0a73 */
[C---:B------:R-:W-:Y:S01]  /*6d80*/  ISETP.GT.U32.AND P2, PT, R2.reuse, R118, PT ;  /* 0x000000760200720c */ /* 0x040fe20003f44070 */
[----:B------:R-:W-:Y:S01]  /*6d90*/  @!P4 IMAD.MOV R116, RZ, RZ, -R116 ;  /* 0x000000ffff74c224 */ /* 0x000fe200078e0a74 */
[----:B------:R-:W-:Y:S01]  /*6da0*/  ISETP.GT.U32.AND P4, PT, R2, R121, PT ;  /* 0x000000790200720c */ /* 0x000fe20003f84070 */
[----:B------:R-:W-:Y:S02]  /*6db0*/  @!P6 IMAD.IADD R119, R119, 0x1, -R2 ;  /* 0x000000017777e824 */ /* 0x000fe400078e0a02 */
[----:B------:R-:W-:Y:S02]  /*6dc0*/  IMAD.MOV R3, RZ, RZ, -R3 ;  /* 0x000000ffff037224 */ /* 0x000fe400078e0a03 */
[----:B------:R-:W-:Y:S01]  /*6dd0*/  VIADD R4, R0, 0x184 ;  /* 0x0000018400047836 */ /* 0x000fe20000000000 */
[C---:B------:R-:W-:Y:S01]  /*6de0*/  ISETP.GT.U32.AND P6, PT, R2.reuse, R119, PT ;  /* 0x000000770200720c */ /* 0x040fe20003fc4070 */
[----:B------:R-:W-:-:S02]  /*6df0*/  IMAD R120, R2, R3, R120 ;  /* 0x0000000302787224 */ /* 0x000fc400078e0278 */
[----:B------:R-:W-:Y:S01]  /*6e00*/  IMAD.HI.U32 R3, R9, R122, RZ ;  /* 0x0000007a09037227 */ /* 0x000fe200078e00ff */
[----:B------:R-:W-:Y:S02]  /*6e10*/  IABS R123, R4 ;  /* 0x00000004007b7213 */ /* 0x000fe40000000000 */
[----:B------:R-:W-:Y:S01]  /*6e20*/  ISETP.GT.U32.AND P5, PT, R2, R120, PT ;  /* 0x000000780200720c */ /* 0x000fe20003fa4070 */
[----:B------:R-:W-:Y:S02]  /*6e30*/  IMAD.MOV R3, RZ, RZ, -R3 ;  /* 0x000000ffff037224 */ /* 0x000fe400078e0a03 */
[--C-:B------:R-:W-:Y:S01]  /*6e40*/  @!P2 IMAD.IADD R118, R118, 0x1, -R2.reuse ;  /* 0x000000017676a824 */ /* 0x100fe200078e0a02 */
[----:B------:R-:W-:Y:S01]  /*6e50*/  ISETP.GE.AND P2, PT, R11, RZ, PT ;  /* 0x000000ff0b00720c */ /* 0x000fe20003f46270 */
[----:B------:R-:W-:Y:S01]  /*6e60*/  @!P4 IMAD.IADD R121, R121, 0x1, -R2 ;  /* 0x000000017979c824 */ /* 0x000fe200078e0a02 */
[----:B------:R-:W-:Y:S01]  /*6e70*/  ISETP.GE.AND P4, PT, R6, RZ, PT ;  /* 0x000000ff0600720c */ /* 0x000fe20003f86270 */
[----:B------:R-:W-:-:S02]  /*6e80*/  IMAD R122, R2, R3, R122 ;  /* 0x00000003027a7224 */ /* 0x000fc400078e027a */
[----:B------:R-:W-:Y:S01]  /*6e90*/  @!P3 IMAD.MOV R118, RZ, RZ, -R118 ;  /* 0x000000ffff76b224 */ /* 0x000fe200078e0a76 */
[----:B------:R-:W-:Y:S01]  /*6ea0*/  ISETP.GT.U32.AND P3, PT, R2, R121, PT ;  /* 0x000000790200720c */ /* 0x000fe20003f64070 */
[----:B------:R-:W-:-:S04]  /*6eb0*/  IMAD.HI.U32 R3, R9, R123, RZ ;  /* 0x0000007b09037227 */ /* 0x000fc800078e00ff */
[----:B------:R-:W-:Y:S01]  /*6ec0*/  @!P0 IMAD.MOV R113, RZ, RZ, -R113 ;  /* 0x000000ffff718224 */ /* 0x000fe200078e0a71 */
[C---:B------:R-:W-:Y:S01]  /*6ed0*/  ISETP.GT.U32.AND P0, PT, R2.reuse, R117, PT ;  /* 0x000000750200720c */ /* 0x040fe20003f04070 */
[--C-:B------:R-:W-:Y:S01]  /*6ee0*/  @!P6 IMAD.IADD R119, R119, 0x1, -R2.reuse ;  /* 0x000000017777e824 */ /* 0x100fe200078e0a02 */
[----:B------:R-:W-:Y:S01]  /*6ef0*/  ISETP.GT.U32.AND P6, PT, R2, R122, PT ;  /* 0x0000007a0200720c */ /* 0x000fe20003fc4070 */
[----:B------:R-:W-:Y:S02]  /*6f00*/  IMAD.MOV R3, RZ, RZ, -R3 ;  /* 0x000000ffff037224 */ /* 0x000fe400078e0a03 */
[--C-:B------:R-:W-:Y:S02]  /*6f10*/  @!P5 IMAD.IADD R120, R120, 0x1, -R2.reuse ;  /* 0x000000017878d824 */ /* 0x100fe400078e0a02 */
[C---:B------:R-:W-:Y:S02]  /*6f20*/  IMAD R123, R2.reuse, R3, R123 ;  /* 0x00000003027b7224 */ /* 0x040fe400078e027b */
[--C-:B------:R-:W-:Y:S01]  /*6f30*/  @!P3 IMAD.IADD R121, R121, 0x1, -R2.reuse ;  /* 0x000000017979b824 */ /* 0x100fe200078e0a02 */
[----:B------:R-:W-:Y:S01]  /*6f40*/  ISETP.GT.U32.AND P5, PT, R2, R120, PT ;  /* 0x000000780200720c */ /* 0x000fe20003fa4070 */
[----:B------:R-:W-:Y:S01]  /*6f50*/  VIADD R3, R0, 0x183 ;  /* 0x0000018300037836 */ /* 0x000fe20000000000 */
[----:B------:R-:W-:Y:S01]  /*6f60*/  ISETP.GT.U32.AND P3, PT, R2, R123, PT ;  /* 0x0000007b0200720c */ /* 0x000fe20003f64070 */
[--C-:B------:R-:W-:Y:S01]  /*6f70*/  @!P0 IMAD.IADD R117, R117, 0x1, -R2.reuse ;  /* 0x0000000175758824 */ /* 0x100fe200078e0a02 */
[----:B------:R-:W-:Y:S01]  /*6f80*/  ISETP.GE.AND P0, PT, R7, RZ, PT ;  /* 0x000000ff0700720c */ /* 0x000fe20003f06270 */
[----:B------:R-:W-:Y:S01]  /*6f90*/  @!P6 IMAD.IADD R122, R122, 0x1, -R2 ;  /* 0x000000017a7ae824 */ /* 0x000fe200078e0a02 */
[----:B------:R-:W-:Y:S01]  /*6fa0*/  IABS R124, R3 ;  /* 0x00000003007c7213 */ /* 0x000fe20000000000 */
[----:B------:R-:W-:Y:S01]  /*6fb0*/  @!P1 IMAD.MOV R117, RZ, RZ, -R117 ;  /* 0x000000ffff759224 */ /* 0x000fe200078e0a75 */
[----:B------:R-:W-:Y:S01]  /*6fc0*/  ISETP.GE.AND P1, PT, R8, RZ, PT ;  /* 0x000000ff0800720c */ /* 0x000fe20003f26270 */
[----:B------:R-:W-:Y:S01]  /*6fd0*/  VIADD R6, R0, 0x181 ;  /* 0x0000018100067836 */ /* 0x000fe20000000000 */
[----:B------:R-:W-:Y:S01]  /*6fe0*/  ISETP.GT.U32.AND P6, PT, R2, R122, PT ;  /* 0x0000007a0200720c */ /* 0x000fe20003fc4070 */
[----:B------:R-:W-:-:S02]  /*6ff0*/  VIADD R7, R0, 0x180 ;  /* 0x0000018000077836 */ /* 0x000fc40000000000 */
[--C-:B------:R-:W-:Y:S01]  /*7000*/  @!P5 IMAD.IADD R120, R120, 0x1, -R2.reuse ;  /* 0x000000017878d824 */ /* 0x100fe200078e0a02 */
[----:B------:R-:W-:Y:S01]  /*7010*/  ISETP.GE.AND P5, PT, R4, RZ, PT ;  /* 0x000000ff0400720c */ /* 0x000fe20003fa6270 */
[--C-:B------:R-:W-:Y:S01]  /*7020*/  @!P3 IMAD.IADD R123, R123, 0x1, -R2.reuse ;  /* 0x000000017b7bb824 */ /* 0x100fe200078e0a02 */
[----:B------:R-:W-:Y:S01]  /*7030*/  IABS R126, R6 ;  /* 0x00000006007e7213 */ /* 0x000fe20000000000 */
[----:B------:R-:W-:Y:S01]  /*7040*/  @!P0 IMAD.MOV R119, RZ, RZ, -R119 ;  /* 0x000000ffff778224 */ /* 0x000fe200078e0a77 */
[----:B------:R-:W-:Y:S01]  /*7050*/  ISETP.GE.AND P0, PT, R3, RZ, PT ;  /* 0x000000ff0300720c */ /* 0x000fe20003f06270 */
[----:B------:R-:W-:Y:S01]  /*7060*/  VIADD R4, R0, 0x182 ;  /* 0x0000018200047836 */ /* 0x000fe20000000000 */
[----:B------:R-:W-:Y:S01]  /*7070*/  ISETP.GT.U32.AND P3, PT, R2, R123, PT ;  /* 0x0000007b0200720c */ /* 0x000fe20003f64070 */
[----:B------:R-:W-:Y:S01]  /*7080*/  IMAD.HI.U32 R3, R9, R124, RZ ;  /* 0x0000007c09037227 */ /* 0x000fe200078e00ff */
[----:B------:R-:W-:Y:S02]  /*7090*/  IABS R127, R7 ;  /* 0x00000007007f7213 */ /* 0x000fe40000000000 */
[----:B------:R-:W-:Y:S01]  /*70a0*/  IABS R125, R4 ;  /* 0x00000004007d7213 */ /* 0x000fe20000000000 */
[----:B------:R-:W-:Y:S01]  /*70b0*/  @!P6 IMAD.IADD R122, R122, 0x1, -R2 ;  /* 0x000000017a7ae824 */ /* 0x000fe200078e0a02 */
[----:B------:R-:W-:Y:S01]  /*70c0*/  ISETP.GE.AND P6, PT, R7, RZ, PT ;  /* 0x000000ff0700720c */ /* 0x000fe20003fc6270 */
[----:B------:R-:W-:Y:S01]  /*70d0*/  @!P1 IMAD.MOV R120, RZ, RZ, -R120 ;  /* 0x000000ffff789224 */ /* 0x000fe200078e0a78 */
[----:B------:R-:W-:Y:S01]  /*70e0*/  ISETP.GE.AND P1, PT, R4, RZ, PT ;  /* 0x000000ff0400720c */ /* 0x000fe20003f26270 */
[----:B------:R-:W-:-:S02]  /*70f0*/  IMAD.MOV R7, RZ, RZ, -R3 ;  /* 0x000000ffff077224 */ /* 0x000fc400078e0a03 */
[----:B------:R-:W-:-:S04]  /*7100*/  IMAD.HI.U32 R4, R9, R126, RZ ;  /* 0x0000007e09047227 */ /* 0x000fc800078e00ff */
[C---:B------:R-:W-:Y:S02]  /*7110*/  IMAD R124, R2.reuse, R7, R124 ;  /* 0x00000007027c7224 */ /* 0x040fe400078e027c */
[----:B------:R-:W-:Y:S02]  /*7120*/  IMAD.MOV R7, RZ, RZ, -R4 ;  /* 0x000000ffff077224 */ /* 0x000fe400078e0a04 */
[----:B------:R-:W-:Y:S01]  /*7130*/  @!P4 IMAD.MOV R122, RZ, RZ, -R122 ;  /* 0x000000ffff7ac224 */ /* 0x000fe200078e0a7a */
[C---:B------:R-:W-:Y:S01]  /*7140*/  ISETP.GT.U32.AND P4, PT, R2.reuse, R124, PT ;  /* 0x0000007c0200720c */ /* 0x040fe20003f84070 */
[----:B------:R-:W-:Y:S02]  /*7150*/  @!P3 IMAD.IADD R123, R123, 0x1, -R2 ;  /* 0x000000017b7bb824 */ /* 0x000fe400078e0a02 */
[----:B------:R-:W-:Y:S02]  /*7160*/  IMAD R126, R2, R7, R126 ;  /* 0x00000007027e7224 */ /* 0x000fe400078e027e */
[----:B------:R-:W-:-:S02]  /*7170*/  @!P5 IMAD.MOV R123, RZ, RZ, -R123 ;  /* 0x000000ffff7bd224 */ /* 0x000fc400078e0a7b */
[----:B------:R-:W-:Y:S01]  /*7180*/  IMAD.HI.U32 R3, R9, R125, RZ ;  /* 0x0000007d09037227 */ /* 0x000fe200078e00ff */
[----:B------:R-:W-:-:S03]  /*7190*/  ISETP.GT.U32.AND P5, PT, R2, R126, PT ;  /* 0x0000007e0200720c */ /* 0x000fc60003fa4070 */
[----:B------:R-:W-:Y:S01]  /*71a0*/  @!P2 IMAD.MOV R121, RZ, RZ, -R121 ;  /* 0x000000ffff79a224 */ /* 0x000fe200078e0a79 */
[----:B------:R-:W-:Y:S01]  /*71b0*/  ISETP.GE.AND P2, PT, R6, RZ, PT ;  /* 0x000000ff0600720c */ /* 0x000fe20003f46270 */
[----:B------:R-:W-:Y:S02]  /*71c0*/  IMAD.MOV R6, RZ, RZ, -R3 ;  /* 0x000000ffff067224 */ /* 0x000fe400078e0a03 */
[----:B------:R-:W-:Y:S02]  /*71d0*/  VIADD R7, R0, 0x17e ;  /* 0x0000017e00077836 */ /* 0x000fe40000000000 */
[----:B------:R-:W-:Y:S02]  /*71e0*/  IMAD R125, R2, R6, R125 ;  /* 0x00000006027d7224 */ /* 0x000fe400078e027d */
[--C-:B------:R-:W-:Y:S01]  /*71f0*/  @!P4 IMAD.IADD R124, R124, 0x1, -R2.reuse ;  /* 0x000000017c7cc824 */ /* 0x100fe200078e0a02 */
[----:B------:R-:W-:Y:S01]  /*7200*/  IABS R129, R7 ;  /* 0x0000000700817213 */ /* 0x000fe20000000000 */
[----:B------:R-:W-:Y:S01]  /*7210*/  @!P5 IMAD.IADD R126, R126, 0x1, -R2 ;  /* 0x000000017e7ed824 */ /* 0x000fe200078e0a02 */
[C---:B------:R-:W-:Y:S01]  /*7220*/  ISETP.GT.U32.AND P3, PT, R2.reuse, R125, PT ;  /* 0x0000007d0200720c */ /* 0x040fe20003f64070 */
[----:B------:R-:W-:Y:S01]  /*7230*/  IMAD.HI.U32 R3, R9, R127, RZ ;  /* 0x0000007f09037227 */ /* 0x000fe200078e00ff */
[----:B------:R-:W-:-:S02]  /*7240*/  ISETP.GT.U32.AND P4, PT, R2, R124, PT ;  /* 0x0000007c0200720c */ /* 0x000fc40003f84070 */
[----:B------:R-:W-:Y:S01]  /*7250*/  ISETP.GT.U32.AND P5, PT, R2, R126, PT ;  /* 0x0000007e0200720c */ /* 0x000fe20003fa4070 */
[----:B------:R-:W-:Y:S02]  /*7260*/  IMAD.MOV R3, RZ, RZ, -R3 ;  /* 0x000000ffff037224 */ /* 0x000fe400078e0a03 */
[----:B------:R-:W-:-:S04]  /*7270*/  IMAD.HI.U32 R4, R9, R129, RZ ;  /* 0x0000008109047227 */ /* 0x000fc800078e00ff */
[----:B------:R-:W-:Y:S02]  /*7280*/  VIADD R6, R0, 0x17f ;  /* 0x0000017f00067836 */ /* 0x000fe40000000000 */
[----:B------:R-:W-:Y:S02]  /*7290*/  IMAD R127, R2, R3, R127 ;  /* 0x00000003027f7224 */ /* 0x000fe400078e027f */
[----:B------:R-:W-:Y:S01]  /*72a0*/  IMAD.MOV R4, RZ, RZ, -R4 ;  /* 0x000000ffff047224 */ /* 0x000fe200078e0a04 */
[----:B------:R-:W-:Y:S01]  /*72b0*/  IABS R128, R6 ;  /* 0x0000000600807213 */ /* 0x000fe20000000000 */
[--C-:B------:R-:W-:Y:S02]  /*72c0*/  @!P3 IMAD.IADD R125, R125, 0x1, -R2.reuse ;  /* 0x000000017d7db824 */ /* 0x100fe400078e0a02 */
[--C-:B------:R-:W-:Y:S01]  /*72d0*/  @!P4 IMAD.IADD R124, R124, 0x1, -R2.reuse ;  /* 0x000000017c7cc824 */ /* 0x100fe200078e0a02 */
[C---:B------:R-:W-:Y:S01]  /*72e0*/  ISETP.GT.U32.AND P4, PT, R2.reuse, R127, PT ;  /* 0x0000007f0200720c */ /* 0x040fe20003f84070 */
[C---:B------:R-:W-:Y:S01]  /*72f0*/  IMAD R129, R2.reuse, R4, R129 ;  /* 0x0000000402817224 */ /* 0x040fe200078e0281 */
[----:B------:R-:W-:Y:S01]  /*7300*/  ISETP.GT.U32.AND P3, PT, R2, R125, PT ;  /* 0x0000007d0200720c */ /* 0x000fe20003f64070 */
[----:B------:R-:W-:-:S02]  /*7310*/  @!P5 IMAD.IADD R126, R126, 0x1, -R2 ;  /* 0x000000017e7ed824 */ /* 0x000fc400078e0a02 */
[----:B------:R-:W-:Y:S01]  /*7320*/  VIADD R8, R0, 0x17d ;  /* 0x0000017d00087836 */ /* 0x000fe20000000000 */
[----:B------:R-:W-:Y:S01]  /*7330*/  ISETP.GT.U32.AND P5, PT, R2, R129, PT ;  /* 0x000000810200720c */ /* 0x000fe20003fa4070 */
[----:B------:R-:W-:-:S03]  /*7340*/  IMAD.HI.U32 R3, R9, R128, RZ ;  /* 0x0000008009037227 */ /* 0x000fc600078e00ff */
[----:B------:R-:W-:Y:S01]  /*7350*/  IABS R130, R8 ;  /* 0x0000000800827213 */ /* 0x000fe20000000000 */
[----:B------:R-:W-:Y:S02]  /*7360*/  IMAD.MOV R3, RZ, RZ, -R3 ;  /* 0x000000ffff037224 */ /* 0x000fe400078e0a03 */
[----:B------:R-:W-:Y:S02]  /*7370*/  VIADD R10, R0, 0x17c ;  /* 0x0000017c000a7836 */ /* 0x000fe40000000000 */
[----:B------:R-:W-:Y:S02]  /*7380*/  IMAD R128, R2, R3, R128 ;  /* 0x0000000302807224 */ /* 0x000fe400078e0280 */
[----:B------:R-:W-:Y:S01]  /*7390*/  VIADD R11, R0, 0x17b ;  /* 0x0000017b000b7836 */ /* 0x000fe20000000000 */
[----:B------:R-:W-:Y:S01]  /*73a0*/  IABS R131, R10 ;  /* 0x0000000a00837213 */ /* 0x000fe20000000000 */
        /* <DEDUP_REMOVED lines=8> */
[----:B------:R-:W-:Y:S02]  /*7430*/  @!P5 IMAD.IADD R129, R129, 0x1, -R2 ;  /* 0x000000018181d824 */ /* 0x000fe400078e0a02 */
[----:B------:R-:W-:Y:S02]  /*7440*/  IMAD.MOV R3, RZ, RZ, -R3 ;  /* 0x000000ffff037224 */ /* 0x000fe400078e0a03 */
[----:B------:R-:W-:Y:S01]  /*7450*/  IMAD.HI.U32 R4, R9, R131, RZ ;  /* 0x0000008309047227 */ /* 0x000fe200078e00ff */
[----:B------:R-:W-:-:S03]  /*7460*/  ISETP.GT.U32.AND P5, PT, R2, R129, PT ;  /* 0x000000810200720c */ /* 0x000fc60003fa4070 */
[----:B------:R-:W-:Y:S02]  /*7470*/  IMAD R130, R2, R3, R130 ;  /* 0x0000000302827224 */ /* 0x000fe400078e0282 */
[----:B------:R-:W-:-:S04]  /*7480*/  IMAD.HI.U32 R3, R9, R132, RZ ;  /* 0x0000008409037227 */ /* 0x000fc800078e00ff */
[----:B------:R-:W-:Y:S02]  /*7490*/  IMAD.MOV R4, RZ, RZ, -R4 ;  /* 0x000000ffff047224 */ /* 0x000fe400078e0a04 */
[----:B------:R-:W-:Y:S02]  /*74a0*/  IMAD.MOV R3, RZ, RZ, -R3 ;  /* 0x000000ffff037224 */ /* 0x000fe400078e0a03 */
[--C-:B------:R-:W-:Y:S01]  /*74b0*/  @!P3 IMAD.IADD R128, R128, 0x1, -R2.reuse ;  /* 0x000000018080b824 */ /* 0x100fe200078e0a02 */
[----:B------:R-:W-:Y:S01]  /*74c0*/  ISETP.GE.AND P3, PT, R7, RZ, PT ;  /* 0x000000ff0700720c */ /* 0x000fe20003f66270 */
[C---:B------:R-:W-:Y:S02]  /*74d0*/  IMAD R131, R2.reuse, R4, R131 ;  /* 0x0000000402837224 */ /* 0x040fe400078e0283 */
[----:B------:R-:W-:Y:S01]  /*74e0*/  @!P0 IMAD.IADD R127, R127, 0x1, -R2 ;  /* 0x000000017f7f8824 */ /* 0x000fe200078e0a02 */
[C---:B------:R-:W-:Y:S01]  /*74f0*/  ISETP.GT.U32.AND P0, PT, R2.reuse, R130, PT ;  /* 0x000000820200720c */ /* 0x040fe20003f04070 */
[----:B------:R-:W-:-:S02]  /*7500*/  IMAD R132, R2, R3, R132 ;  /* 0x0000000302847224 */ /* 0x000fc400078e0284 */
[----:B------:R-:W-:Y:S01]  /*7510*/  @!P1 IMAD.MOV R125, RZ, RZ, -R125 ;  /* 0x000000ffff7d9224 */ /* 0x000fe200078e0a7d */
[C---:B------:R-:W-:Y:S01]  /*7520*/  ISETP.GT.U32.AND P1, PT, R2.reuse, R128, PT ;  /* 0x000000800200720c */ /* 0x040fe20003f24070 */
[----:B------:R-:W-:Y:S01]  /*7530*/  @!P6 IMAD.MOV R127, RZ, RZ, -R127 ;  /* 0x000000ffff7fe224 */ /* 0x000fe200078e0a7f */
[C---:B------:R-:W-:Y:S01]  /*7540*/  ISETP.GT.U32.AND P6, PT, R2.reuse, R131, PT ;  /* 0x000000830200720c */ /* 0x040fe20003fc4070 */
[----:B------:R-:W-:Y:S01]  /*7550*/  @!P5 IMAD.IADD R129, R129, 0x1, -R2 ;  /* 0x000000018181d824 */ /* 0x000fe200078e0a02 */
[----:B------:R-:W-:Y:S01]  /*7560*/  ISETP.GT.U32.AND P5, PT, R2, R132, PT ;  /* 0x000000840200720c */ /* 0x000fe20003fa4070 */
[----:B------:R-:W-:Y:S02]  /*7570*/  VIADD R6, R0, 0x17a ;  /* 0x0000017a00067836 */ /* 0x000fe40000000000 */
[----:B------:R-:W-:Y:S01]  /*7580*/  @!P2 IMAD.MOV R126, RZ, RZ, -R126 ;  /* 0x000000ffff7ea224 */ /* 0x000fe200078e0a7e */
[----:B------:R-:W-:Y:S01]  /*7590*/  ISETP.GE.AND P2, PT, R8, RZ, PT ;  /* 0x000000ff0800720c */ /* 0x000fe20003f46270 */
[----:B------:R-:W-:Y:S01]  /*75a0*/  VIADD R8, R0, 0x179 ;  /* 0x0000017900087836 */ /* 0x000fe20000000000 */
[----:B------:R-:W-:Y:S01]  /*75b0*/  IABS R133, R6 ;  /* 0x0000000600857213 */ /* 0x000fe20000000000 */
[--C-:B------:R-:W-:Y:S01]  /*75c0*/  @!P0 IMAD.IADD R130, R130, 0x1, -R2.reuse ;  /* 0x0000000182828824 */ /* 0x100fe200078e0a02 */
[----:B------:R-:W-:Y:S01]  /*75d0*/  ISETP.GE.AND P0, PT, R11, RZ, PT ;  /* 0x000000ff0b00720c */ /* 0x000fe20003f06270 */
[--C-:B------:R-:W-:Y:S01]  /*75e0*/  @!P1 IMAD.IADD R128, R128, 0x1, -R2.reuse ;  /* 0x0000000180809824 */ /* 0x100fe200078e0a02 */
[----:B------:R-:W-:Y:S01]  /*75f0*/  IABS R134, R8 ;  /* 0x0000000800867213 */ /* 0x000fe20000000000 */
[--C-:B------:R-:W-:Y:S01]  /*7600*/  @!P6 IMAD.IADD R131, R131, 0x1, -R2.reuse ;  /* 0x000000018383e824 */ /* 0x100fe200078e0a02 */
[----:B------:R-:W-:Y:S01]  /*7610*/  ISETP.GT.U32.AND P6, PT, R2, R130, PT ;  /* 0x000000820200720c */ /* 0x000fe20003fc4070 */
[----:B------:R-:W-:Y:S01]  /*7620*/  @!P5 IMAD.IADD R132, R132, 0x1, -R2 ;  /* 0x000000018484d824 */ /* 0x000fe200078e0a02 */
[----:B------:R-:W-:Y:S01]  /*7630*/  ISETP.GE.AND P1, PT, R10, RZ, PT ;  /* 0x000000ff0a00720c */ /* 0x000fe20003f26270 */
[----:B------:R-:W-:Y:S01]  /*7640*/  IMAD.HI.U32 R3, R9, R133, RZ ;  /* 0x0000008509037227 */ /* 0x000fe200078e00ff */
[----:B------:R-:W-:-:S03]  /*7650*/  ISETP.GT.U32.AND P5, PT, R2, R131, PT ;  /* 0x000000830200720c */ /* 0x000fc60003fa4070 */
[----:B------:R-:W-:Y:S01]  /*7660*/  @!P4 IMAD.MOV R128, RZ, RZ, -R128 ;  /* 0x000000ffff80c224 */ /* 0x000fe200078e0a80 */
        /* <DEDUP_REMOVED lines=24> */
[----:B------:R-:W-:Y:S01]  /*77f0*/  @!P4 IMAD.IADD R134, R134, 0x1, -R2 ;  /* 0x000000018686c824 */ /* 0x000fe200078e0a02 */
[C---:B------:R-:W-:Y:S01]  /*7800*/  ISETP.GT.U32.AND P4, PT, R2.reuse, R133, PT ;  /* 0x000000850200720c */ /* 0x040fe20003f84070 */
[----:B------:R-:W-:Y:S01]  /*7810*/  IMAD.MOV R3, RZ, RZ, -R3 ;  /* 0x000000ffff037224 */ /* 0x000fe200078e0a03 */
[----:B------:R-:W-:Y:S01]  /*7820*/  IABS R138, R8 ;  /* 0x00000008008a7213 */ /* 0x000fe20000000000 */
[C---:B------:R-:W-:Y:S02]  /*7830*/  IMAD R136, R2.reuse, R7, R136 ;  /* 0x0000000702887224 */ /* 0x040fe400078e0288 */
[----:B------:R-:W-:Y:S01]  /*7840*/  @!P3 IMAD.MOV R129, RZ, RZ, -R129 ;  /* 0x000000ffff81b224 */ /* 0x000fe200078e0a81 */
[C---:B------:R-:W-:Y:S01]  /*7850*/  ISETP.GT.U32.AND P3, PT, R2.reuse, R134, PT ;  /* 0x000000860200720c */ /* 0x040fe20003f64070 */
[----:B------:R-:W-:-:S02]  /*7860*/  IMAD R135, R2, R3, R135 ;  /* 0x0000000302877224 */ /* 0x000fc400078e0287 */
        /* <DEDUP_REMOVED lines=10> */
[----:B------:R-:W-:Y:S01]  /*7910*/  ISETP.GT.U32.AND P2, PT, R2, R135, PT ;  /* 0x000000870200720c */ /* 0x000fe20003f44070 */
[----:B------:R-:W-:Y:S01]  /*7920*/  @!P3 IMAD.IADD R134, R134, 0x1, -R2 ;  /* 0x000000018686b824 */ /* 0x000fe200078e0a02 */
[----:B------:R-:W-:Y:S01]  /*7930*/  ISETP.GE.AND P3, PT, R6, RZ, PT ;  /* 0x000000ff0600720c */ /* 0x000fe20003f66270 */
[----:B------:R-:W-:-:S02]  /*7940*/  IMAD R138, R2, R7, R138 ;  /* 0x00000007028a7224 */ /* 0x000fc400078e028a */
[----:B------:R-:W-:Y:S01]  /*7950*/  @!P5 IMAD.MOV R133, RZ, RZ, -R133 ;  /* 0x000000ffff85d224 */ /* 0x000fe200078e0a85 */
[----:B------:R-:W-:Y:S01]  /*7960*/  ISETP.GT.U32.AND P5, PT, R2, R137, PT ;  /* 0x000000890200720c */ /* 0x000fe20003fa4070 */
[----:B------:R-:W-:Y:S02]  /*7970*/  @!P1 IMAD.IADD R136, R136, 0x1, -R2 ;  /* 0x0000000188889824 */ /* 0x000fe400078e0a02 */
[----:B------:R-:W-:Y:S01]  /*7980*/  @!P6 IMAD.MOV R134, RZ, RZ, -R134 ;  /* 0x000000ffff86e224 */ /* 0x000fe200078e0a86 */
[----:B------:R-:W-:Y:S01]  /*7990*/  ISETP.GT.U32.AND P6, PT, R2, R138, PT ;  /* 0x0000008a0200720c */ /* 0x000fe20003fc4070 */
[----:B------:R-:W-:Y:S01]  /*79a0*/  VIADD R4, R0, 0x174 ;  /* 0x0000017400047836 */ /* 0x000fe20000000000 */
[----:B------:R-:W-:Y:S01]  /*79b0*/  ISETP.GT.U32.AND P1, PT, R2, R136, PT ;  /* 0x000000880200720c */ /* 0x000fe20003f24070 */
[----:B------:R-:W-:Y:S02]  /*79c0*/  @!P2 IMAD.IADD R135, R135, 0x1, -R2 ;  /* 0x000000018787a824 */ /* 0x000fe400078e0a02 */
[----:B------:R-:W-:Y:S01]  /*79d0*/  VIADD R6, R0, 0x173 ;  /* 0x0000017300067836 */ /* 0x000fe20000000000 */
[----:B------:R-:W-:Y:S01]  /*79e0*/  IABS R139, R4 ;  /* 0x00000004008b7213 */ /* 0x000fe20000000000 */
[----:B------:R-:W-:Y:S01]  /*79f0*/  @!P0 IMAD.MOV R132, RZ, RZ, -R132 ;  /* 0x000000ffff848224 */ /* 0x000fe200078e0a84 */
[----:B------:R-:W-:Y:S01]  /*7a00*/  ISETP.GT.U32.AND P2, PT, R2, R135, PT ;  /* 0x000000870200720c */ /* 0x000fe20003f44070 */
[----:B------:R-:W-:Y:S01]  /*7a10*/  @!P5 IMAD.IADD R137, R137, 0x1, -R2 ;  /* 0x000000018989d824 */ /* 0x000fe200078e0a02 */
[----:B------:R-:W-:Y:S01]  /*7a20*/  IABS R140, R6 ;  /* 0x00000006008c7213 */ /* 0x000fe20000000000 */
[----:B------:R-:W-:Y:S01]  /*7a30*/  IMAD.HI.U32 R3, R9, R139, RZ ;  /* 0x0000008b09037227 */ /* 0x000fe200078e00ff */
[----:B------:R-:W-:-:S02]  /*7a40*/  ISETP.GE.AND P0, PT, R10, RZ, PT ;  /* 0x000000ff0a00720c */ /* 0x000fc40003f06270 */
[----:B------:R-:W-:Y:S01]  /*7a50*/  ISETP.GT.U32.AND P5, PT, R2, R137, PT ;  /* 0x000000890200720c */ /* 0x000fe20003fa4070 */
[--C-:B------:R-:W-:Y:S02]  /*7a60*/  @!P6 IMAD.IADD R138, R138, 0x1, -R2.reuse ;  /* 0x000000018a8ae824 */ /* 0x100fe400078e0a02 */
[----:B------:R-:W-:Y:S01]  /*7a70*/  @!P1 IMAD.IADD R136, R136, 0x1, -R2 ;  /* 0x0000000188889824 */ /* 0x000fe200078e0a02 */
[----:B------:R-:W-:Y:S01]  /*7a80*/  ISETP.GE.AND P1, PT, R4, RZ, PT ;  /* 0x000000ff0400720c */ /* 0x000fe20003f26270 */
[----:B------:R-:W-:Y:S01]  /*7a90*/  IMAD.HI.U32 R4, R9, R140, RZ ;  /* 0x0000008c09047227 */ /* 0x000fe200078e00ff */
[----:B------:R-:W-:-:S03]  /*7aa0*/  ISETP.GT.U32.AND P6, PT, R2, R138, PT ;  /* 0x0000008a0200720c */ /* 0x000fc60003fc4070 */
[----:B------:R-:W-:Y:S02]  /*7ab0*/  IMAD.MOV R3, RZ, RZ, -R3 ;  /* 0x000000ffff037224 */ /* 0x000fe400078e0a03 */
[----:B------:R-:W-:Y:S02]  /*7ac0*/  IMAD.MOV R7, RZ, RZ, -R4 ;  /* 0x000000ffff077224 */ /* 0x000fe400078e0a04 */
[----:B------:R-:W-:Y:S02]  /*7ad0*/  IMAD R139, R2, R3, R139 ;  /* 0x00000003028b7224 */ /* 0x000fe400078e028b */
[----:B------:R-:W-:Y:S01]  /*7ae0*/  @!P2 IMAD.IADD R135, R135, 0x1, -R2 ;  /* 0x000000018787a824 */ /* 0x000fe200078e0a02 */
[----:B------:R-:W-:Y:S01]  /*7af0*/  ISETP.GE.AND P2, PT, R8, RZ, PT ;  /* 0x000000ff0800720c */ /* 0x000fe20003f46270 */
[C---:B------:R-:W-:Y:S02]  /*7b00*/  IMAD R140, R2.reuse, R7, R140 ;  /* 0x00000007028c7224 */ /* 0x040fe400078e028c */
        /* <DEDUP_REMOVED lines=8> */
[----:B------:R-:W-:Y:S01]  /*7b90*/  ISETP.GE.AND P0, PT, R6, RZ, PT ;  /* 0x000000ff0600720c */ /* 0x000fe20003f06270 */
        /* <DEDUP_REMOVED lines=9> */
[----:B------:R-:W-:-:S03]  /*7c30*/  IMAD.HI.U32 R3, R9, R142, RZ ;  /* 0x0000008e09037227 */ /* 0x000fc600078e00ff */
[C---:B------:R-:W-:Y:S01]  /*7c40*/  ISETP.GT.U32.AND P5, PT, R2.reuse, R141, PT ;  /* 0x0000008d0200720c */ /* 0x040fe20003fa4070 */
[----:B------:R-:W-:Y:S02]  /*7c50*/  IMAD.MOV R3, RZ, RZ, -R3 ;  /* 0x000000ffff037224 */ /* 0x000fe400078e0a03 */
[----:B------:R-:W-:Y:S01]  /*7c60*/  @!P3 IMAD.MOV R137, RZ, RZ, -R137 ;  /* 0x000000ffff89b224 */ /* 0x000fe200078e0a89 */
[C---:B------:R-:W-:Y:S01]  /*7c70*/  ISETP.GT.U32.AND P3, PT, R2.reuse, R140, PT ;  /* 0x0000008c0200720c */ /* 0x040fe20003f64070 */
[C---:B------:R-:W-:Y:S02]  /*7c80*/  IMAD R142, R2.reuse, R3, R142 ;  /* 0x00000003028e7224 */ /* 0x040fe400078e028e */
[----:B------:R-:W-:Y:S02]  /*7c90*/  @!P6 IMAD.IADD R139, R139, 0x1, -R2 ;  /* 0x000000018b8be824 */ /* 0x000fe400078e0a02 */
[----:B------:R-:W-:Y:S01]  /*7ca0*/  IMAD.HI.U32 R3, R9, R144, RZ ;  /* 0x0000009009037227 */ /* 0x000fe200078e00ff */
[----:B------:R-:W-:-:S03]  /*7cb0*/  ISETP.GT.U32.AND P6, PT, R2, R142, PT ;  /* 0x0000008e0200720c */ /* 0x000fc60003fc4070 */
[----:B------:R-:W-:Y:S02]  /*7cc0*/  IMAD.MOV R3, RZ, RZ, -R3 ;  /* 0x000000ffff037224 */ /* 0x000fe400078e0a03 */
[----:B------:R-:W-:Y:S02]  /*7cd0*/  VIADD R7, R0, 0x170 ;  /* 0x0000017000077836 */ /* 0x000fe40000000000 */
[----:B------:R-:W-:Y:S02]  /*7ce0*/  IMAD R144, R2, R3, R144 ;  /* 0x0000000302907224 */ /* 0x000fe400078e0290 */
[----:B------:R-:W-:Y:S01]  /*7cf0*/  VIADD R11, R0, 0x16e ;  /* 0x0000016e000b7836 */ /* 0x000fe20000000000 */
[----:B------:R-:W-:Y:S01]  /*7d00*/  IABS R143, R7 ;  /* 0x00000007008f7213 */ /* 0x000fe20000000000 */
[----:B------:R-:W-:Y:S01]  /*7d10*/  @!P4 IMAD.MOV R136, RZ, RZ, -R136 ;  /* 0x000000ffff88c224 */ /* 0x000fe200078e0a88 */
[----:B------:R-:W-:Y:S01]  /*7d20*/  ISETP.GE.AND P4, PT, R8, RZ, PT ;  /* 0x000000ff0800720c */ /* 0x000fe20003f86270 */
[----:B------:R-:W-:Y:S01]  /*7d30*/  @!P6 IMAD.IADD R142, R142, 0x1, -R2 ;  /* 0x000000018e8ee824 */ /* 0x000fe200078e0a02 */
[----:B------:R-:W-:Y:S01]  /*7d40*/  ISETP.GT.U32.AND P6, PT, R2, R144, PT ;  /* 0x000000900200720c */ /* 0x000fe20003fc4070 */
[----:B------:R-:W-:Y:S01]  /*7d50*/  IMAD.HI.U32 R4, R9, R143, RZ ;  /* 0x0000008f09047227 */ /* 0x000fe200078e00ff */
[----:B------:R-:W-:-:S03]  /*7d60*/  IABS R145, R11 ;  /* 0x0000000b00917213 */ /* 0x000fc60000000000 */
[----:B------:R-:W-:Y:S01]  /*7d70*/  @!P3 IMAD.IADD R140, R140, 0x1, -R2 ;  /* 0x000000018c8cb824 */ /* 0x000fe200078e0a02 */
[----:B------:R-:W-:Y:S01]  /*7d80*/  ISETP.GE.AND P3, PT, R7, RZ, PT ;  /* 0x000000ff0700720c */ /* 0x000fe20003f66270 */
[----:B------:R-:W-:Y:S02]  /*7d90*/  VIADD R8, R0, 0x16d ;  /* 0x0000016d00087836 */ /* 0x000fe40000000000 */
[----:B------:R-:W-:Y:S02]  /*7da0*/  IMAD.MOV R4, RZ, RZ, -R4 ;  /* 0x000000ffff047224 */ /* 0x000fe400078e0a04 */
[----:B------:R-:W-:Y:S01]  /*7db0*/  @!P0 IMAD.MOV R140, RZ, RZ, -R140 ;  /* 0x000000ffff8c8224 */ /* 0x000fe200078e0a8c */
[----:B------:R-:W-:Y:S01]  /*7dc0*/  IABS R146, R8 ;  /* 0x0000000800927213 */ /* 0x000fe20000000000 */
[----:B------:R-:W-:Y:S01]  /*7dd0*/  @!P6 IMAD.IADD R144, R144, 0x1, -R2 ;  /* 0x000000019090e824 */ /* 0x000fe200078e0a02 */
[C---:B------:R-:W-:Y:S01]  /*7de0*/  ISETP.GT.U32.AND P0, PT, R2.reuse, R142, PT ;  /* 0x0000008e0200720c */ /* 0x040fe20003f04070 */
[----:B------:R-:W-:-:S02]  /*7df0*/  IMAD R143, R2, R4, R143 ;  /* 0x00000004028f7224 */ /* 0x000fc400078e028f */
[----:B------:R-:W-:Y:S01]  /*7e00*/  IMAD.HI.U32 R4, R9, R145, RZ ;  /* 0x0000009109047227 */ /* 0x000fe200078e00ff */
[----:B------:R-:W-:-:S03]  /*7e10*/  ISETP.GT.U32.AND P6, PT, R2, R144, PT ;  /* 0x000000900200720c */ /* 0x000fc60003fc4070 */
[----:B------:R-:W-:Y:S02]  /*7e20*/  @!P5 IMAD.IADD R141, R141, 0x1, -R2 ;  /* 0x000000018d8dd824 */ /* 0x000fe400078e0a02 */
[----:B------:R-:W-:Y:S02]  /*7e30*/  IMAD.MOV R4, RZ, RZ, -R4 ;  /* 0x000000ffff047224 */ /* 0x000fe400078e0a04 */
[----:B------:R-:W-:Y:S01]  /*7e40*/  IMAD.HI.U32 R3, R9, R146, RZ ;  /* 0x0000009209037227 */ /* 0x000fe200078e00ff */
[----:B------:R-:W-:-:S03]  /*7e50*/  ISETP.GT.U32.AND P5, PT, R2, R141, PT ;  /* 0x0000008d0200720c */ /* 0x000fc60003fa4070 */
[----:B------:R-:W-:Y:S02]  /*7e60*/  IMAD R145, R2, R4, R145 ;  /* 0x0000000402917224 */ /* 0x000fe400078e0291 */
[----:B------:R-:W-:Y:S02]  /*7e70*/  IMAD.MOV R3, RZ, RZ, -R3 ;  /* 0x000000ffff037224 */ /* 0x000fe400078e0a03 */
[----:B------:R-:W-:Y:S01]  /*7e80*/  @!P0 IMAD.IADD R142, R142, 0x1, -R2 ;  /* 0x000000018e8e8824 */ /* 0x000fe200078e0a02 */
[C---:B------:R-:W-:Y:S01]  /*7e90*/  ISETP.GT.U32.AND P0, PT, R2.reuse, R145, PT ;  /* 0x000000910200720c */ /* 0x040fe20003f04070 */
[C---:B------:R-:W-:Y:S02]  /*7ea0*/  IMAD R146, R2.reuse, R3, R146 ;  /* 0x0000000302927224 */ /* 0x040fe400078e0292 */
[----:B------:R-:W-:Y:S01]  /*7eb0*/  @!P1 IMAD.MOV R139, RZ, RZ, -R139 ;  /* 0x000000ffff8b9224 */ /* 0x000fe200078e0a8b */
[----:B------:R-:W-:Y:S01]  /*7ec0*/  ISETP.GT.U32.AND P1, PT, R2, R143, PT ;  /* 0x0000008f0200720c */ /* 0x000fe20003f24070 */
[--C-:B------:R-:W-:Y:S01]  /*7ed0*/  @!P6 IMAD.IADD R144, R144, 0x1, -R2.reuse ;  /* 0x000000019090e824 */ /* 0x100fe200078e0a02 */
[----:B------:R-:W-:Y:S01]  /*7ee0*/  ISETP.GT.U32.AND P6, PT, R2, R146, PT ;  /* 0x000000920200720c */ /* 0x000fe20003fc4070 */
[----:B------:R-:W-:Y:S01]  /*7ef0*/  @!P5 IMAD.IADD R141, R141, 0x1, -R2 ;  /* 0x000000018d8dd824 */ /* 0x000fe200078e0a02 */
[----:B------:R-:W-:Y:S01]  /*7f00*/  ISETP.GE.AND P5, PT, R10, RZ, PT ;  /* 0x000000ff0a00720c */ /* 0x000fe20003fa6270 */
[----:B------:R-:W-:-:S02]  /*7f10*/  VIADD R10, R0, 0x16c ;  /* 0x0000016c000a7836 */ /* 0x000fc40000000000 */
[----:B------:R-:W-:Y:S01]  /*7f20*/  @!P2 IMAD.MOV R138, RZ, RZ, -R138 ;  /* 0x000000ffff8aa224 */ /* 0x000fe200078e0a8a */
[----:B------:R-:W-:Y:S01]  /*7f30*/  ISETP.GE.AND P2, PT, R6, RZ, PT ;  /* 0x000000ff0600720c */ /* 0x000fe20003f46270 */
[----:B------:R-:W-:Y:S01]  /*7f40*/  @!P0 IMAD.IADD R145, R145, 0x1, -R2 ;  /* 0x0000000191918824 */ /* 0x000fe200078e0a02 */
[----:B------:R-:W-:Y:S01]  /*7f50*/  IABS R147, R10 ;  /* 0x0000000a00937213 */ /* 0x000fe20000000000 */
[----:B------:R-:W-:Y:S01]  /*7f60*/  IMAD.HI.U32 R6, R9, R149, RZ ;  /* 0x0000009509067227 */ /* 0x000fe200078e00ff */
[----:B------:R-:W-:-:S03]  /*7f70*/  ISETP.GE.AND P0, PT, R8, RZ, PT ;  /* 0x000000ff0800720c */ /* 0x000fc60003f06270 */
[--C-:B------:R-:W-:Y:S02]  /*7f80*/  @!P1 IMAD.IADD R143, R143, 0x1, -R2.reuse ;  /* 0x000000018f8f9824 */ /* 0x100fe400078e0a02 */
[----:B------:R-:W-:Y:S01]  /*7f90*/  @!P6 IMAD.IADD R146, R146, 0x1, -R2 ;  /* 0x000000019292e824 */ /* 0x000fe200078e0a02 */
[C---:B------:R-:W-:Y:S01]  /*7fa0*/  ISETP.GT.U32.AND P6, PT, R2.reuse, R145, PT ;  /* 0x000000910200720c */ /* 0x040fe20003fc4070 */
[----:B------:R-:W-:Y:S01]  /*7fb0*/  IMAD.HI.U32 R3, R9, R147, RZ ;  /* 0x0000009309037227 */ /* 0x000fe200078e00ff */
[----:B------:R-:W-:-:S03]  /*7fc0*/  ISETP.GT.U32.AND P1, PT, R2, R143, PT ;  /* 0x0000008f0200720c */ /* 0x000fc60003f24070 */
[----:B------:R-:W-:Y:S02]  /*7fd0*/  IMAD.MOV R6, RZ, RZ, -R6 ;  /* 0x000000ffff067224 */ /* 0x000fe400078e0a06 */
[----:B------:R-:W-:-:S04]  /*7fe0*/  IMAD.HI.U32 R4, R9, R148, RZ ;  /* 0x0000009409047227 */ /* 0x000fc800078e00ff */
[----:B------:R-:W-:Y:S02]  /*7ff0*/  IMAD.MOV R3, RZ, RZ, -R3 ;  /* 0x000000ffff037224 */ /* 0x000fe400078e0a03 */
[C---:B------:R-:W-:Y:S02]  /*8000*/  IMAD R149, R2.reuse, R6, R149 ;  /* 0x0000000602957224 */ /* 0x040fe400078e0295 */
[----:B------:R-:W-:Y:S02]  /*8010*/  IMAD.MOV R7, RZ, RZ, -R4 ;  /* 0x000000ffff077224 */ /* 0x000fe400078e0a04 */
[----:B------:R-:W-:Y:S02]  /*8020*/  IMAD R147, R2, R3, R147 ;  /* 0x0000000302937224 */ /* 0x000fe400078e0293 */
[----:B------:R-:W-:Y:S02]  /*8030*/  VIADD R4, R0, 0x169 ;  /* 0x0000016900047836 */ /* 0x000fe40000000000 */
[--C-:B------:R-:W-:Y:S01]  /*8040*/  @!P6 IMAD.IADD R145, R145, 0x1, -R2.reuse ;  /* 0x000000019191e824 */ /* 0x100fe200078e0a02 */
[C---:B------:R-:W-:Y:S01]  /*8050*/  ISETP.GT.U32.AND P6, PT, R2.reuse, R149, PT ;  /* 0x000000950200720c */ /* 0x040fe20003fc4070 */
[----:B------:R-:W-:Y:S01]  /*8060*/  @!P1 IMAD.IADD R143, R143, 0x1, -R2 ;  /* 0x000000018f8f9824 */ /* 0x000fe200078e0a02 */
[----:B------:R-:W-:Y:S01]  /*8070*/  IABS R150, R4 ;  /* 0x0000000400967213 */ /* 0x000fe20000000000 */
[C---:B------:R-:W-:Y:S01]  /*8080*/  IMAD R148, R2.reuse, R7, R148 ;  /* 0x0000000702947224 */ /* 0x040fe200078e0294 */
[----:B------:R-:W-:Y:S01]  /*8090*/  ISETP.GE.AND P1, PT, R11, RZ, PT ;  /* 0x000000ff0b00720c */ /* 0x000fe20003f26270 */
[----:B------:R-:W-:Y:S01]  /*80a0*/  @!P4 IMAD.MOV R141, RZ, RZ, -R141 ;  /* 0x000000ffff8dc224 */ /* 0x000fe200078e0a8d */
[C---:B------:R-:W-:Y:S01]  /*80b0*/  ISETP.GT.U32.AND P4, PT, R2.reuse, R147, PT ;  /* 0x000000930200720c */ /* 0x040fe20003f84070 */
[----:B------:R-:W-:Y:S01]  /*80c0*/  @!P2 IMAD.MOV R142, RZ, RZ, -R142 ;  /* 0x000000ffff8ea224 */ /* 0x000fe200078e0a8e */
[C---:B------:R-:W-:Y:S01]  /*80d0*/  ISETP.GT.U32.AND P2, PT, R2.reuse, R146, PT ;  /* 0x000000920200720c */ /* 0x040fe20003f44070 */
[----:B------:R-:W-:Y:S01]  /*80e0*/  @!P3 IMAD.MOV R143, RZ, RZ, -R143 ;  /* 0x000000ffff8fb224 */ /* 0x000fe200078e0a8f */
[----:B------:R-:W-:Y:S01]  /*80f0*/  ISETP.GT.U32.AND P3, PT, R2, R148, PT ;  /* 0x000000940200720c */ /* 0x000fe20003f64070 */
[----:B------:R-:W-:-:S04]  /*8100*/  IMAD.HI.U32 R3, R9, R150, RZ ;  /* 0x0000009609037227 */ /* 0x000fc800078e00ff */
[----:B------:R-:W-:Y:S02]  /*8110*/  IMAD.MOV R7, RZ, RZ, -R3 ;  /* 0x000000ffff077224 */ /* 0x000fe400078e0a03 */
[--C-:B------:R-:W-:Y:S02]  /*8120*/  @!P6 IMAD.IADD R149, R149, 0x1, -R2.reuse ;  /* 0x000000019595e824 */ /* 0x100fe400078e0a02 */
[----:B------:R-:W-:Y:S02]  /*8130*/  VIADD R6, R0, 0x168 ;  /* 0x0000016800067836 */ /* 0x000fe40000000000 */
[--C-:B------:R-:W-:Y:S01]  /*8140*/  @!P2 IMAD.IADD R146, R146, 0x1, -R2.reuse ;  /* 0x000000019292a824 */ /* 0x100fe200078e0a02 */
[----:B------:R-:W-:Y:S01]  /*8150*/  ISETP.GE.AND P2, PT, R152, RZ, PT ;  /* 0x000000ff9800720c */ /* 0x000fe20003f46270 */
[----:B------:R-:W-:Y:S01]  /*8160*/  @!P4 IMAD.IADD R147, R147, 0x1, -R2 ;  /* 0x000000019393c824 */ /* 0x000fe200078e0a02 */
[----:B------:R-:W-:Y:S01]  /*8170*/  IABS R151, R6 ;  /* 0x0000000600977213 */ /* 0x000fe20000000000 */
[C---:B------:R-:W-:Y:S01]  /*8180*/  IMAD R150, R2.reuse, R7, R150 ;  /* 0x0000000702967224 */ /* 0x040fe200078e0296 */
[----:B------:R-:W-:Y:S01]  /*8190*/  ISETP.GE.AND P4, PT, R153, RZ, PT ;  /* 0x000000ff9900720c */ /* 0x000fe20003f86270 */
[----:B------:R-:W-:Y:S01]  /*81a0*/  @!P1 IMAD.MOV R145, RZ, RZ, -R145 ;  /* 0x000000ffff919224 */ /* 0x000fe200078e0a91 */
[----:B------:R-:W-:Y:S01]  /*81b0*/  ISETP.GT.U32.AND P1, PT, R2, R149, PT ;  /* 0x000000950200720c */ /* 0x000fe20003f24070 */
[----:B------:R-:W-:Y:S01]  /*81c0*/  @!P3 IMAD.IADD R148, R148, 0x1, -R2 ;  /* 0x000000019494b824 */ /* 0x000fe200078e0a02 */
[C---:B------:R-:W-:Y:S01]  /*81d0*/  ISETP.GT.U32.AND P3, PT, R2.reuse, R147, PT ;  /* 0x000000930200720c */ /* 0x040fe20003f64070 */
[----:B------:R-:W-:Y:S01]  /*81e0*/  @!P0 IMAD.MOV R146, RZ, RZ, -R146 ;  /* 0x000000ffff928224 */ /* 0x000fe200078e0a92 */
[----:B------:R-:W-:Y:S01]  /*81f0*/  ISETP.GT.U32.AND P0, PT, R2, R150, PT ;  /* 0x000000960200720c */ /* 0x000fe20003f04070 */
[----:B------:R-:W-:Y:S01]  /*8200*/  @!P5 IMAD.MOV R144, RZ, RZ, -R144 ;  /* 0x000000ffff90d224 */ /* 0x000fe200078e0a90 */
[----:B------:R-:W-:Y:S01]  /*8210*/  ISETP.GE.AND P5, PT, R10, RZ, PT ;  /* 0x000000ff0a00720c */ /* 0x000fe20003fa6270 */
[----:B------:R-:W-:Y:S01]  /*8220*/  VIADD R7, R0, 0x167 ;  /* 0x0000016700077836 */ /* 0x000fe20000000000 */
[----:B------:R-:W-:Y:S01]  /*8230*/  ISETP.GT.U32.AND P6, PT, R2, R148, PT ;  /* 0x000000940200720c */ /* 0x000fe20003fc4070 */
[----:B------:R-:W-:-:S03]  /*8240*/  IMAD.HI.U32 R3, R9, R151, RZ ;  /* 0x0000009709037227 */ /* 0x000fc600078e00ff */
[----:B------:R-:W-:Y:S01]  /*8250*/  IABS R152, R7 ;  /* 0x0000000700987213 */ /* 0x000fe20000000000 */
[----:B------:R-:W-:Y:S02]  /*8260*/  IMAD.MOV R3, RZ, RZ, -R3 ;  /* 0x000000ffff037224 */ /* 0x000fe400078e0a03 */
[--C-:B------:R-:W-:Y:S01]  /*8270*/  @!P1 IMAD.IADD R149, R149, 0x1, -R2.reuse ;  /* 0x0000000195959824 */ /* 0x100fe200078e0a02 */
[----:B------:R-:W-:Y:S01]  /*8280*/  ISETP.GE.AND P1, PT, R6, RZ, PT ;  /* 0x000000ff0600720c */ /* 0x000fe20003f26270 */
[----:B------:R-:W-:Y:S02]  /*8290*/  IMAD R151, R2, R3, R151 ;  /* 0x0000000302977224 */ /* 0x000fe400078e0297 */
[----:B------:R-:W-:Y:S01]  /*82a0*/  @!P3 IMAD.IADD R147, R147, 0x1, -R2 ;  /* 0x000000019393b824 */ /* 0x000fe200078e0a02 */
[----:B------:R-:W-:Y:S01]  /*82b0*/  ISETP.GE.AND P3, PT, R4, RZ, PT ;  /* 0x000000ff0400720c */ /* 0x000fe20003f66270 */
[----:B------:R-:W-:Y:S02]  /*82c0*/  VIADD R6, R0, 0x165 ;  /* 0x0000016500067836 */ /* 0x000fe40000000000 */
[----:B------:R-:W-:-:S03]  /*82d0*/  IMAD.HI.U32 R3, R9, R152, RZ ;  /* 0x0000009809037227 */ /* 0x000fc600078e00ff */
[----:B------:R-:W-:Y:S01]  /*82e0*/  IABS R154, R6 ;  /* 0x00000006009a7213 */ /* 0x000fe20000000000 */
[--C-:B------:R-:W-:Y:S01]  /*82f0*/  @!P0 IMAD.IADD R150, R150, 0x1, -R2.reuse ;  /* 0x0000000196968824 */ /* 0x100fe200078e0a02 */
[----:B------:R-:W-:Y:S01]  /*8300*/  ISETP.GE.AND P0, PT, R7, RZ, PT ;  /* 0x000000ff0700720c */ /* 0x000fe20003f06270 */
[----:B------:R-:W-:Y:S01]  /*8310*/  @!P6 IMAD.IADD R148, R148, 0x1, -R2 ;  /* 0x000000019494e824 */ /* 0x000fe200078e0a02 */
[C---:B------:R-:W-:Y:S01]  /*8320*/  ISETP.GT.U32.AND P6, PT, R2.reuse, R151, PT ;  /* 0x000000970200720c */ /* 0x040fe20003fc4070 */
[----:B------:R-:W-:Y:S02]  /*8330*/  IMAD.MOV R3, RZ, RZ, -R3 ;  /* 0x000000ffff037224 */ /* 0x000fe400078e0a03 */
[----:B------:R-:W-:Y:S01]  /*8340*/  @!P5 IMAD.MOV R147, RZ, RZ, -R147 ;  /* 0x000000ffff93d224 */ /* 0x000fe200078e0a93 */
[C---:B------:R-:W-:Y:S01]  /*8350*/  ISETP.GT.U32.AND P5, PT, R2.reuse, R150, PT ;  /* 0x000000960200720c */ /* 0x040fe20003fa4070 */
[----:B------:R-:W-:Y:S02]  /*8360*/  IMAD R152, R2, R3, R152 ;  /* 0x0000000302987224 */ /* 0x000fe400078e0298 */
[----:B------:R-:W-:-:S04]  /*8370*/  IMAD.HI.U32 R3, R9, R154, RZ ;  /* 0x0000009a09037227 */ /* 0x000fc800078e00ff */
[----:B------:R-:W-:Y:S01]  /*8380*/  @!P2 IMAD.MOV R148, RZ, RZ, -R148 ;  /* 0x000000ffff94a224 */ /* 0x000fe200078e0a94 */
[----:B------:R-:W-:Y:S01]  /*8390*/  ISETP.GT.U32.AND P2, PT, R2, R152, PT ;  /* 0x000000980200720c */ /* 0x000fe20003f44070 */
[----:B------:R-:W-:Y:S02]  /*83a0*/  VIADD R8, R0, 0x166 ;  /* 0x0000016600087836 */ /* 0x000fe40000000000 */
[----:B------:R-:W-:Y:S02]  /*83b0*/  IMAD.MOV R3, RZ, RZ, -R3 ;  /* 0x000000ffff037224 */ /* 0x000fe400078e0a03 */
[--C-:B------:R-:W-:Y:S01]  /*83c0*/  @!P6 IMAD.IADD R151, R151, 0x1, -R2.reuse ;  /* 0x000000019797e824 */ /* 0x100fe200078e0a02 */
[----:B------:R-:W-:Y:S01]  /*83d0*/  IABS R153, R8 ;  /* 0x0000000800997213 */ /* 0x000fe20000000000 */
[----:B------:R-:W-:Y:S02]  /*83e0*/  @!P5 IMAD.IADD R150, R150, 0x1, -R2 ;  /* 0x000000019696d824 */ /* 0x000fe400078e0a02 */
[C---:B------:R-:W-:Y:S01]  /*83f0*/  IMAD R154, R2.reuse, R3, R154 ;  /* 0x00000003029a7224 */ /* 0x040fe200078e029a */
[----:B------:R-:W-:Y:S01]  /*8400*/  ISETP.GT.U32.AND P6, PT, R2, R151, PT ;  /* 0x000000970200720c */ /* 0x000fe20003fc4070 */
[----:B------:R-:W-:-:S02]  /*8410*/  @!P3 IMAD.MOV R150, RZ, RZ, -R150 ;  /* 0x000000ffff96b224 */ /* 0x000fc400078e0a96 */
[----:B------:R-:W-:Y:S01]  /*8420*/  IMAD.HI.U32 R4, R9, R153, RZ ;  /* 0x0000009909047227 */ /* 0x000fe200078e00ff */
[----:B------:R-:W-:-:S03]  /*8430*/  ISETP.GT.U32.AND P3, PT, R2, R154, PT ;  /* 0x0000009a0200720c */ /* 0x000fc60003f64070 */
[----:B------:R-:W-:Y:S02]  /*8440*/  @!P2 IMAD.IADD R152, R152, 0x1, -R2 ;  /* 0x000000019898a824 */ /* 0x000fe400078e0a02 */
[----:B------:R-:W-:Y:S02]  /*8450*/  IMAD.MOV R4, RZ, RZ, -R4 ;  /* 0x000000ffff047224 */ /* 0x000fe400078e0a04 */
[----:B------:R-:W-:Y:S01]  /*8460*/  VIADD R7, R0, 0x163 ;  /* 0x0000016300077836 */ /* 0x000fe20000000000 */
[C---:B------:R-:W-:Y:S01]  /*8470*/  ISETP.GT.U32.AND P2, PT, R2.reuse, R152, PT ;  /* 0x000000980200720c */ /* 0x040fe20003f44070 */
[----:B------:R-:W-:Y:S02]  /*8480*/  IMAD R153, R2, R4, R153 ;  /* 0x0000000402997224 */ /* 0x000fe400078e0299 */
[--C-:B------:R-:W-:Y:S01]  /*8490*/  @!P6 IMAD.IADD R151, R151, 0x1, -R2.reuse ;  /* 0x000000019797e824 */ /* 0x100fe200078e0a02 */
[----:B------:R-:W-:Y:S01]  /*84a0*/  IABS R156, R7 ;  /* 0x00000007009c7213 */ /* 0x000fe20000000000 */
[----:B------:R-:W-:Y:S01]  /*84b0*/  VIADD R4, R0, 0x164 ;  /* 0x0000016400047836 */ /* 0x000fe20000000000 */
[----:B------:R-:W-:Y:S01]  /*84c0*/  ISETP.GT.U32.AND P5, PT, R2, R153, PT ;  /* 0x000000990200720c */ /* 0x000fe20003fa4070 */
[----:B------:R-:W-:Y:S01]  /*84d0*/  @!P3 IMAD.IADD R154, R154, 0x1, -R2 ;  /* 0x000000019a9ab824 */ /* 0x000fe200078e0a02 */
[----:B------:R-:W-:Y:S01]  /*84e0*/  ISETP.GE.AND P6, PT, R6, RZ, PT ;  /* 0x000000ff0600720c */ /* 0x000fe20003fc6270 */
[----:B------:R-:W-:Y:S01]  /*84f0*/  @!P1 IMAD.MOV R151, RZ, RZ, -R151 ;  /* 0x000000ffff979224 */ /* 0x000fe200078e0a97 */
[----:B------:R-:W-:Y:S01]  /*8500*/  IABS R155, R4 ;  /* 0x00000004009b7213 */ /* 0x000fe20000000000 */
[----:B------:R-:W-:Y:S01]  /*8510*/  @!P4 IMAD.MOV R149, RZ, RZ, -R149 ;  /* 0x000000ffff95c224 */ /* 0x000fe200078e0a95 */
[----:B------:R-:W-:Y:S01]  /*8520*/  ISETP.GE.AND P1, PT, R4, RZ, PT ;  /* 0x000000ff0400720c */ /* 0x000fe20003f26270 */
[----:B------:R-:W-:Y:S01]  /*8530*/  IMAD.HI.U32 R4, R9, R156, RZ ;  /* 0x0000009c09047227 */ /* 0x000fe200078e00ff */
[----:B------:R-:W-:-:S02]  /*8540*/  ISETP.GT.U32.AND P3, PT, R2, R154, PT ;  /* 0x0000009a0200720c */ /* 0x000fc40003f64070 */
[----:B------:R-:W-:Y:S01]  /*8550*/  ISETP.GE.AND P4, PT, R8, RZ, PT ;  /* 0x000000ff0800720c */ /* 0x000fe20003f86270 */
[----:B------:R-:W-:Y:S01]  /*8560*/  @!P2 IMAD.IADD R152, R152, 0x1, -R2 ;  /* 0x000000019898a824 */ /* 0x000fe200078e0a02 */
[----:B------:R-:W-:Y:S01]  /*8570*/  ISETP.GE.AND P2, PT, R7, RZ, PT ;  /* 0x000000ff0700720c */ /* 0x000fe20003f46270 */
[----:B------:R-:W-:Y:S02]  /*8580*/  IMAD.MOV R7, RZ, RZ, -R4 ;  /* 0x000000ffff077224 */ /* 0x000fe400078e0a04 */
[----:B------:R-:W-:Y:S02]  /*8590*/  @!P5 IMAD.IADD R153, R153, 0x1, -R2 ;  /* 0x000000019999d824 */ /* 0x000fe400078e0a02 */
[----:B------:R-:W-:Y:S02]  /*85a0*/  IMAD R156, R2, R7, R156 ;  /* 0x00000007029c7224 */ /* 0x000fe400078e029c */
[----:B------:R-:W-:Y:S01]  /*85b0*/  VIADD R8, R0, 0x162 ;  /* 0x0000016200087836 */ /* 0x000fe20000000000 */
[----:B------:R-:W-:Y:S01]  /*85c0*/  ISETP.GT.U32.AND P5, PT, R2, R153, PT ;  /* 0x000000990200720c */ /* 0x000fe20003fa4070 */
[----:B------:R-:W-:Y:S01]  /*85d0*/  @!P3 IMAD.IADD R154, R154, 0x1, -R2 ;  /* 0x000000019a9ab824 */ /* 0x000fe200078e0a02 */
[----:B------:R-:W-:Y:S01]  /*85e0*/  ISETP.GT.U32.AND P3, PT, R2, R156, PT ;  /* 0x0000009c0200720c */ /* 0x000fe20003f64070 */
[----:B------:R-:W-:Y:S01]  /*85f0*/  IMAD.HI.U32 R3, R9, R155, RZ ;  /* 0x0000009b09037227 */ /* 0x000fe200078e00ff */
[----:B------:R-:W-:-:S03]  /*8600*/  IABS R157, R8 ;  /* 0x00000008009d7213 */ /* 0x000fc60000000000 */
[----:B------:R-:W-:Y:S02]  /*8610*/  IMAD.MOV R3, RZ, RZ, -R3 ;  /* 0x000000ffff037224 */ /* 0x000fe400078e0a03 */
[----:B------:R-:W-:-:S04]  /*8620*/  IMAD.HI.U32 R6, R9, R157, RZ ;  /* 0x0000009d09067227 */ /* 0x000fc800078e00ff */
[----:B------:R-:W-:Y:S02]  /*8630*/  IMAD R155, R2, R3, R155 ;  /* 0x00000003029b7224 */ /* 0x000fe400078e029b */
[----:B------:R-:W-:Y:S02]  /*8640*/  VIADD R3, R0, 0x161 ;  /* 0x0000016100037836 */ /* 0x000fe40000000000 */
[----:B------:R-:W-:Y:S01]  /*8650*/  @!P0 IMAD.MOV R152, RZ, RZ, -R152 ;  /* 0x000000ffff988224 */ /* 0x000fe200078e0a98 */
[----:B------:R-:W-:Y:S01]  /*8660*/  ISETP.GT.U32.AND P0, PT, R2, R155, PT ;  /* 0x0000009b0200720c */ /* 0x000fe20003f04070 */
[----:B------:R-:W-:Y:S01]  /*8670*/  IMAD.MOV R6, RZ, RZ, -R6 ;  /* 0x000000ffff067224 */ /* 0x000fe200078e0a06 */
[----:B------:R-:W-:Y:S01]  /*8680*/  IABS R158, R3 ;  /* 0x00000003009e7213 */ /* 0x000fe20000000000 */
[--C-:B------:R-:W-:Y:S01]  /*8690*/  @!P5 IMAD.IADD R153, R153, 0x1, -R2.reuse ;  /* 0x000000019999d824 */ /* 0x100fe200078e0a02 */
[----:B------:R-:W-:Y:S01]  /*86a0*/  ISETP.GE.AND P5, PT, R8, RZ, PT ;  /* 0x000000ff0800720c */ /* 0x000fe20003fa6270 */
[----:B------:R-:W-:-:S02]  /*86b0*/  @!P3 IMAD.IADD R156, R156, 0x1, -R2 ;  /* 0x000000019c9cb824 */ /* 0x000fc400078e0a02 */
[C---:B------:R-:W-:Y:S02]  /*86c0*/  IMAD R157, R2.reuse, R6, R157 ;  /* 0x00000006029d7224 */ /* 0x040fe400078e029d */
[----:B------:R-:W-:Y:S01]  /*86d0*/  @!P4 IMAD.MOV R153, RZ, RZ, -R153 ;  /* 0x000000ffff99c224 */ /* 0x000fe200078e0a99 */
[----:B------:R-:W-:Y:S01]  /*86e0*/  ISETP.GE.AND P4, PT, R3, RZ, PT ;  /* 0x000000ff0300720c */ /* 0x000fe20003f86270 */
[----:B------:R-:W-:Y:S01]  /*86f0*/  IMAD.HI.U32 R3, R9, R158, RZ ;  /* 0x0000009e09037227 */ /* 0x000fe200078e00ff */
[----:B------:R-:W-:-:S03]  /*8700*/  ISETP.GT.U32.AND P3, PT, R2, R156, PT ;  /* 0x0000009c0200720c */ /* 0x000fc60003f64070 */
[----:B------:R-:W-:Y:S01]  /*8710*/  @!P6 IMAD.MOV R154, RZ, RZ, -R154 ;  /* 0x000000ffff9ae224 */ /* 0x000fe200078e0a9a */
[----:B------:R-:W-:Y:S01]  /*8720*/  ISETP.GT.U32.AND P6, PT, R2, R157, PT ;  /* 0x0000009d0200720c */ /* 0x000fe20003fc4070 */
[----:B------:R-:W-:-:S04]  /*8730*/  IMAD.HI.U32 R4, R9, R159, RZ ;  /* 0x0000009f09047227 */ /* 0x000fc800078e00ff */
[----:B------:R-:W-:Y:S02]  /*8740*/  IMAD.MOV R3, RZ, RZ, -R3 ;  /* 0x000000ffff037224 */ /* 0x000fe400078e0a03 */
[----:B------:R-:W-:Y:S02]  /*8750*/  @!P0 IMAD.IADD R155, R155, 0x1, -R2 ;  /* 0x000000019b9b8824 */ /* 0x000fe400078e0a02 */
[----:B------:R-:W-:Y:S02]  /*8760*/  IMAD.MOV R4, RZ, RZ, -R4 ;  /* 0x000000ffff047224 */ /* 0x000fe400078e0a04 */
[C---:B------:R-:W-:Y:S01]  /*8770*/  IMAD R158, R2.reuse, R3, R158 ;  /* 0x00000003029e7224 */ /* 0x040fe200078e029e */
[C---:B------:R-:W-:Y:S01]  /*8780*/  ISETP.GT.U32.AND P0, PT, R2.reuse, R155, PT ;  /* 0x0000009b0200720c */ /* 0x040fe20003f04070 */
[----:B------:R-:W-:Y:S02]  /*8790*/  IMAD R159, R2, R4, R159 ;  /* 0x00000004029f7224 */ /* 0x000fe400078e029f */
[--C-:B------:R-:W-:Y:S01]  /*87a0*/  @!P3 IMAD.IADD R156, R156, 0x1, -R2.reuse ;  /* 0x000000019c9cb824 */ /* 0x100fe200078e0a02 */
[C---:B------:R-:W-:Y:S01]  /*87b0*/  ISETP.GT.U32.AND P3, PT, R2.reuse, R158, PT ;  /* 0x0000009e0200720c */ /* 0x040fe20003f64070 */
[----:B------:R-:W-:Y:S01]  /*87c0*/  @!P6 IMAD.IADD R157, R157, 0x1, -R2 ;  /* 0x000000019d9de824 */ /* 0x000fe200078e0a02 */
[----:B------:R-:W-:Y:S01]  /*87d0*/  ISETP.GT.U32.AND P6, PT, R2, R159, PT ;  /* 0x0000009f0200720c */ /* 0x000fe20003fc4070 */
[----:B------:R-:W-:-:S02]  /*87e0*/  VIADD R10, R0, 0x15f ;  /* 0x0000015f000a7836 */ /* 0x000fc40000000000 */
[----:B------:R-:W-:Y:S02]  /*87f0*/  VIADD R8, R0, 0x15e ;  /* 0x0000015e00087836 */ /* 0x000fe40000000000 */
[----:B------:R-:W-:Y:S01]  /*8800*/  IMAD.HI.U32 R4, R9, R163, RZ ;  /* 0x000000a309047227 */ /* 0x000fe200078e00ff */
[----:B------:R-:W-:Y:S02]  /*8810*/  IABS R160, R10 ;  /* 0x0000000a00a07213 */ /* 0x000fe40000000000 */
[----:B------:R-:W-:Y:S01]  /*8820*/  IABS R161, R8 ;  /* 0x0000000800a17213 */ /* 0x000fe20000000000 */
[--C-:B------:R-:W-:Y:S01]  /*8830*/  @!P0 IMAD.IADD R155, R155, 0x1, -R2.reuse ;  /* 0x000000019b9b8824 */ /* 0x100fe200078e0a02 */
[----:B------:R-:W-:Y:S01]  /*8840*/  ISETP.GE.AND P0, PT, R162, RZ, PT ;  /* 0x000000ffa200720c */ /* 0x000fe20003f06270 */
[----:B------:R-:W-:Y:S01]  /*8850*/  @!P3 IMAD.IADD R158, R158, 0x1, -R2 ;  /* 0x000000019e9eb824 */ /* 0x000fe200078e0a02 */
[----:B------:R-:W-:Y:S01]  /*8860*/  IABS R162, R166 ;  /* 0x000000a600a27213 */ /* 0x000fe20000000000 */
[----:B------:R-:W-:Y:S01]  /*8870*/  IMAD.HI.U32 R6, R9, R160, RZ ;  /* 0x000000a009067227 */ /* 0x000fe200078e00ff */
[----:B------:R-:W-:-:S03]  /*8880*/  ISETP.GT.U32.AND P3, PT, R2, R157, PT ;  /* 0x0000009d0200720c */ /* 0x000fc60003f64070 */
[----:B------:R-:W-:Y:S02]  /*8890*/  @!P6 IMAD.IADD R159, R159, 0x1, -R2 ;  /* 0x000000019f9fe824 */ /* 0x000fe400078e0a02 */
[----:B------:R-:W-:Y:S01]  /*88a0*/  @!P1 IMAD.MOV R155, RZ, RZ, -R155 ;  /* 0x000000ffff9b9224 */ /* 0x000fe200078e0a9b */
        /* <DEDUP_REMOVED lines=8> */
[C---:B------:R-:W-:Y:S02]  /*8930*/  IMAD R161, R2.reuse, R7, R161 ;  /* 0x0000000702a17224 */ /* 0x040fe400078e02a1 */
[----:B------:R-:W-:Y:S02]  /*8940*/  IMAD.MOV R6, RZ, RZ, -R4 ;  /* 0x000000ffff067224 */ /* 0x000fe400078e0a04 */
[----:B------:R-:W-:Y:S01]  /*8950*/  @!P2 IMAD.MOV R156, RZ, RZ, -R156 ;  /* 0x000000ffff9ca224 */ /* 0x000fe200078e0a9c */
[C---:B------:R-:W-:Y:S01]  /*8960*/  ISETP.GT.U32.AND P2, PT, R2.reuse, R160, PT ;  /* 0x000000a00200720c */ /* 0x040fe20003f44070 */
[----:B------:R-:W-:-:S02]  /*8970*/  IMAD R162, R2, R3, R162 ;  /* 0x0000000302a27224 */ /* 0x000fc400078e02a2 */
[--C-:B------:R-:W-:Y:S01]  /*8980*/  @!P3 IMAD.IADD R157, R157, 0x1, -R2.reuse ;  /* 0x000000019d9db824 */ /* 0x100fe200078e0a02 */
[C---:B------:R-:W-:Y:S01]  /*8990*/  ISETP.GT.U32.AND P3, PT, R2.reuse, R161, PT ;  /* 0x000000a10200720c */ /* 0x040fe20003f64070 */
[----:B------:R-:W-:Y:S02]  /*89a0*/  IMAD R163, R2, R6, R163 ;  /* 0x0000000602a37224 */ /* 0x000fe400078e02a3 */
[--C-:B------:R-:W-:Y:S01]  /*89b0*/  @!P1 IMAD.IADD R158, R158, 0x1, -R2.reuse ;  /* 0x000000019e9e9824 */ /* 0x100fe200078e0a02 */
[C---:B------:R-:W-:Y:S01]  /*89c0*/  ISETP.GT.U32.AND P1, PT, R2.reuse, R162, PT ;  /* 0x000000a20200720c */ /* 0x040fe20003f24070 */
[----:B------:R-:W-:Y:S01]  /*89d0*/  @!P6 IMAD.IADD R159, R159, 0x1, -R2 ;  /* 0x000000019f9fe824 */ /* 0x000fe200078e0a02 */
[----:B------:R-:W-:Y:S01]  /*89e0*/  ISETP.GT.U32.AND P6, PT, R2, R163, PT ;  /* 0x000000a30200720c */ /* 0x000fe20003fc4070 */
[C---:B------:R-:W-:Y:S02]  /*89f0*/  VIADD R11, R0.reuse, 0x15b ;  /* 0x0000015b000b7836 */ /* 0x040fe40000000000 */
[----:B------:R-:W-:-:S02]  /*8a00*/  VIADD R7, R0, 0x15a ;  /* 0x0000015a00077836 */ /* 0x000fc40000000000 */
[--C-:B------:R-:W-:Y:S01]  /*8a10*/  @!P2 IMAD.IADD R160, R160, 0x1, -R2.reuse ;  /* 0x00000001a0a0a824 */ /* 0x100fe200078e0a02 */
[----:B------:R-:W-:Y:S01]  /*8a20*/  IABS R164, R11 ;  /* 0x0000000b00a47213 */ /* 0x000fe20000000000 */
[--C-:B------:R-:W-:Y:S01]  /*8a30*/  @!P3 IMAD.IADD R161, R161, 0x1, -R2.reuse ;  /* 0x00000001a1a1b824 */ /* 0x100fe200078e0a02 */
[----:B------:R-:W-:Y:S01]  /*8a40*/  IABS R165, R7 ;  /* 0x0000000700a57213 */ /* 0x000fe20000000000 */
[----:B------:R-:W-:Y:S01]  /*8a50*/  @!P5 IMAD.MOV R157, RZ, RZ, -R157 ;  /* 0x000000ffff9dd224 */ /* 0x000fe200078e0a9d */
[----:B------:R-:W-:Y:S01]  /*8a60*/  ISETP.GE.AND P2, PT, R10, RZ, PT ;  /* 0x000000ff0a00720c */ /* 0x000fe20003f46270 */
[--C-:B------:R-:W-:Y:S01]  /*8a70*/  @!P1 IMAD.IADD R162, R162, 0x1, -R2.reuse ;  /* 0x00000001a2a29824 */ /* 0x100fe200078e0a02 */
[----:B------:R-:W-:Y:S01]  /*8a80*/  ISETP.GT.U32.AND P1, PT, R2, R160, PT ;  /* 0x000000a00200720c */ /* 0x000fe20003f24070 */
[----:B------:R-:W-:Y:S01]  /*8a90*/  IMAD.HI.U32 R3, R9, R164, RZ ;  /* 0x000000a409037227 */ /* 0x000fe200078e00ff */
[----:B------:R-:W-:Y:S02]  /*8aa0*/  ISETP.GE.AND P3, PT, R8, RZ, PT ;  /* 0x000000ff0800720c */ /* 0x000fe40003f66270 */
[C---:B------:R-:W-:Y:S01]  /*8ab0*/  ISETP.GT.U32.AND P5, PT, R2.reuse, R162, PT ;  /* 0x000000a20200720c */ /* 0x040fe20003fa4070 */
[----:B------:R-:W-:Y:S01]  /*8ac0*/  @!P6 IMAD.IADD R163, R163, 0x1, -R2 ;  /* 0x00000001a3a3e824 */ /* 0x000fe200078e0a02 */
[----:B------:R-:W-:Y:S01]  /*8ad0*/  ISETP.GT.U32.AND P6, PT, R2, R161, PT ;  /* 0x000000a10200720c */ /* 0x000fe20003fc4070 */
[----:B------:R-:W-:-:S04]  /*8ae0*/  IMAD.HI.U32 R4, R9, R165, RZ ;  /* 0x000000a509047227 */ /* 0x000fc800078e00ff */
[----:B------:R-:W-:Y:S02]  /*8af0*/  IMAD.MOV R3, RZ, RZ, -R3 ;  /* 0x000000ffff037224 */ /* 0x000fe400078e0a03 */
[----:B------:R-:W-:Y:S02]  /*8b00*/  VIADD R10, R0, 0x159 ;  /* 0x00000159000a7836 */ /* 0x000fe40000000000 */
[----:B------:R-:W-:Y:S02]  /*8b10*/  IMAD.MOV R4, RZ, RZ, -R4 ;  /* 0x000000ffff047224 */ /* 0x000fe400078e0a04 */
[C---:B------:R-:W-:Y:S01]  /*8b20*/  IMAD R164, R2.reuse, R3, R164 ;  /* 0x0000000302a47224 */ /* 0x040fe200078e02a4 */
[----:B------:R-:W-:Y:S01]  /*8b30*/  IABS R3, R10 ;  /* 0x0000000a00037213 */ /* 0x000fe20000000000 */
[----:B------:R-:W-:Y:S02]  /*8b40*/  IMAD R165, R2, R4, R165 ;  /* 0x0000000402a57224 */ /* 0x000fe400078e02a5 */
[----:B------:R-:W-:-:S02]  /*8b50*/  VIADD R8, R0, 0x158 ;  /* 0x0000015800087836 */ /* 0x000fc40000000000 */
[----:B------:R-:W-:Y:S01]  /*8b60*/  @!P1 IMAD.IADD R160, R160, 0x1, -R2 ;  /* 0x00000001a0a09824 */ /* 0x000fe200078e0a02 */
[----:B------:R-:W-:Y:S01]  /*8b70*/  ISETP.GE.AND P1, PT, R166, RZ, PT ;  /* 0x000000ffa600720c */ /* 0x000fe20003f26270 */
[----:B------:R-:W-:Y:S01]  /*8b80*/  IMAD.MOV.U32 R166, RZ, RZ, R3 ;  /* 0x000000ffffa67224 */ /* 0x000fe200078e0003 */
[----:B------:R-:W-:Y:S01]  /*8b90*/  IABS R6, R8 ;  /* 0x0000000800067213 */ /* 0x000fe20000000000 */
[----:B------:R-:W-:Y:S01]  /*8ba0*/  @!P4 IMAD.MOV R158, RZ, RZ, -R158 ;  /* 0x000000ffff9ec224 */ /* 0x000fe200078e0a9e */
[C---:B------:R-:W-:Y:S01]  /*8bb0*/  ISETP.GT.U32.AND P4, PT, R2.reuse, R163, PT ;  /* 0x000000a30200720c */ /* 0x040fe20003f84070 */
[----:B------:R-:W-:Y:S01]  /*8bc0*/  @!P6 IMAD.IADD R161, R161, 0x1, -R2 ;  /* 0x00000001a1a1e824 */ /* 0x000fe200078e0a02 */
[----:B------:R-:W-:Y:S01]  /*8bd0*/  ISETP.GT.U32.AND P6, PT, R2, R165, PT ;  /* 0x000000a50200720c */ /* 0x000fe20003fc4070 */
[----:B------:R-:W-:-:S04]  /*8be0*/  IMAD.HI.U32 R3, R9, R166, RZ ;  /* 0x000000a609037227 */ /* 0x000fc800078e00ff */
[----:B------:R-:W-:Y:S01]  /*8bf0*/  @!P5 IMAD.IADD R162, R162, 0x1, -R2 ;  /* 0x00000001a2a2d824 */ /* 0x000fe200078e0a02 */
[----:B------:R-:W-:Y:S01]  /*8c00*/  ISETP.GE.AND P5, PT, R167, RZ, PT ;  /* 0x000000ffa700720c */ /* 0x000fe20003fa6270 */
[----:B------:R-:W-:-:S04]  /*8c10*/  IMAD.HI.U32 R4, R9, R6, RZ ;  /* 0x0000000609047227 */ /* 0x000fc800078e00ff */
[----:B------:R-:W-:Y:S02]  /*8c20*/  IMAD.MOV R3, RZ, RZ, -R3 ;  /* 0x000000ffff037224 */ /* 0x000fe400078e0a03 */
[----:B------:R-:W-:Y:S01]  /*8c30*/  @!P0 IMAD.MOV R159, RZ, RZ, -R159 ;  /* 0x000000ffff9f8224 */ /* 0x000fe200078e0a9f */
[C---:B------:R-:W-:Y:S01]  /*8c40*/  ISETP.GT.U32.AND P0, PT, R2.reuse, R164, PT ;  /* 0x000000a40200720c */ /* 0x040fe20003f04070 */
        /* <DEDUP_REMOVED lines=15> */
[----:B------:R-:W-:Y:S02]  /*8d40*/  VIADD R3, R0, 0x157 ;  /* 0x0000015700037836 */ /* 0x000fe40000000000 */
[----:B------:R-:W-:Y:S01]  /*8d50*/  @!P2 IMAD.MOV R160, RZ, RZ, -R160 ;  /* 0x000000ffffa0a224 */ /* 0x000fe200078e0aa0 */
[----:B------:R-:W-:Y:S01]  /*8d60*/  ISETP.GT.U32.AND P2, PT, R2, R164, PT ;  /* 0x000000a40200720c */ /* 0x000fe20003f44070 */
[----:B------:R-:W-:Y:S01]  /*8d70*/  VIADD R4, R0, 0x156 ;  /* 0x0000015600047836 */ /* 0x000fe20000000000 */
[----:B------:R-:W-:Y:S01]  /*8d80*/  IABS R168, R3 ;  /* 0x0000000300a87213 */ /* 0x000fe20000000000 */
[----:B------:R-:W-:-:S02]  /*8d90*/  @!P1 IMAD.IADD R166, R166, 0x1, -R2 ;  /* 0x00000001a6a69824 */ /* 0x000fc400078e0a02 */
[--C-:B------:R-:W-:Y:S01]  /*8da0*/  @!P3 IMAD.IADD R165, R165, 0x1, -R2.reuse ;  /* 0x00000001a5a5b824 */ /* 0x100fe200078e0a02 */
[----:B------:R-:W-:Y:S01]  /*8db0*/  ISETP.GE.AND P3, PT, R3, RZ, PT ;  /* 0x000000ff0300720c */ /* 0x000fe20003f66270 */
[--C-:B------:R-:W-:Y:S01]  /*8dc0*/  @!P5 IMAD.IADD R167, R167, 0x1, -R2.reuse ;  /* 0x00000001a7a7d824 */ /* 0x100fe200078e0a02 */
[----:B------:R-:W-:Y:S01]  /*8dd0*/  ISETP.GT.U32.AND P5, PT, R2, R166, PT ;  /* 0x000000a60200720c */ /* 0x000fe20003fa4070 */
[----:B------:R-:W-:Y:S01]  /*8de0*/  IMAD.HI.U32 R3, R9, R168, RZ ;  /* 0x000000a809037227 */ /* 0x000fe200078e00ff */
[----:B------:R-:W-:Y:S02]  /*8df0*/  IABS R169, R4 ;  /* 0x0000000400a97213 */ /* 0x000fe40000000000 */
[----:B------:R-:W-:Y:S01]  /*8e00*/  ISETP.GE.AND P1, PT, R4, RZ, PT ;  /* 0x000000ff0400720c */ /* 0x000fe20003f26270 */
[----:B------:R-:W-:Y:S02]  /*8e10*/  IMAD.MOV R3, RZ, RZ, -R3 ;  /* 0x000000ffff037224 */ /* 0x000fe400078e0a03 */
[----:B------:R-:W-:Y:S01]  /*8e20*/  @!P2 IMAD.IADD R164, R164, 0x1, -R2 ;  /* 0x00000001a4a4a824 */ /* 0x000fe200078e0a02 */
[----:B------:R-:W-:Y:S01]  /*8e30*/  ISETP.GE.AND P2, PT, R8, RZ, PT ;  /* 0x000000ff0800720c */ /* 0x000fe20003f46270 */
[----:B------:R-:W-:-:S02]  /*8e40*/  IMAD R168, R2, R3, R168 ;  /* 0x0000000302a87224 */ /* 0x000fc400078e02a8 */
[----:B------:R-:W-:-:S04]  /*8e50*/  IMAD.HI.U32 R4, R9, R169, RZ ;  /* 0x000000a909047227 */ /* 0x000fc800078e00ff */
[----:B------:R-:W-:Y:S01]  /*8e60*/  @!P4 IMAD.MOV R164, RZ, RZ, -R164 ;  /* 0x000000ffffa4c224 */ /* 0x000fe200078e0aa4 */
[----:B------:R-:W-:Y:S01]  /*8e70*/  ISETP.GT.U32.AND P4, PT, R2, R167, PT ;  /* 0x000000a70200720c */ /* 0x000fe20003f84070 */
        /* <DEDUP_REMOVED lines=15> */
[----:B------:R-:W-:Y:S02]  /*8f70*/  VIADD R4, R0, 0x153 ;  /* 0x0000015300047836 */ /* 0x000fe40000000000 */
[----:B------:R-:W-:Y:S02]  /*8f80*/  IMAD.MOV R7, RZ, RZ, -R3 ;  /* 0x000000ffff077224 */ /* 0x000fe400078e0a03 */
[----:B------:R-:W-:Y:S01]  /*8f90*/  IMAD.HI.U32 R3, R9, R171, RZ ;  /* 0x000000ab09037227 */ /* 0x000fe200078e00ff */
[----:B------:R-:W-:-:S03]  /*8fa0*/  IABS R172, R4 ;  /* 0x0000000400ac7213 */ /* 0x000fc60000000000 */
[----:B------:R-:W-:Y:S01]  /*8fb0*/  @!P0 IMAD.MOV R165, RZ, RZ, -R165 ;  /* 0x000000ffffa58224 */ /* 0x000fe200078e0aa5 */
[----:B------:R-:W-:Y:S01]  /*8fc0*/  ISETP.GE.AND P0, PT, R6, RZ, PT ;  /* 0x000000ff0600720c */ /* 0x000fe20003f06270 */
[----:B------:R-:W-:Y:S02]  /*8fd0*/  VIADD R6, R0, 0x152 ;  /* 0x0000015200067836 */ /* 0x000fe40000000000 */
[----:B------:R-:W-:Y:S02]  /*8fe0*/  @!P6 IMAD.IADD R169, R169, 0x1, -R2 ;  /* 0x00000001a9a9e824 */ /* 0x000fe400078e0a02 */
[----:B------:R-:W-:Y:S01]  /*8ff0*/  IMAD.MOV R3, RZ, RZ, -R3 ;  /* 0x000000ffff037224 */ /* 0x000fe200078e0a03 */
[----:B------:R-:W-:Y:S01]  /*9000*/  IABS R173, R6 ;  /* 0x0000000600ad7213 */ /* 0x000fe20000000000 */
[C---:B------:R-:W-:Y:S01]  /*9010*/  IMAD R170, R2.reuse, R7, R170 ;  /* 0x0000000702aa7224 */ /* 0x040fe200078e02aa */
[C---:B------:R-:W-:Y:S01]  /*9020*/  ISETP.GT.U32.AND P6, PT, R2.reuse, R169, PT ;  /* 0x000000a90200720c */ /* 0x040fe20003fc4070 */
[----:B------:R-:W-:-:S02]  /*9030*/  IMAD R171, R2, R3, R171 ;  /* 0x0000000302ab7224 */ /* 0x000fc400078e02ab */
        /* <DEDUP_REMOVED lines=9> */
[C---:B------:R-:W-:Y:S02]  /*90d0*/  IMAD R173, R2.reuse, R4, R173 ;  /* 0x0000000402ad7224 */ /* 0x040fe400078e02ad */
[----:B------:R-:W-:Y:S01]  /*90e0*/  @!P6 IMAD.IADD R169, R169, 0x1, -R2 ;  /* 0x00000001a9a9e824 */ /* 0x000fe200078e0a02 */
[----:B------:R-:W-:Y:S01]  /*90f0*/  ISETP.GT.U32.AND P6, PT, R2, R172, PT ;  /* 0x000000ac0200720c */ /* 0x000fe20003fc4070 */
[----:B------:R-:W-:-:S02]  /*9100*/  VIADD R8, R0, 0x151 ;  /* 0x0000015100087836 */ /* 0x000fc40000000000 */
[----:B------:R-:W-:Y:S01]  /*9110*/  @!P5 IMAD.IADD R170, R170, 0x1, -R2 ;  /* 0x00000001aaaad824 */ /* 0x000fe200078e0a02 */
[----:B------:R-:W-:Y:S01]  /*9120*/  ISETP.GT.U32.AND P5, PT, R2, R173, PT ;  /* 0x000000ad0200720c */ /* 0x000fe20003fa4070 */
[----:B------:R-:W-:Y:S01]  /*9130*/  VIADD R10, R0, 0x150 ;  /* 0x00000150000a7836 */ /* 0x000fe20000000000 */
[----:B------:R-:W-:Y:S01]  /*9140*/  IABS R174, R8 ;  /* 0x0000000800ae7213 */ /* 0x000fe20000000000 */
[----:B------:R-:W-:Y:S01]  /*9150*/  @!P3 IMAD.MOV R168, RZ, RZ, -R168 ;  /* 0x000000ffffa8b224 */ /* 0x000fe200078e0aa8 */
[----:B------:R-:W-:Y:S01]  /*9160*/  ISETP.GT.U32.AND P3, PT, R2, R171, PT ;  /* 0x000000ab0200720c */ /* 0x000fe20003f64070 */
[----:B------:R-:W-:Y:S01]  /*9170*/  VIADD R4, R0, 0x14e ;  /* 0x0000014e00047836 */ /* 0x000fe20000000000 */
[----:B------:R-:W-:Y:S01]  /*9180*/  IABS R177, R10 ;  /* 0x0000000a00b17213 */ /* 0x000fe20000000000 */
[----:B------:R-:W-:-:S03]  /*9190*/  IMAD.HI.U32 R3, R9, R174, RZ ;  /* 0x000000ae09037227 */ /* 0x000fc600078e00ff */
[----:B------:R-:W-:Y:S01]  /*91a0*/  IABS R180, R4 ;  /* 0x0000000400b47213 */ /* 0x000fe20000000000 */
[--C-:B------:R-:W-:Y:S02]  /*91b0*/  @!P6 IMAD.IADD R172, R172, 0x1, -R2.reuse ;  /* 0x00000001acace824 */ /* 0x100fe400078e0a02 */
[----:B------:R-:W-:Y:S02]  /*91c0*/  IMAD.MOV R3, RZ, RZ, -R3 ;  /* 0x000000ffff037224 */ /* 0x000fe400078e0a03 */
[----:B------:R-:W-:Y:S01]  /*91d0*/  @!P5 IMAD.IADD R173, R173, 0x1, -R2 ;  /* 0x00000001adadd824 */ /* 0x000fe200078e0a02 */
[C---:B------:R-:W-:Y:S01]  /*91e0*/  ISETP.GT.U32.AND P5, PT, R2.reuse, R172, PT ;  /* 0x000000ac0200720c */ /* 0x040fe20003fa4070 */
[----:B------:R-:W-:Y:S02]  /*91f0*/  IMAD R174, R2, R3, R174 ;  /* 0x0000000302ae7224 */ /* 0x000fe400078e02ae */
[----:B------:R-:W-:-:S04]  /*9200*/  IMAD.HI.U32 R3, R9, R177, RZ ;  /* 0x000000b109037227 */ /* 0x000fc800078e00ff */
[----:B------:R-:W-:Y:S02]  /*9210*/  IMAD.MOV R3, RZ, RZ, -R3 ;  /* 0x000000ffff037224 */ /* 0x000fe400078e0a03 */
[--C-:B------:R-:W-:Y:S01]  /*9220*/  @!P3 IMAD.IADD R171, R171, 0x1, -R2.reuse ;  /* 0x00000001ababb824 */ /* 0x100fe200078e0a02 */
[C---:B------:R-:W-:Y:S01]  /*9230*/  ISETP.GT.U32.AND P3, PT, R2.reuse, R170, PT ;  /* 0x000000aa0200720c */ /* 0x040fe20003f64070 */
[----:B------:R-:W-:Y:S02]  /*9240*/  IMAD R177, R2, R3, R177 ;  /* 0x0000000302b17224 */ /* 0x000fe400078e02b1 */
[----:B------:R-:W-:Y:S01]  /*9250*/  @!P5 IMAD.IADD R172, R172, 0x1, -R2 ;  /* 0x00000001acacd824 */ /* 0x000fe200078e0a02 */
[C---:B------:R-:W-:Y:S01]  /*9260*/  ISETP.GT.U32.AND P6, PT, R2.reuse, R171, PT ;  /* 0x000000ab0200720c */ /* 0x040fe20003fc4070 */
[----:B------:R-:W-:Y:S01]  /*9270*/  @!P1 IMAD.MOV R169, RZ, RZ, -R169 ;  /* 0x000000ffffa99224 */ /* 0x000fe200078e0aa9 */
[----:B------:R-:W-:Y:S01]  /*9280*/  ISETP.GT.U32.AND P5, PT, R2, R177, PT ;  /* 0x000000b10200720c */ /* 0x000fe20003fa4070 */
[----:B------:R-:W-:Y:S01]  /*9290*/  VIADD R3, R0, 0x14d ;  /* 0x0000014d00037836 */ /* 0x000fe20000000000 */
[----:B------:R-:W-:Y:S01]  /*92a0*/  ISETP.GT.U32.AND P1, PT, R2, R173, PT ;  /* 0x000000ad0200720c */ /* 0x000fe20003f24070 */
[----:B------:R-:W-:-:S03]  /*92b0*/  IMAD.HI.U32 R11, R9, R180, RZ ;  /* 0x000000b4090b7227 */ /* 0x000fc600078e00ff */
[----:B------:R-:W-:Y:S01]  /*92c0*/  IABS R178, R3 ;  /* 0x0000000300b27213 */ /* 0x000fe20000000000 */
[--C-:B------:R-:W-:Y:S01]  /*92d0*/  @!P3 IMAD.IADD R170, R170, 0x1, -R2.reuse ;  /* 0x00000001aaaab824 */ /* 0x100fe200078e0a02 */
[----:B------:R-:W-:Y:S01]  /*92e0*/  ISETP.GT.U32.AND P3, PT, R2, R174, PT ;  /* 0x000000ae0200720c */ /* 0x000fe20003f64070 */
[----:B------:R-:W-:Y:S02]  /*92f0*/  VIADD R7, R0, 0x14f ;  /* 0x0000014f00077836 */ /* 0x000fe40000000000 */
[--C-:B------:R-:W-:Y:S01]  /*9300*/  @!P6 IMAD.IADD R171, R171, 0x1, -R2.reuse ;  /* 0x00000001ababe824 */ /* 0x100fe200078e0a02 */
[----:B------:R-:W-:Y:S01]  /*9310*/  ISETP.GE.AND P6, PT, R6, RZ, PT ;  /* 0x000000ff0600720c */ /* 0x000fe20003fc6270 */
[--C-:B------:R-:W-:Y:S01]  /*9320*/  @!P5 IMAD.IADD R177, R177, 0x1, -R2.reuse ;  /* 0x00000001b1b1d824 */ /* 0x100fe200078e0a02 */
[----:B------:R-:W-:Y:S01]  /*9330*/  IABS R181, R7 ;  /* 0x0000000700b57213 */ /* 0x000fe20000000000 */
[----:B------:R-:W-:Y:S01]  /*9340*/  @!P1 IMAD.IADD R173, R173, 0x1, -R2 ;  /* 0x00000001adad9824 */ /* 0x000fe200078e0a02 */
[----:B------:R-:W-:Y:S01]  /*9350*/  ISETP.GE.AND P1, PT, R8, RZ, PT ;  /* 0x000000ff0800720c */ /* 0x000fe20003f26270 */
[----:B------:R-:W-:Y:S01]  /*9360*/  IMAD.MOV R11, RZ, RZ, -R11 ;  /* 0x000000ffff0b7224 */ /* 0x000fe200078e0a0b */
[----:B------:R-:W-:Y:S01]  /*9370*/  ISETP.GT.U32.AND P5, PT, R2, R177, PT ;  /* 0x000000b10200720c */ /* 0x000fe20003fa4070 */
[----:B------:R-:W-:-:S04]  /*9380*/  IMAD.HI.U32 R8, R9, R178, RZ ;  /* 0x000000b209087227 */ /* 0x000fc800078e00ff */
[----:B------:R-:W-:Y:S01]  /*9390*/  @!P3 IMAD.IADD R174, R174, 0x1, -R2 ;  /* 0x00000001aeaeb824 */ /* 0x000fe200078e0a02 */
[----:B------:R-:W-:Y:S01]  /*93a0*/  ISETP.GE.AND P3, PT, R10, RZ, PT ;  /* 0x000000ff0a00720c */ /* 0x000fe20003f66270 */
[----:B------:R-:W-:Y:S02]  /*93b0*/  IMAD R180, R2, R11, R180 ;  /* 0x0000000b02b47224 */ /* 0x000fe400078e02b4 */
[----:B------:R-:W-:Y:S02]  /*93c0*/  IMAD.MOV R11, RZ, RZ, -R8 ;  /* 0x000000ffff0b7224 */ /* 0x000fe400078e0a08 */
[----:B------:R-:W-:-:S04]  /*93d0*/  IMAD.HI.U32 R6, R9, R181, RZ ;  /* 0x000000b509067227 */ /* 0x000fc800078e00ff */
[----:B------:R-:W-:Y:S01]  /*93e0*/  @!P0 IMAD.MOV R170, RZ, RZ, -R170 ;  /* 0x000000ffffaa8224 */ /* 0x000fe200078e0aaa */
[C---:B------:R-:W-:Y:S01]  /*93f0*/  ISETP.GT.U32.AND P0, PT, R2.reuse, R174, PT ;  /* 0x000000ae0200720c */ /* 0x040fe20003f04070 */
[----:B------:R-:W-:Y:S01]  /*9400*/  @!P6 IMAD.MOV R173, RZ, RZ, -R173 ;  /* 0x000000ffffade224 */ /* 0x000fe200078e0aad */
[C---:B------:R-:W-:Y:S01]  /*9410*/  ISETP.GT.U32.AND P6, PT, R2.reuse, R180, PT ;  /* 0x000000b40200720c */ /* 0x040fe20003fc4070 */
[C---:B------:R-:W-:Y:S02]  /*9420*/  IMAD R178, R2.reuse, R11, R178 ;  /* 0x0000000b02b27224 */ /* 0x040fe400078e02b2 */
[----:B------:R-:W-:Y:S02]  /*9430*/  IMAD.MOV R6, RZ, RZ, -R6 ;  /* 0x000000ffff067224 */ /* 0x000fe400078e0a06 */
[----:B------:R-:W-:Y:S01]  /*9440*/  @!P5 IMAD.IADD R177, R177, 0x1, -R2 ;  /* 0x00000001b1b1d824 */ /* 0x000fe200078e0a02 */
[C---:B------:R-:W-:Y:S01]  /*9450*/  ISETP.GT.U32.AND P5, PT, R2.reuse, R178, PT ;  /* 0x000000b20200720c */ /* 0x040fe20003fa4070 */
[----:B------:R-:W-:-:S02]  /*9460*/  IMAD R181, R2, R6, R181 ;  /* 0x0000000602b57224 */ /* 0x000fc400078e02b5 */
[----:B------:R-:W-:Y:S02]  /*9470*/  @!P4 IMAD.MOV R171, RZ, RZ, -R171 ;  /* 0x000000ffffabc224 */ /* 0x000fe400078e0aab */
[----:B------:R-:W-:Y:S01]  /*9480*/  @!P2 IMAD.MOV R172, RZ, RZ, -R172 ;  /* 0x000000ffffaca224 */ /* 0x000fe200078e0aac */
[----:B------:R-:W-:Y:S01]  /*9490*/  ISETP.GT.U32.AND P4, PT, R2, R181, PT ;  /* 0x000000b50200720c */ /* 0x000fe20003f84070 */
[--C-:B------:R-:W-:Y:S01]  /*94a0*/  @!P0 IMAD.IADD R174, R174, 0x1, -R2.reuse ;  /* 0x00000001aeae8824 */ /* 0x100fe200078e0a02 */
[----:B------:R-:W-:Y:S01]  /*94b0*/  ISETP.GE.AND P2, PT, R7, RZ, PT ;  /* 0x000000ff0700720c */ /* 0x000fe20003f46270 */
[----:B------:R-:W-:Y:S01]  /*94c0*/  @!P6 IMAD.IADD R180, R180, 0x1, -R2 ;  /* 0x00000001b4b4e824 */ /* 0x000fe200078e0a02 */
[----:B------:R-:W-:Y:S01]  /*94d0*/  ISETP.GE.AND P0, PT, R4, RZ, PT ;  /* 0x000000ff0400720c */ /* 0x000fe20003f06270 */
[----:B------:R-:W-:Y:S02]  /*94e0*/  VIADD R7, R0, 0x14b ;  /* 0x0000014b00077836 */ /* 0x000fe40000000000 */
[----:B------:R-:W-:Y:S01]  /*94f0*/  @!P1 IMAD.MOV R174, RZ, RZ, -R174 ;  /* 0x000000ffffae9224 */ /* 0x000fe200078e0aae */
[----:B------:R-:W-:Y:S01]  /*9500*/  ISETP.GT.U32.AND P1, PT, R2, R180, PT ;  /* 0x000000b40200720c */ /* 0x000fe20003f24070 */
[----:B------:R-:W-:Y:S01]  /*9510*/  @!P5 IMAD.IADD R178, R178, 0x1, -R2 ;  /* 0x00000001b2b2d824 */ /* 0x000fe200078e0a02 */
[----:B------:R-:W-:Y:S01]  /*9520*/  IABS R8, R7 ;  /* 0x0000000700087213 */ /* 0x000fe20000000000 */
[----:B------:R-:W-:-:S02]  /*9530*/  VIADD R6, R0, 0x14c ;  /* 0x0000014c00067836 */ /* 0x000fc40000000000 */
[----:B------:R-:W-:Y:S01]  /*9540*/  @!P4 IMAD.IADD R181, R181, 0x1, -R2 ;  /* 0x00000001b5b5c824 */ /* 0x000fe200078e0a02 */
[C---:B------:R-:W-:Y:S01]  /*9550*/  ISETP.GT.U32.AND P5, PT, R2.reuse, R178, PT ;  /* 0x000000b20200720c */ /* 0x040fe20003fa4070 */
[----:B------:R-:W-:Y:S01]  /*9560*/  IMAD.HI.U32 R10, R9, R8, RZ ;  /* 0x00000008090a7227 */ /* 0x000fe200078e00ff */
[----:B------:R-:W-:Y:S02]  /*9570*/  IABS R176, R6 ;  /* 0x0000000600b07213 */ /* 0x000fe40000000000 */
[----:B------:R-:W-:Y:S01]  /*9580*/  ISETP.GT.U32.AND P6, PT, R2, R181, PT ;  /* 0x000000b50200720c */ /* 0x000fe20003fc4070 */
[----:B------:R-:W-:Y:S01]  /*9590*/  IMAD.MOV R10, RZ, RZ, -R10 ;  /* 0x000000ffff0a7224 */ /* 0x000fe200078e0a0a */
[----:B------:R-:W-:Y:S01]  /*95a0*/  ISETP.GE.AND P4, PT, R3, RZ, PT ;  /* 0x000000ff0300720c */ /* 0x000fe20003f86270 */
[----:B------:R-:W-:-:S04]  /*95b0*/  IMAD.HI.U32 R4, R9, R176, RZ ;  /* 0x000000b009047227 */ /* 0x000fc800078e00ff */
[----:B------:R-:W-:Y:S01]  /*95c0*/  @!P1 IMAD.IADD R180, R180, 0x1, -R2 ;  /* 0x00000001b4b49824 */ /* 0x000fe200078e0a02 */
[----:B------:R-:W-:Y:S01]  /*95d0*/  ISETP.GE.AND P1, PT, R6, RZ, PT ;  /* 0x000000ff0600720c */ /* 0x000fe20003f26270 */
[----:B------:R-:W-:Y:S02]  /*95e0*/  IMAD R6, R2, R10, R8 ;  /* 0x0000000a02067224 */ /* 0x000fe400078e0208 */
[----:B------:R-:W-:Y:S02]  /*95f0*/  IMAD.MOV R4, RZ, RZ, -R4 ;  /* 0x000000ffff047224 */ /* 0x000fe400078e0a04 */
[----:B------:R-:W-:Y:S01]  /*9600*/  @!P5 IMAD.IADD R178, R178, 0x1, -R2 ;  /* 0x00000001b2b2d824 */ /* 0x000fe200078e0a02 */
[C---:B------:R-:W-:Y:S01]  /*9610*/  ISETP.GT.U32.AND P5, PT, R2.reuse, R6, PT ;  /* 0x000000060200720c */ /* 0x040fe20003fa4070 */
[----:B------:R-:W-:Y:S02]  /*9620*/  IMAD R176, R2, R4, R176 ;  /* 0x0000000402b07224 */ /* 0x000fe400078e02b0 */
[----:B------:R-:W-:-:S02]  /*9630*/  @!P6 IMAD.IADD R181, R181, 0x1, -R2 ;  /* 0x00000001b5b5e824 */ /* 0x000fc400078e0a02 */
[----:B------:R-:W-:Y:S01]  /*9640*/  VIADD R8, R0, 0x148 ;  /* 0x0000014800087836 */ /* 0x000fe20000000000 */
[----:B------:R-:W-:Y:S01]  /*9650*/  ISETP.GT.U32.AND P6, PT, R2, R176, PT ;  /* 0x000000b00200720c */ /* 0x000fe20003fc4070 */
[----:B------:R-:W-:Y:S02]  /*9660*/  VIADD R11, R0, 0x14a ;  /* 0x0000014a000b7836 */ /* 0x000fe40000000000 */
[----:B------:R-:W-:Y:S01]  /*9670*/  IMAD.MOV.U32 R184, RZ, RZ, R177 ;  /* 0x000000ffffb87224 */ /* 0x000fe200078e00b1 */
[----:B------:R-:W-:Y:S01]  /*9680*/  IABS R175, R8 ;  /* 0x0000000800af7213 */ /* 0x000fe20000000000 */
[----:B-1----:R-:W-:Y:S01]  /*9690*/  IMAD.MOV.U32 R13, RZ, RZ, R180 ;  /* 0x000000ffff0d7224 */ /* 0x002fe200078e00b4 */
[----:B------:R-:W-:Y:S01]  /*96a0*/  IABS R179, R11 ;  /* 0x0000000b00b37213 */ /* 0x000fe20000000000 */
[----:B------:R-:W-:Y:S02]  /*96b0*/  @!P5 IMAD.IADD R6, R6, 0x1, -R2 ;  /* 0x000000010606d824 */ /* 0x000fe400078e0a02 */
[----:B------:R-:W-:-:S02]  /*96c0*/  @!P3 IMAD.MOV R184, RZ, RZ, -R184 ;  /* 0x000000ffffb8b224 */ /* 0x000fc400078e0ab8 */
[----:B------:R-:W-:Y:S01]  /*96d0*/  IMAD.HI.U32 R177, R9, R175, RZ ;  /* 0x000000af09b17227 */ /* 0x000fe200078e00ff */
[----:B------:R-:W-:Y:S02]  /*96e0*/  ISETP.GT.U32.AND P3, PT, R2, R6, PT ;  /* 0x000000060200720c */ /* 0x000fe40003f64070 */
[----:B------:R-:W-:Y:S01]  /*96f0*/  STL [R1+0x150], R184 ;  /* 0x000150b801007387 */ /* 0x000fe20000100800 */
[----:B------:R-:W-:Y:S01]  /*9700*/  @!P6 IMAD.IADD R176, R176, 0x1, -R2 ;  /* 0x00000001b0b0e824 */ /* 0x000fe200078e0a02 */
[----:B------:R-:W-:Y:S01]  /*9710*/  ISETP.GE.AND P6, PT, R7, RZ, PT ;  /* 0x000000ff0700720c */ /* 0x000fe20003fc6270 */
[----:B------:R-:W-:-:S03]  /*9720*/  IMAD.HI.U32 R182, R9, R179, RZ ;  /* 0x000000b309b67227 */ /* 0x000fc600078e00ff */
[----:B------:R-:W-:Y:S01]  /*9730*/  ISETP.GT.U32.AND P5, PT, R2, R176, PT ;  /* 0x000000b00200720c */ /* 0x000fe20003fa4070 */
[----:B------:R-:W-:Y:S02]  /*9740*/  VIADD R3, R0, 0x149 ;  /* 0x0000014900037836 */ /* 0x000fe40000000000 */
[----:B------:R-:W-:Y:S02]  /*9750*/  IMAD.MOV R177, RZ, RZ, -R177 ;  /* 0x000000ffffb17224 */ /* 0x000fe400078e0ab1 */
[----:B------:R-:W-:Y:S01]  /*9760*/  IMAD.MOV R182, RZ, RZ, -R182 ;  /* 0x000000ffffb67224 */ /* 0x000fe200078e0ab6 */
[----:B------:R-:W-:Y:S01]  /*9770*/  IABS R4, R3 ;  /* 0x0000000300047213 */ /* 0x000fe20000000000 */
[----:B------:R-:W-:Y:S01]  /*9780*/  @!P0 IMAD.MOV R13, RZ, RZ, -R13 ;  /* 0x000000ffff0d8224 */ /* 0x000fe200078e0a0d */
[----:B------:R-:W-:Y:S01]  /*9790*/  ISETP.GE.AND P0, PT, R11, RZ, PT ;  /* 0x000000ff0b00720c */ /* 0x000fe20003f06270 */
[----:B------:R-:W-:Y:S02]  /*97a0*/  IMAD R11, R2, R177, R175 ;  /* 0x000000b1020b7224 */ /* 0x000fe400078e02af */
[----:B------:R-:W-:-:S02]  /*97b0*/  IMAD.MOV.U32 R183, RZ, RZ, R181 ;  /* 0x000000ffffb77224 */ /* 0x000fc400078e00b5 */
[----:B------:R-:W-:Y:S02]  /*97c0*/  IMAD R179, R2, R182, R179 ;  /* 0x000000b602b37224 */ /* 0x000fe400078e02b3 */
[----:B------:R-:W-:Y:S02]  /*97d0*/  IMAD.MOV.U32 R12, RZ, RZ, R178 ;  /* 0x000000ffff0c7224 */ /* 0x000fe400078e00b2 */
[----:B------:R-:W-:Y:S01]  /*97e0*/  @!P3 IMAD.IADD R6, R6, 0x1, -R2 ;  /* 0x000000010606b824 */ /* 0x000fe200078e0a02 */
[----:B------:R-:W-:Y:S01]  /*97f0*/  ISETP.GT.U32.AND P3, PT, R2, R11, PT ;  /* 0x0000000b0200720c */ /* 0x000fe20003f64070 */
[----:B------:R-:W-:-:S04]  /*9800*/  IMAD.HI.U32 R10, R9, R4, RZ ;  /* 0x00000004090a7227 */ /* 0x000fc800078e00ff */
[----:B------:R-:W-:Y:S01]  /*9810*/  @!P2 IMAD.MOV R183, RZ, RZ, -R183 ;  /* 0x000000ffffb7a224 */ /* 0x000fe200078e0ab7 */
[----:B------:R-:W-:Y:S01]  /*9820*/  ISETP.GT.U32.AND P2, PT, R2, R179, PT ;  /* 0x000000b30200720c */ /* 0x000fe20003f44070 */
[----:B------:R-:W-:Y:S02]  /*9830*/  @!P4 IMAD.MOV R12, RZ, RZ, -R12 ;  /* 0x000000ffff0cc224 */ /* 0x000fe400078e0a0c */
[----:B------:R-:W-:Y:S01]  /*9840*/  IMAD.MOV R10, RZ, RZ, -R10 ;  /* 0x000000ffff0a7224 */ /* 0x000fe200078e0a0a */
[----:B------:R-:W-:Y:S01]  /*9850*/  STL [R1+0x154], R183 ;  /* 0x000154b701007387 */ /* 0x000fe20000100800 */
[----:B------:R-:W-:Y:S01]  /*9860*/  @!P5 IMAD.IADD R176, R176, 0x1, -R2 ;  /* 0x00000001b0b0d824 */ /* 0x000fe200078e0a02 */
[----:B------:R-:W-:Y:S01]  /*9870*/  ISETP.GE.AND P5, PT, R3, RZ, PT ;  /* 0x000000ff0300720c */ /* 0x000fe20003fa6270 */
[----:B------:R-:W-:Y:S01]  /*9880*/  IMAD R4, R2, R10, R4 ;  /* 0x0000000a02047224 */ /* 0x000fe200078e0204 */
[----:B------:R-:W-:Y:S01]  /*9890*/  STL [R1+0x158], R13 ;  /* 0x0001580d01007387 */ /* 0x000fe20000100800 */
[----:B------:R-:W-:-:S02]  /*98a0*/  VIADD R3, R0, 0x146 ;  /* 0x0000014600037836 */ /* 0x000fc40000000000 */
[----:B------:R-:W-:Y:S01]  /*98b0*/  VIADD R7, R0, 0x147 ;  /* 0x0000014700077836 */ /* 0x000fe20000000000 */
[----:B------:R0:W-:Y:S01]  /*98c0*/  STL [R1+0x168], R12 ;  /* 0x0001680c01007387 */ /* 0x0001e20000100800 */
[----:B------:R-:W-:Y:S01]  /*98d0*/  ISETP.GT.U32.AND P4, PT, R2, R4, PT ;  /* 0x000000040200720c */ /* 0x000fe20003f84070 */
[--C-:B------:R-:W-:Y:S01]  /*98e0*/  @!P3 IMAD.IADD R11, R11, 0x1, -R2.reuse ;  /* 0x000000010b0bb824 */ /* 0x100fe200078e0a02 */
[----:B------:R-:W-:Y:S01]  /*98f0*/  IABS R177, R3 ;  /* 0x0000000300b17213 */ /* 0x000fe20000000000 */
[----:B------:R-:W-:Y:S01]  /*9900*/  @!P2 IMAD.IADD R179, R179, 0x1, -R2 ;  /* 0x00000001b3b3a824 */ /* 0x000fe200078e0a02 */
[----:B------:R-:W-:Y:S01]  /*9910*/  IABS R10, R7 ;  /* 0x00000007000a7213 */ /* 0x000fe20000000000 */
[----:B------:R-:W-:Y:S01]  /*9920*/  VIADD R182, R0, 0x132 ;  /* 0x0000013200b67836 */ /* 0x000fe20000000000 */
[----:B------:R-:W-:Y:S01]  /*9930*/  ISETP.GT.U32.AND P3, PT, R2, R11, PT ;  /* 0x0000000b0200720c */ /* 0x000fe20003f64070 */
[----:B--2---:R-:W-:Y:S01]  /*9940*/  VIADD R18, R0, 0x6 ;  /* 0x0000000600127836 */ /* 0x004fe20000000000 */
[----:B------:R-:W-:Y:S01]  /*9950*/  ISETP.GE.AND P2, PT, R8, RZ, PT ;  /* 0x000000ff0800720c */ /* 0x000fe20003f46270 */
[----:B0-----:R-:W-:Y:S01]  /*9960*/  IMAD.MOV.U32 R12, RZ, RZ, R176 ;  /* 0x000000ffff0c7224 */ /* 0x001fe200078e00b0 */
[----:B------:R-:W-:Y:S01]  /*9970*/  IABS R183, R182 ;  /* 0x000000b600b77213 */ /* 0x000fe20000000000 */
[----:B------:R-:W-:-:S04]  /*9980*/  IMAD.HI.U32 R175, R9, R10, RZ ;  /* 0x0000000a09af7227 */ /* 0x000fc800078e00ff */
[----:B------:R-:W-:Y:S01]  /*9990*/  @!P1 IMAD.MOV R12, RZ, RZ, -R12 ;  /* 0x000000ffff0c9224 */ /* 0x000fe200078e0a0c */
[----:B------:R-:W-:Y:S01]  /*99a0*/  ISETP.GT.U32.AND P1, PT, R2, R179, PT ;  /* 0x000000b30200720c */ /* 0x000fe20003f24070 */
[----:B------:R-:W-:Y:S02]  /*99b0*/  IMAD.MOV R175, RZ, RZ, -R175 ;  /* 0x000000ffffaf7224 */ /* 0x000fe400078e0aaf */
[----:B------:R-:W-:Y:S01]  /*99c0*/  @!P4 IMAD.IADD R4, R4, 0x1, -R2 ;  /* 0x000000010404c824 */ /* 0x000fe200078e0a02 */
[----:B------:R0:W-:Y:S01]  /*99d0*/  STL [R1+0x188], R12 ;  /* 0x0001880c01007387 */ /* 0x0001e20000100800 */
[----:B------:R-:W-:Y:S02]  /*99e0*/  IMAD R10, R2, R175, R10 ;  /* 0x000000af020a7224 */ /* 0x000fe400078e020a */
[----:B------:R-:W-:Y:S01]  /*99f0*/  VIADD R8, R0, 0x145 ;  /* 0x0000014500087836 */ /* 0x000fe20000000000 */
[----:B------:R-:W-:Y:S01]  /*9a00*/  ISETP.GT.U32.AND P4, PT, R2, R4, PT ;  /* 0x000000040200720c */ /* 0x000fe20003f84070 */
[----:B------:R-:W-:-:S02]  /*9a10*/  @!P3 IMAD.IADD R11, R11, 0x1, -R2 ;  /* 0x000000010b0bb824 */ /* 0x000fc400078e0a02 */
[----:B------:R-:W-:Y:S01]  /*9a20*/  IMAD.HI.U32 R186, R9, R183, RZ ;  /* 0x000000b709ba7227 */ /* 0x000fe200078e00ff */
[----:B------:R-:W-:-:S03]  /*9a30*/  IABS R175, R8 ;  /* 0x0000000800af7213 */ /* 0x000fc60000000000 */
[----:B0-----:R-:W-:Y:S02]  /*9a40*/  IMAD.MOV.U32 R12, RZ, RZ, R6 ;  /* 0x000000ffff0c7224 */ /* 0x001fe400078e0006 */
[----:B------:R-:W-:-:S04]  /*9a50*/  IMAD.HI.U32 R6, R9, R177, RZ ;  /* 0x000000b109067227 */ /* 0x000fc800078e00ff */
[----:B------:R-:W-:Y:S02]  /*9a60*/  IMAD.MOV R6, RZ, RZ, -R6 ;  /* 0x000000ffff067224 */ /* 0x000fe400078e0a06 */
[----:B------:R-:W-:Y:S01]  /*9a70*/  @!P6 IMAD.MOV R12, RZ, RZ, -R12 ;  /* 0x000000ffff0ce224 */ /* 0x000fe200078e0a0c */
[----:B------:R-:W-:Y:S01]  /*9a80*/  ISETP.GE.AND P6, PT, R7, RZ, PT ;  /* 0x000000ff0700720c */ /* 0x000fe20003fc6270 */
[C---:B------:R-:W-:Y:S02]  /*9a90*/  IMAD R177, R2.reuse, R6, R177 ;  /* 0x0000000602b17224 */ /* 0x040fe400078e02b1 */
[----:B------:R-:W-:Y:S01]  /*9aa0*/  @!P1 IMAD.IADD R179, R179, 0x1, -R2 ;  /* 0x00000001b3b39824 */ /* 0x000fe200078e0a02 */
[C---:B------:R-:W-:Y:S01]  /*9ab0*/  ISETP.GT.U32.AND P1, PT, R2.reuse, R10, PT ;  /* 0x0000000a0200720c */ /* 0x040fe20003f24070 */
[----:B------:R0:W-:Y:S01]  /*9ac0*/  STL [R1+0x1b4], R12 ;  /* 0x0001b40c01007387 */ /* 0x0001e20000100800 */
[----:B------:R-:W-:Y:S01]  /*9ad0*/  ISETP.GT.U32.AND P3, PT, R2, R177, PT ;  /* 0x000000b10200720c */ /* 0x000fe20003f64070 */
[----:B------:R-:W-:-:S02]  /*9ae0*/  VIADD R6, R0, 0x144 ;  /* 0x0000014400067836 */ /* 0x000fc40000000000 */
[----:B------:R-:W-:-:S04]  /*9af0*/  IMAD.HI.U32 R178, R9, R175, RZ ;  /* 0x000000af09b27227 */ /* 0x000fc800078e00ff */
[----:B------:R-:W-:Y:S01]  /*9b00*/  @!P4 IMAD.IADD R4, R4, 0x1, -R2 ;  /* 0x000000010404c824 */ /* 0x000fe200078e0a02 */
[----:B------:R-:W-:Y:S01]  /*9b10*/  ISETP.GE.AND P4, PT, R3, RZ, PT ;  /* 0x000000ff0300720c */ /* 0x000fe20003f86270 */
[----:B0-----:R-:W-:Y:S01]  /*9b20*/  IMAD.MOV.U32 R12, RZ, RZ, R179 ;  /* 0x000000ffff0c7224 */ /* 0x001fe200078e00b3 */
[----:B------:R-:W-:Y:S01]  /*9b30*/  IABS R3, R6 ;  /* 0x0000000600037213 */ /* 0x000fe20000000000 */
[----:B------:R-:W-:Y:S02]  /*9b40*/  IMAD.MOV R178, RZ, RZ, -R178 ;  /* 0x000000ffffb27224 */ /* 0x000fe400078e0ab2 */
[----:B------:R-:W-:Y:S02]  /*9b50*/  @!P0 IMAD.MOV R12, RZ, RZ, -R12 ;  /* 0x000000ffff0c8224 */ /* 0x000fe400078e0a0c */
[--C-:B------:R-:W-:Y:S02]  /*9b60*/  @!P3 IMAD.IADD R177, R177, 0x1, -R2.reuse ;  /* 0x00000001b1b1b824 */ /* 0x100fe400078e0a02 */
[----:B------:R-:W-:Y:S01]  /*9b70*/  @!P1 IMAD.IADD R10, R10, 0x1, -R2 ;  /* 0x000000010a0a9824 */ /* 0x000fe200078e0a02 */
[----:B------:R0:W-:Y:S01]  /*9b80*/  STL [R1+0x194], R12 ;  /* 0x0001940c01007387 */ /* 0x0001e20000100800 */
[----:B------:R-:W-:Y:S01]  /*9b90*/  IMAD R175, R2, R178, R175 ;  /* 0x000000b202af7224 */ /* 0x000fe200078e02af */
[----:B------:R-:W-:Y:S01]  /*9ba0*/  ISETP.GE.AND P1, PT, R8, RZ, PT ;  /* 0x000000ff0800720c */ /* 0x000fe20003f26270 */
[----:B------:R-:W-:Y:S01]  /*9bb0*/  VIADD R7, R0, 0x143 ;  /* 0x0000014300077836 */ /* 0x000fe20000000000 */
[C---:B------:R-:W-:Y:S01]  /*9bc0*/  ISETP.GT.U32.AND P3, PT, R2.reuse, R177, PT ;  /* 0x000000b10200720c */ /* 0x040fe20003f64070 */
[----:B------:R-:W-:Y:S01]  /*9bd0*/  IMAD.HI.U32 R8, R9, R3, RZ ;  /* 0x0000000309087227 */ /* 0x000fe200078e00ff */
[----:B------:R-:W-:-:S02]  /*9be0*/  ISETP.GT.U32.AND P0, PT, R2, R10, PT ;  /* 0x0000000a0200720c */ /* 0x000fc40003f04070 */
[----:B------:R-:W-:Y:S01]  /*9bf0*/  IABS R176, R7 ;  /* 0x0000000700b07213 */ /* 0x000fe20000000000 */
[----:B------:R-:W-:Y:S01]  /*9c00*/  @!P2 IMAD.MOV R11, RZ, RZ, -R11 ;  /* 0x000000ffff0ba224 */ /* 0x000fe200078e0a0b */
[----:B------:R-:W-:Y:S01]  /*9c10*/  ISETP.GE.AND P2, PT, R6, RZ, PT ;  /* 0x000000ff0600720c */ /* 0x000fe20003f46270 */
[----:B0-----:R-:W-:Y:S02]  /*9c20*/  IMAD.MOV.U32 R12, RZ, RZ, R4 ;  /* 0x000000ffff0c7224 */ /* 0x001fe400078e0004 */
[----:B------:R-:W-:Y:S02]  /*9c30*/  IMAD.MOV R6, RZ, RZ, -R8 ;  /* 0x000000ffff067224 */ /* 0x000fe400078e0a08 */
[----:B------:R-:W-:Y:S01]  /*9c40*/  @!P5 IMAD.MOV R12, RZ, RZ, -R12 ;  /* 0x000000ffff0cd224 */ /* 0x000fe200078e0a0c */
[C---:B------:R-:W-:Y:S01]  /*9c50*/  ISETP.GT.U32.AND P5, PT, R2.reuse, R175, PT ;  /* 0x000000af0200720c */ /* 0x040fe20003fa4070 */
[C---:B------:R-:W-:Y:S02]  /*9c60*/  IMAD R3, R2.reuse, R6, R3 ;  /* 0x0000000602037224 */ /* 0x040fe400078e0203 */
[----:B------:R-:W-:Y:S01]  /*9c70*/  IMAD.HI.U32 R4, R9, R176, RZ ;  /* 0x000000b009047227 */ /* 0x000fe200078e00ff */
[----:B------:R0:W-:Y:S03]  /*9c80*/  STL [R1+0x198], R12 ;  /* 0x0001980c01007387 */ /* 0x0001e60000100800 */
[----:B------:R-:W-:Y:S01]  /*9c90*/  @!P3 IMAD.IADD R177, R177, 0x1, -R2 ;  /* 0x00000001b1b1b824 */ /* 0x000fe200078e0a02 */
[----:B------:R-:W-:Y:S01]  /*9ca0*/  ISETP.GT.U32.AND P3, PT, R2, R3, PT ;  /* 0x000000030200720c */ /* 0x000fe20003f64070 */
[----:B------:R-:W-:Y:S01]  /*9cb0*/  IMAD.MOV R4, RZ, RZ, -R4 ;  /* 0x000000ffff047224 */ /* 0x000fe200078e0a04 */
[----:B------:R1:W-:Y:S01]  /*9cc0*/  STL [R1+0x1b0], R11 ;  /* 0x0001b00b01007387 */ /* 0x0003e20000100800 */
[--C-:B------:R-:W-:Y:S01]  /*9cd0*/  @!P0 IMAD.IADD R10, R10, 0x1, -R2.reuse ;  /* 0x000000010a0a8824 */ /* 0x100fe200078e0a02 */
[----:B------:R-:W-:Y:S01]  /*9ce0*/  ISETP.GE.AND P0, PT, R7, RZ, PT ;  /* 0x000000ff0700720c */ /* 0x000fe20003f06270 */
[----:B------:R-:W-:-:S02]  /*9cf0*/  @!P5 IMAD.IADD R175, R175, 0x1, -R2 ;  /* 0x00000001afafd824 */ /* 0x000fc400078e0a02 */
[C---:B------:R-:W-:Y:S02]  /*9d00*/  IMAD R176, R2.reuse, R4, R176 ;  /* 0x0000000402b07224 */ /* 0x040fe400078e02b0 */
[----:B------:R-:W-:Y:S01]  /*9d10*/  IMAD.MOV.U32 R13, RZ, RZ, R10 ;  /* 0x000000ffff0d7224 */ /* 0x000fe200078e000a */
[C---:B------:R-:W-:Y:S01]  /*9d20*/  ISETP.GT.U32.AND P5, PT, R2.reuse, R175, PT ;  /* 0x000000af0200720c */ /* 0x040fe20003fa4070 */
[----:B0-----:R-:W-:Y:S02]  /*9d30*/  IMAD.MOV.U32 R12, RZ, RZ, R177 ;  /* 0x000000ffff0c7224 */ /* 0x001fe400078e00b1 */
[----:B------:R-:W-:Y:S01]  /*9d40*/  @!P6 IMAD.MOV R13, RZ, RZ, -R13 ;  /* 0x000000ffff0de224 */ /* 0x000fe200078e0a0d */
[----:B------:R-:W-:Y:S01]  /*9d50*/  ISETP.GT.U32.AND P6, PT, R2, R176, PT ;  /* 0x000000b00200720c */ /* 0x000fe20003fc4070 */
[----:B------:R-:W-:Y:S02]  /*9d60*/  @!P3 IMAD.IADD R3, R3, 0x1, -R2 ;  /* 0x000000010303b824 */ /* 0x000fe400078e0a02 */
[C---:B-1----:R-:W-:Y:S01]  /*9d70*/  VIADD R11, R0.reuse, 0x142 ;  /* 0x00000142000b7836 */ /* 0x042fe20000000000 */
[----:B------:R-:W-:Y:S01]  /*9d80*/  STL [R1+0x1ac], R13 ;  /* 0x0001ac0d01007387 */ /* 0x000fe20000100800 */
[----:B------:R-:W-:Y:S01]  /*9d90*/  VIADD R8, R0, 0x141 ;  /* 0x0000014100087836 */ /* 0x000fe20000000000 */
[----:B------:R-:W-:Y:S01]  /*9da0*/  ISETP.GT.U32.AND P3, PT, R2, R3, PT ;  /* 0x000000030200720c */ /* 0x000fe20003f64070 */
[----:B------:R-:W-:Y:S01]  /*9db0*/  @!P4 IMAD.MOV R12, RZ, RZ, -R12 ;  /* 0x000000ffff0cc224 */ /* 0x000fe200078e0a0c */
[----:B------:R-:W-:Y:S01]  /*9dc0*/  IABS R4, R11 ;  /* 0x0000000b00047213 */ /* 0x000fe20000000000 */
[--C-:B------:R-:W-:Y:S01]  /*9dd0*/  @!P5 IMAD.IADD R175, R175, 0x1, -R2.reuse ;  /* 0x00000001afafd824 */ /* 0x100fe200078e0a02 */
[----:B------:R-:W-:Y:S01]  /*9de0*/  IABS R7, R8 ;  /* 0x0000000800077213 */ /* 0x000fe20000000000 */
[----:B------:R-:W-:Y:S01]  /*9df0*/  VIADD R6, R0, 0x140 ;  /* 0x0000014000067836 */ /* 0x000fe20000000000 */
[----:B------:R0:W-:Y:S01]  /*9e00*/  STL [R1+0x1a8], R12 ;  /* 0x0001a80c01007387 */ /* 0x0001e20000100800 */
[----:B------:R-:W-:Y:S01]  /*9e10*/  @!P6 IMAD.IADD R176, R176, 0x1, -R2 ;  /* 0x00000001b0b0e824 */ /* 0x000fe200078e0a02 */
[----:B------:R-:W-:Y:S01]  /*9e20*/  ISETP.GE.AND P5, PT, R8, RZ, PT ;  /* 0x000000ff0800720c */ /* 0x000fe20003fa6270 */
[----:B------:R-:W-:Y:S01]  /*9e30*/  IMAD.HI.U32 R177, R9, R4, RZ ;  /* 0x0000000409b17227 */ /* 0x000fe200078e00ff */
[----:B------:R-:W-:-:S02]  /*9e40*/  IABS R10, R6 ;  /* 0x00000006000a7213 */ /* 0x000fc40000000000 */
[----:B------:R-:W-:Y:S01]  /*9e50*/  ISETP.GT.U32.AND P6, PT, R2, R176, PT ;  /* 0x000000b00200720c */ /* 0x000fe20003fc4070 */
[----:B------:R-:W-:Y:S01]  /*9e60*/  IMAD.HI.U32 R8, R9, R7, RZ ;  /* 0x0000000709087227 */ /* 0x000fe200078e00ff */
[----:B------:R-:W-:-:S03]  /*9e70*/  ISETP.GE.AND P4, PT, R11, RZ, PT ;  /* 0x000000ff0b00720c */ /* 0x000fc60003f86270 */
[----:B0-----:R-:W-:Y:S02]  /*9e80*/  IMAD.MOV.U32 R12, RZ, RZ, R175 ;  /* 0x000000ffff0c7224 */ /* 0x001fe400078e00af */
[----:B------:R-:W-:Y:S02]  /*9e90*/  IMAD.MOV R177, RZ, RZ, -R177 ;  /* 0x000000ffffb17224 */ /* 0x000fe400078e0ab1 */
[----:B------:R-:W-:Y:S01]  /*9ea0*/  @!P1 IMAD.MOV R12, RZ, RZ, -R12 ;  /* 0x000000ffff0c9224 */ /* 0x000fe200078e0a0c */
[----:B------:R-:W-:Y:S01]  /*9eb0*/  ISETP.GE.AND P1, PT, R6, RZ, PT ;  /* 0x000000ff0600720c */ /* 0x000fe20003f26270 */
[----:B------:R-:W-:Y:S02]  /*9ec0*/  IMAD.MOV R8, RZ, RZ, -R8 ;  /* 0x000000ffff087224 */ /* 0x000fe400078e0a08 */
[----:B------:R-:W-:Y:S01]  /*9ed0*/  @!P3 IMAD.IADD R3, R3, 0x1, -R2 ;  /* 0x000000010303b824 */ /* 0x000fe200078e0a02 */
[----:B------:R0:W-:Y:S01]  /*9ee0*/  STL [R1+0x1a0], R12 ;  /* 0x0001a00c01007387 */ /* 0x0001e20000100800 */
[----:B------:R-:W-:-:S02]  /*9ef0*/  IMAD R4, R2, R177, R4 ;  /* 0x000000b102047224 */ /* 0x000fc400078e0204 */
[C---:B------:R-:W-:Y:S02]  /*9f00*/  IMAD R6, R2.reuse, R8, R7 ;  /* 0x0000000802067224 */ /* 0x040fe400078e0207 */
[----:B------:R-:W-:Y:S01]  /*9f10*/  IMAD.HI.U32 R11, R9, R10, RZ ;  /* 0x0000000a090b7227 */ /* 0x000fe200078e00ff */
[----:B------:R-:W-:-:S03]  /*9f20*/  ISETP.GT.U32.AND P3, PT, R2, R4, PT ;  /* 0x000000040200720c */ /* 0x000fc60003f64070 */
[----:B------:R-:W-:Y:S02]  /*9f30*/  IMAD.MOV R11, RZ, RZ, -R11 ;  /* 0x000000ffff0b7224 */ /* 0x000fe400078e0a0b */
[----:B0-----:R-:W-:Y:S02]  /*9f40*/  IMAD.MOV.U32 R12, RZ, RZ, R3 ;  /* 0x000000ffff0c7224 */ /* 0x001fe400078e0003 */
[----:B------:R-:W-:Y:S02]  /*9f50*/  @!P6 IMAD.IADD R176, R176, 0x1, -R2 ;  /* 0x00000001b0b0e824 */ /* 0x000fe400078e0a02 */
[----:B------:R-:W-:Y:S01]  /*9f60*/  @!P2 IMAD.MOV R12, RZ, RZ, -R12 ;  /* 0x000000ffff0ca224 */ /* 0x000fe200078e0a0c */
[C---:B------:R-:W-:Y:S01]  /*9f70*/  ISETP.GT.U32.AND P2, PT, R2.reuse, R6, PT ;  /* 0x000000060200720c */ /* 0x040fe20003f44070 */
[----:B------:R-:W-:Y:S02]  /*9f80*/  IMAD R10, R2, R11, R10 ;  /* 0x0000000b020a7224 */ /* 0x000fe400078e020a */
[----:B------:R-:W-:Y:S01]  /*9f90*/  @!P3 IMAD.IADD R4, R4, 0x1, -R2 ;  /* 0x000000010404b824 */ /* 0x000fe200078e0a02 */
[----:B------:R0:W-:Y:S01]  /*9fa0*/  STL [R1+0x1a4], R12 ;  /* 0x0001a40c01007387 */ /* 0x0001e20000100800 */
[----:B------:R-:W-:-:S02]  /*9fb0*/  VIADD R179, R0, 0x13f ;  /* 0x0000013f00b37836 */ /* 0x000fc40000000000 */
[----:B------:R-:W-:Y:S01]  /*9fc0*/  VIADD R175, R0, 0x13e ;  /* 0x0000013e00af7836 */ /* 0x000fe20000000000 */
[----:B------:R-:W-:Y:S01]  /*9fd0*/  ISETP.GT.U32.AND P3, PT, R2, R4, PT ;  /* 0x000000040200720c */ /* 0x000fe20003f64070 */
[C---:B------:R-:W-:Y:S01]  /*9fe0*/  VIADD R7, R0.reuse, 0x13d ;  /* 0x0000013d00077836 */ /* 0x040fe20000000000 */
[----:B------:R-:W-:Y:S01]  /*9ff0*/  ISETP.GE.AND P6, PT, R179, RZ, PT ;  /* 0x000000ffb300720c */ /* 0x000fe20003fc6270 */
[----:B------:R-:W-:Y:S01]  /*a000*/  VIADD R11, R0, 0x13c ;  /* 0x0000013c000b7836 */ /* 0x000fe20000000000 */
[----:B------:R-:W-:Y:S01]  /*a010*/  IABS R179, R179 ;  /* 0x000000b300b37213 */ /* 0x000fe20000000000 */
[----:B------:R-:W-:Y:S01]  /*a020*/  @!P2 IMAD.IADD R6, R6, 0x1, -R2 ;  /* 0x000000010606a824 */ /* 0x000fe200078e0a02 */
[----:B------:R-:W-:Y:S01]  /*a030*/  IABS R177, R175 ;  /* 0x000000af00b17213 */ /* 0x000fe20000000000 */
[----:B0-----:R-:W-:Y:S01]  /*a040*/  IMAD.MOV.U32 R12, RZ, RZ, R176 ;  /* 0x000000ffff0c7224 */ /* 0x001fe200078e00b0 */
[----:B------:R-:W-:Y:S01]  /*a050*/  IABS R8, R7 ;  /* 0x0000000700087213 */ /* 0x000fe20000000000 */
[----:B------:R-:W-:Y:S01]  /*a060*/  IMAD.HI.U32 R180, R9, R179, RZ ;  /* 0x000000b309b47227 */ /* 0x000fe200078e00ff */
[----:B------:R-:W-:-:S02]  /*a070*/  ISETP.GT.U32.AND P2, PT, R2, R6, PT ;  /* 0x000000060200720c */ /* 0x000fc40003f44070 */
[----:B------:R-:W-:Y:S01]  /*a080*/  IABS R3, R11 ;  /* 0x0000000b00037213 */ /* 0x000fe20000000000 */
[----:B------:R-:W-:Y:S01]  /*a090*/  @!P0 IMAD.MOV R12, RZ, RZ, -R12 ;  /* 0x000000ffff0c8224 */ /* 0x000fe200078e0a0c */
[----:B------:R-:W-:Y:S01]  /*a0a0*/  ISETP.GT.U32.AND P0, PT, R2, R10, PT ;  /* 0x0000000a0200720c */ /* 0x000fe20003f04070 */
[----:B------:R-:W-:-:S03]  /*a0b0*/  IMAD.HI.U32 R178, R9, R177, RZ ;  /* 0x000000b109b27227 */ /* 0x000fc600078e00ff */
[----:B------:R0:W-:Y:S01]  /*a0c0*/  STL [R1+0x19c], R12 ;  /* 0x00019c0c01007387 */ /* 0x0001e20000100800 */
[----:B------:R-:W-:Y:S02]  /*a0d0*/  IMAD.MOV R180, RZ, RZ, -R180 ;  /* 0x000000ffffb47224 */ /* 0x000fe400078e0ab4 */
[----:B------:R-:W-:Y:S01]  /*a0e0*/  @!P3 IMAD.IADD R4, R4, 0x1, -R2 ;  /* 0x000000010404b824 */ /* 0x000fe200078e0a02 */
[----:B------:R-:W-:Y:S01]  /*a0f0*/  ISETP.GE.AND P3, PT, R175, RZ, PT ;  /* 0x000000ffaf00720c */ /* 0x000fe20003f66270 */
[----:B------:R-:W-:Y:S02]  /*a100*/  IMAD.MOV R178, RZ, RZ, -R178 ;  /* 0x000000ffffb27224 */ /* 0x000fe400078e0ab2 */
[----:B------:R-:W-:Y:S02]  /*a110*/  IMAD R175, R2, R180, R179 ;  /* 0x000000b402af7224 */ /* 0x000fe400078e02b3 */
[--C-:B------:R-:W-:Y:S02]  /*a120*/  @!P0 IMAD.IADD R10, R10, 0x1, -R2.reuse ;  /* 0x000000010a0a8824 */ /* 0x100fe400078e0a02 */
[----:B------:R-:W-:Y:S01]  /*a130*/  @!P2 IMAD.IADD R6, R6, 0x1, -R2 ;  /* 0x000000010606a824 */ /* 0x000fe200078e0a02 */
[C---:B------:R-:W-:Y:S01]  /*a140*/  ISETP.GT.U32.AND P2, PT, R2.reuse, R175, PT ;  /* 0x000000af0200720c */ /* 0x040fe20003f44070 */
[----:B------:R-:W-:Y:S01]  /*a150*/  IMAD.MOV.U32 R13, RZ, RZ, R4 ;  /* 0x000000ffff0d7224 */ /* 0x000fe200078e0004 */
[C---:B------:R-:W-:Y:S01]  /*a160*/  ISETP.GT.U32.AND P0, PT, R2.reuse, R10, PT ;  /* 0x0000000a0200720c */ /* 0x040fe20003f04070 */
[----:B------:R-:W-:-:S02]  /*a170*/  IMAD R177, R2, R178, R177 ;  /* 0x000000b202b17224 */ /* 0x000fc400078e02b1 */
[----:B0-----:R-:W-:Y:S02]  /*a180*/  IMAD.MOV.U32 R12, RZ, RZ, R6 ;  /* 0x000000ffff0c7224 */ /* 0x001fe400078e0006 */
[----:B------:R-:W-:-:S04]  /*a190*/  IMAD.HI.U32 R176, R9, R8, RZ ;  /* 0x0000000809b07227 */ /* 0x000fc800078e00ff */
[----:B------:R-:W-:-:S04]  /*a1a0*/  IMAD.HI.U32 R179, R9, R3, RZ ;  /* 0x0000000309b37227 */ /* 0x000fc800078e00ff */
[----:B------:R-:W-:Y:S01]  /*a1b0*/  @!P4 IMAD.MOV R13, RZ, RZ, -R13 ;  /* 0x000000ffff0dc224 */ /* 0x000fe200078e0a0d */
[----:B------:R-:W-:Y:S01]  /*a1c0*/  ISETP.GT.U32.AND P4, PT, R2, R177, PT ;  /* 0x000000b10200720c */ /* 0x000fe20003f84070 */
[----:B------:R-:W-:Y:S01]  /*a1d0*/  @!P5 IMAD.MOV R12, RZ, RZ, -R12 ;  /* 0x000000ffff0cd224 */ /* 0x000fe200078e0a0c */
[----:B------:R-:W-:Y:S01]  /*a1e0*/  ISETP.GE.AND P5, PT, R7, RZ, PT ;  /* 0x000000ff0700720c */ /* 0x000fe20003fa6270 */
[----:B------:R-:W-:Y:S01]  /*a1f0*/  IMAD.MOV R178, RZ, RZ, -R176 ;  /* 0x000000ffffb27224 */ /* 0x000fe200078e0ab0 */
[----:B------:R-:W-:Y:S01]  /*a200*/  STL [R1+0x190], R13 ;  /* 0x0001900d01007387 */ /* 0x000fe20000100800 */
[----:B------:R-:W-:Y:S02]  /*a210*/  IMAD.MOV R176, RZ, RZ, -R179 ;  /* 0x000000ffffb07224 */ /* 0x000fe400078e0ab3 */
[----:B------:R-:W-:Y:S01]  /*a220*/  @!P0 IMAD.IADD R10, R10, 0x1, -R2 ;  /* 0x000000010a0a8824 */ /* 0x000fe200078e0a02 */
[----:B------:R0:W-:Y:S01]  /*a230*/  STL [R1+0x18c], R12 ;  /* 0x00018c0c01007387 */ /* 0x0001e20000100800 */
[----:B------:R-:W-:-:S02]  /*a240*/  IMAD R3, R2, R176, R3 ;  /* 0x000000b002037224 */ /* 0x000fc400078e0203 */
[----:B------:R-:W-:Y:S02]  /*a250*/  VIADD R6, R0, 0x13b ;  /* 0x0000013b00067836 */ /* 0x000fe40000000000 */
[----:B------:R-:W-:Y:S02]  /*a260*/  @!P2 IMAD.IADD R175, R175, 0x1, -R2 ;  /* 0x00000001afafa824 */ /* 0x000fe400078e0a02 */
[C---:B------:R-:W-:Y:S01]  /*a270*/  IMAD R4, R2.reuse, R178, R8 ;  /* 0x000000b202047224 */ /* 0x040fe200078e0208 */
[----:B------:R-:W-:Y:S01]  /*a280*/  IABS R178, R6 ;  /* 0x0000000600b27213 */ /* 0x000fe20000000000 */
[----:B------:R-:W-:Y:S01]  /*a290*/  @!P4 IMAD.IADD R177, R177, 0x1, -R2 ;  /* 0x00000001b1b1c824 */ /* 0x000fe200078e0a02 */
[C---:B------:R-:W-:Y:S01]  /*a2a0*/  ISETP.GT.U32.AND P2, PT, R2.reuse, R175, PT ;  /* 0x000000af0200720c */ /* 0x040fe20003f44070 */
[----:B0-----:R-:W-:Y:S01]  /*a2b0*/  IMAD.MOV.U32 R12, RZ, RZ, R10 ;  /* 0x000000ffff0c7224 */ /* 0x001fe200078e000a */
[----:B------:R-:W-:Y:S01]  /*a2c0*/  ISETP.GT.U32.AND P0, PT, R2, R4, PT ;  /* 0x000000040200720c */ /* 0x000fe20003f04070 */
[----:B------:R-:W-:Y:S01]  /*a2d0*/  VIADD R7, R0, 0x13a ;  /* 0x0000013a00077836 */ /* 0x000fe20000000000 */
[C---:B------:R-:W-:Y:S01]  /*a2e0*/  ISETP.GT.U32.AND P4, PT, R2.reuse, R177, PT ;  /* 0x000000b10200720c */ /* 0x040fe20003f84070 */
[----:B------:R-:W-:Y:S01]  /*a2f0*/  @!P1 IMAD.MOV R12, RZ, RZ, -R12 ;  /* 0x000000ffff0c9224 */ /* 0x000fe200078e0a0c */
[----:B------:R-:W-:Y:S01]  /*a300*/  ISETP.GT.U32.AND P1, PT, R2, R3, PT ;  /* 0x000000030200720c */ /* 0x000fe20003f24070 */
[----:B------:R-:W-:Y:S01]  /*a310*/  IMAD.HI.U32 R179, R9, R178, RZ ;  /* 0x000000b209b37227 */ /* 0x000fe200078e00ff */
[----:B------:R-:W-:-:S02]  /*a320*/  IABS R176, R7 ;  /* 0x0000000700b07213 */ /* 0x000fc40000000000 */
[----:B------:R0:W-:Y:S01]  /*a330*/  STL [R1+0x16c], R12 ;  /* 0x00016c0c01007387 */ /* 0x0001e20000100800 */
[----:B------:R-:W-:Y:S02]  /*a340*/  IMAD.MOV R179, RZ, RZ, -R179 ;  /* 0x000000ffffb37224 */ /* 0x000fe400078e0ab3 */
[----:B------:R-:W-:Y:S01]  /*a350*/  @!P2 IMAD.IADD R175, R175, 0x1, -R2 ;  /* 0x00000001afafa824 */ /* 0x000fe200078e0a02 */
[----:B------:R-:W-:Y:S01]  /*a360*/  ISETP.GE.AND P2, PT, R11, RZ, PT ;  /* 0x000000ff0b00720c */ /* 0x000fe20003f46270 */
[----:B------:R-:W-:Y:S02]  /*a370*/  IMAD R178, R2, R179, R178 ;  /* 0x000000b302b27224 */ /* 0x000fe400078e02b2 */
[----:B------:R-:W-:-:S04]  /*a380*/  IMAD.HI.U32 R11, R9, R176, RZ ;  /* 0x000000b0090b7227 */ /* 0x000fc800078e00ff */
[--C-:B------:R-:W-:Y:S02]  /*a390*/  @!P1 IMAD.IADD R3, R3, 0x1, -R2.reuse ;  /* 0x0000000103039824 */ /* 0x100fe400078e0a02 */
[--C-:B------:R-:W-:Y:S01]  /*a3a0*/  @!P4 IMAD.IADD R177, R177, 0x1, -R2.reuse ;  /* 0x00000001b1b1c824 */ /* 0x100fe200078e0a02 */
[----:B------:R-:W-:Y:S01]  /*a3b0*/  ISETP.GT.U32.AND P4, PT, R2, R178, PT ;  /* 0x000000b20200720c */ /* 0x000fe20003f84070 */
[----:B------:R-:W-:Y:S01]  /*a3c0*/  @!P0 IMAD.IADD R4, R4, 0x1, -R2 ;  /* 0x0000000104048824 */ /* 0x000fe200078e0a02 */
[----:B------:R-:W-:Y:S01]  /*a3d0*/  ISETP.GT.U32.AND P1, PT, R2, R3, PT ;  /* 0x000000030200720c */ /* 0x000fe20003f24070 */
[----:B------:R-:W-:Y:S02]  /*a3e0*/  IMAD.MOV R11, RZ, RZ, -R11 ;  /* 0x000000ffff0b7224 */ /* 0x000fe400078e0a0b */
[----:B------:R-:W-:Y:S01]  /*a3f0*/  VIADD R8, R0, 0x139 ;  /* 0x0000013900087836 */ /* 0x000fe20000000000 */
[C---:B------:R-:W-:Y:S01]  /*a400*/  ISETP.GT.U32.AND P0, PT, R2.reuse, R4, PT ;  /* 0x000000040200720c */ /* 0x040fe20003f04070 */
[----:B------:R-:W-:-:S02]  /*a410*/  IMAD R176, R2, R11, R176 ;  /* 0x0000000b02b07224 */ /* 0x000fc400078e02b0 */
[----:B------:R-:W-:Y:S01]  /*a420*/  IMAD.MOV.U32 R13, RZ, RZ, R175 ;  /* 0x000000ffff0d7224 */ /* 0x000fe200078e00af */
[----:B------:R-:W-:Y:S01]  /*a430*/  IABS R10, R8 ;  /* 0x00000008000a7213 */ /* 0x000fe20000000000 */
[----:B0-----:R-:W-:Y:S02]  /*a440*/  IMAD.MOV.U32 R12, RZ, RZ, R177 ;  /* 0x000000ffff0c7224 */ /* 0x001fe400078e00b1 */
[--C-:B------:R-:W-:Y:S02]  /*a450*/  @!P4 IMAD.IADD R178, R178, 0x1, -R2.reuse ;  /* 0x00000001b2b2c824 */ /* 0x100fe400078e0a02 */
[--C-:B------:R-:W-:Y:S01]  /*a460*/  @!P1 IMAD.IADD R3, R3, 0x1, -R2.reuse ;  /* 0x0000000103039824 */ /* 0x100fe200078e0a02 */
[----:B------:R-:W-:Y:S01]  /*a470*/  ISETP.GT.U32.AND P1, PT, R2, R176, PT ;  /* 0x000000b00200720c */ /* 0x000fe20003f24070 */
[----:B------:R-:W-:Y:S01]  /*a480*/  @!P6 IMAD.MOV R13, RZ, RZ, -R13 ;  /* 0x000000ffff0de224 */ /* 0x000fe200078e0a0d */
[----:B------:R-:W-:Y:S01]  /*a490*/  ISETP.GE.AND P6, PT, R6, RZ, PT ;  /* 0x000000ff0600720c */ /* 0x000fe20003fc6270 */
[----:B------:R-:W-:Y:S01]  /*a4a0*/  @!P0 IMAD.IADD R4, R4, 0x1, -R2 ;  /* 0x0000000104048824 */ /* 0x000fe200078e0a02 */
[----:B------:R-:W-:Y:S01]  /*a4b0*/  ISETP.GT.U32.AND P4, PT, R2, R178, PT ;  /* 0x000000b20200720c */ /* 0x000fe20003f84070 */
[----:B------:R-:W-:Y:S01]  /*a4c0*/  IMAD.HI.U32 R175, R9, R10, RZ ;  /* 0x0000000a09af7227 */ /* 0x000fe200078e00ff */
[----:B------:R0:W-:Y:S01]  /*a4d0*/  STL [R1+0x170], R13 ;  /* 0x0001700d01007387 */ /* 0x0001e20000100800 */
[----:B------:R-:W-:-:S02]  /*a4e0*/  ISETP.GE.AND P0, PT, R8, RZ, PT ;  /* 0x000000ff0800720c */ /* 0x000fc40003f06270 */
[----:B------:R-:W-:Y:S02]  /*a4f0*/  VIADD R6, R0, 0x138 ;  /* 0x0000013800067836 */ /* 0x000fe40000000000 */
[----:B------:R-:W-:Y:S01]  /*a500*/  @!P3 IMAD.MOV R12, RZ, RZ, -R12 ;  /* 0x000000ffff0cb224 */ /* 0x000fe200078e0a0c */
[----:B------:R-:W-:Y:S01]  /*a510*/  ISETP.GE.AND P3, PT, R7, RZ, PT ;  /* 0x000000ff0700720c */ /* 0x000fe20003f66270 */
[----:B------:R-:W-:Y:S01]  /*a520*/  IMAD.MOV R175, RZ, RZ, -R175 ;  /* 0x000000ffffaf7224 */ /* 0x000fe200078e0aaf */
[----:B------:R-:W-:Y:S01]  /*a530*/  IABS R177, R6 ;  /* 0x0000000600b17213 */ /* 0x000fe20000000000 */
[----:B------:R-:W-:Y:S01]  /*a540*/  @!P1 IMAD.IADD R176, R176, 0x1, -R2 ;  /* 0x00000001b0b09824 */ /* 0x000fe200078e0a02 */
[----:B------:R1:W-:Y:S01]  /*a550*/  STL [R1+0x17c], R12 ;  /* 0x00017c0c01007387 */ /* 0x0003e20000100800 */
[----:B0-----:R-:W-:Y:S02]  /*a560*/  IMAD.MOV.U32 R13, RZ, RZ, R4 ;  /* 0x000000ffff0d7224 */ /* 0x001fe400078e0004 */
[----:B------:R-:W-:Y:S01]  /*a570*/  VIADD R4, R0, 0x137 ;  /* 0x0000013700047836 */ /* 0x000fe20000000000 */
[C---:B------:R-:W-:Y:S01]  /*a580*/  ISETP.GT.U32.AND P1, PT, R2.reuse, R176, PT ;  /* 0x000000b00200720c */ /* 0x040fe20003f24070 */
[----:B------:R-:W-:-:S02]  /*a590*/  IMAD R10, R2, R175, R10 ;  /* 0x000000af020a7224 */ /* 0x000fc400078e020a */
[----:B------:R-:W-:Y:S01]  /*a5a0*/  IMAD.HI.U32 R175, R9, R177, RZ ;  /* 0x000000b109af7227 */ /* 0x000fe200078e00ff */
[----:B------:R-:W-:-:S03]  /*a5b0*/  IABS R11, R4 ;  /* 0x00000004000b7213 */ /* 0x000fc60000000000 */
[----:B-1----:R-:W-:Y:S02]  /*a5c0*/  IMAD.MOV.U32 R12, RZ, RZ, R3 ;  /* 0x000000ffff0c7224 */ /* 0x002fe400078e0003 */
[----:B------:R-:W-:Y:S01]  /*a5d0*/  @!P4 IMAD.IADD R178, R178, 0x1, -R2 ;  /* 0x00000001b2b2c824 */ /* 0x000fe200078e0a02 */
[----:B------:R-:W-:Y:S01]  /*a5e0*/  ISETP.GT.U32.AND P4, PT, R2, R10, PT ;  /* 0x0000000a0200720c */ /* 0x000fe20003f84070 */
[----:B------:R-:W-:Y:S01]  /*a5f0*/  @!P2 IMAD.MOV R12, RZ, RZ, -R12 ;  /* 0x000000ffff0ca224 */ /* 0x000fe200078e0a0c */
[----:B------:R-:W-:Y:S01]  /*a600*/  ISETP.GE.AND P2, PT, R4, RZ, PT ;  /* 0x000000ff0400720c */ /* 0x000fe20003f46270 */
[----:B------:R-:W-:-:S04]  /*a610*/  IMAD.HI.U32 R4, R9, R11, RZ ;  /* 0x0000000b09047227 */ /* 0x000fc800078e00ff */
[----:B------:R-:W-:Y:S02]  /*a620*/  IMAD.MOV R175, RZ, RZ, -R175 ;  /* 0x000000ffffaf7224 */ /* 0x000fe400078e0aaf */
[----:B------:R-:W-:Y:S01]  /*a630*/  @!P5 IMAD.MOV R13, RZ, RZ, -R13 ;  /* 0x000000ffff0dd224 */ /* 0x000fe200078e0a0d */
[----:B------:R-:W-:Y:S01]  /*a640*/  ISETP.GE.AND P5, PT, R6, RZ, PT ;  /* 0x000000ff0600720c */ /* 0x000fe20003fa6270 */
[----:B------:R-:W-:Y:S02]  /*a650*/  IMAD.MOV R4, RZ, RZ, -R4 ;  /* 0x000000ffff047224 */ /* 0x000fe400078e0a04 */
[C---:B------:R-:W-:Y:S01]  /*a660*/  IMAD R177, R2.reuse, R175, R177 ;  /* 0x000000af02b17224 */ /* 0x040fe200078e02b1 */
[----:B------:R0:W-:Y:S01]  /*a670*/  STL [R1+0x180], R13 ;  /* 0x0001800d01007387 */ /* 0x0001e20000100800 */
[----:B------:R-:W-:Y:S02]  /*a680*/  IMAD R11, R2, R4, R11 ;  /* 0x00000004020b7224 */ /* 0x000fe400078e020b */
[--C-:B------:R-:W-:Y:S01]  /*a690*/  @!P1 IMAD.IADD R176, R176, 0x1, -R2.reuse ;  /* 0x00000001b0b09824 */ /* 0x100fe200078e0a02 */
[----:B------:R-:W-:Y:S01]  /*a6a0*/  ISETP.GT.U32.AND P1, PT, R2, R177, PT ;  /* 0x000000b10200720c */ /* 0x000fe20003f24070 */
[----:B------:R-:W-:Y:S01]  /*a6b0*/  @!P4 IMAD.IADD R10, R10, 0x1, -R2 ;  /* 0x000000010a0ac824 */ /* 0x000fe200078e0a02 */
[----:B------:R1:W-:Y:S01]  /*a6c0*/  STL [R1+0x184], R12 ;  /* 0x0001840c01007387 */ /* 0x0003e20000100800 */
[----:B------:R-:W-:-:S02]  /*a6d0*/  VIADD R3, R0, 0x136 ;  /* 0x0000013600037836 */ /* 0x000fc40000000000 */
[----:B------:R-:W-:Y:S01]  /*a6e0*/  VIADD R8, R0, 0x135 ;  /* 0x0000013500087836 */ /* 0x000fe20000000000 */
[----:B------:R-:W-:Y:S01]  /*a6f0*/  ISETP.GT.U32.AND P4, PT, R2, R10, PT ;  /* 0x0000000a0200720c */ /* 0x000fe20003f84070 */
[----:B0-----:R-:W-:Y:S01]  /*a700*/  IMAD.MOV.U32 R13, RZ, RZ, R178 ;  /* 0x000000ffff0d7224 */ /* 0x001fe200078e00b2 */
[----:B------:R-:W-:Y:S01]  /*a710*/  IABS R7, R3 ;  /* 0x0000000300077213 */ /* 0x000fe20000000000 */
[----:B------:R-:W-:Y:S01]  /*a720*/  VIADD R178, R0, 0x130 ;  /* 0x0000013000b27836 */ /* 0x000fe20000000000 */
[----:B------:R-:W-:Y:S01]  /*a730*/  IABS R6, R8 ;  /* 0x0000000800067213 */ /* 0x000fe20000000000 */
[----:B------:R-:W-:Y:S01]  /*a740*/  @!P6 IMAD.MOV R13, RZ, RZ, -R13 ;  /* 0x000000ffff0de224 */ /* 0x000fe200078e0a0d */
[C---:B------:R-:W-:Y:S01]  /*a750*/  ISETP.GT.U32.AND P6, PT, R2.reuse, R11, PT ;  /* 0x0000000b0200720c */ /* 0x040fe20003fc4070 */
[----:B------:R-:W-:Y:S01]  /*a760*/  @!P1 IMAD.IADD R177, R177, 0x1, -R2 ;  /* 0x00000001b1b19824 */ /* 0x000fe200078e0a02 */
[----:B------:R-:W-:Y:S01]  /*a770*/  IABS R180, R178 ;  /* 0x000000b200b47213 */ /* 0x000fe20000000000 */
[----:B------:R-:W-:Y:S01]  /*a780*/  IMAD.HI.U32 R175, R9, R7, RZ ;  /* 0x0000000709af7227 */ /* 0x000fe200078e00ff */
[----:B------:R-:W-:Y:S02]  /*a790*/  STL [R1+0x174], R13 ;  /* 0x0001740d01007387 */ /* 0x000fe40000100800 */
[----:B------:R-:W-:Y:S01]  /*a7a0*/  ISETP.GT.U32.AND P1, PT, R2, R177, PT ;  /* 0x000000b10200720c */ /* 0x000fe20003f24070 */
[----:B-1----:R-:W-:-:S02]  /*a7b0*/  IMAD.MOV.U32 R12, RZ, RZ, R176 ;  /* 0x000000ffff0c7224 */ /* 0x002fc400078e00b0 */
[--C-:B------:R-:W-:Y:S01]  /*a7c0*/  @!P4 IMAD.IADD R10, R10, 0x1, -R2.reuse ;  /* 0x000000010a0ac824 */ /* 0x100fe200078e0a02 */
[----:B------:R-:W-:Y:S01]  /*a7d0*/  ISETP.GE.AND P4, PT, R8, RZ, PT ;  /* 0x000000ff0800720c */ /* 0x000fe20003f86270 */
[----:B------:R-:W-:Y:S02]  /*a7e0*/  IMAD.MOV R175, RZ, RZ, -R175 ;  /* 0x000000ffffaf7224 */ /* 0x000fe400078e0aaf */
[----:B------:R-:W-:Y:S02]  /*a7f0*/  @!P6 IMAD.IADD R11, R11, 0x1, -R2 ;  /* 0x000000010b0be824 */ /* 0x000fe400078e0a02 */
[----:B------:R-:W-:-:S03]  /*a800*/  IMAD.HI.U32 R4, R9, R6, RZ ;  /* 0x0000000609047227 */ /* 0x000fc600078e00ff */
[----:B------:R-:W-:Y:S01]  /*a810*/  ISETP.GT.U32.AND P6, PT, R2, R11, PT ;  /* 0x0000000b0200720c */ /* 0x000fe20003fc4070 */
[----:B------:R-:W-:Y:S02]  /*a820*/  VIADD R8, R0, 0x134 ;  /* 0x0000013400087836 */ /* 0x000fe40000000000 */
[----:B------:R-:W-:Y:S01]  /*a830*/  @!P3 IMAD.MOV R12, RZ, RZ, -R12 ;  /* 0x000000ffff0cb224 */ /* 0x000fe200078e0a0c */
[----:B------:R-:W-:Y:S01]  /*a840*/  ISETP.GE.AND P3, PT, R3, RZ, PT ;  /* 0x000000ff0300720c */ /* 0x000fe20003f66270 */
[----:B------:R-:W-:Y:S01]  /*a850*/  IMAD R3, R2, R175, R7 ;  /* 0x000000af02037224 */ /* 0x000fe200078e0207 */
[----:B------:R-:W-:Y:S01]  /*a860*/  IABS R175, R8 ;  /* 0x0000000800af7213 */ /* 0x000fe20000000000 */
[----:B------:R-:W-:Y:S01]  /*a870*/  IMAD.MOV R4, RZ, RZ, -R4 ;  /* 0x000000ffff047224 */ /* 0x000fe200078e0a04 */
[----:B------:R0:W-:Y:S01]  /*a880*/  STL [R1+0x178], R12 ;  /* 0x0001780c01007387 */ /* 0x0001e20000100800 */
[----:B------:R-:W-:Y:S02]  /*a890*/  VIADD R7, R0, 0x133 ;  /* 0x0000013300077836 */ /* 0x000fe40000000000 */
[----:B------:R-:W-:-:S02]  /*a8a0*/  IMAD R6, R2, R4, R6 ;  /* 0x0000000402067224 */ /* 0x000fc400078e0206 */
[----:B------:R-:W-:Y:S01]  /*a8b0*/  @!P1 IMAD.IADD R177, R177, 0x1, -R2 ;  /* 0x00000001b1b19824 */ /* 0x000fe200078e0a02 */
[----:B------:R-:W-:Y:S01]  /*a8c0*/  IABS R185, R7 ;  /* 0x0000000700b97213 */ /* 0x000fe20000000000 */
[----:B------:R-:W-:Y:S01]  /*a8d0*/  IMAD.HI.U32 R176, R9, R175, RZ ;  /* 0x000000af09b07227 */ /* 0x000fe200078e00ff */
[----:B------:R-:W-:-:S03]  /*a8e0*/  ISETP.GT.U32.AND P1, PT, R2, R3, PT ;  /* 0x000000030200720c */ /* 0x000fc60003f24070 */
[----:B------:R-:W-:Y:S01]  /*a8f0*/  @!P6 IMAD.IADD R11, R11, 0x1, -R2 ;  /* 0x000000010b0be824 */ /* 0x000fe200078e0a02 */
[----:B------:R-:W-:Y:S01]  /*a900*/  ISETP.GT.U32.AND P6, PT, R2, R6, PT ;  /* 0x000000060200720c */ /* 0x000fe20003fc4070 */
[----:B------:R-:W-:Y:S02]  /*a910*/  IMAD.MOV R176, RZ, RZ, -R176 ;  /* 0x000000ffffb07224 */ /* 0x000fe400078e0ab0 */
[----:B------:R-:W-:-:S04]  /*a920*/  IMAD.HI.U32 R184, R9, R185, RZ ;  /* 0x000000b909b87227 */ /* 0x000fc800078e00ff */
[C---:B------:R-:W-:Y:S02]  /*a930*/  IMAD R175, R2.reuse, R176, R175 ;  /* 0x000000b002af7224 */ /* 0x040fe400078e02af */
[----:B------:R-:W-:Y:S02]  /*a940*/  IMAD.MOV R184, RZ, RZ, -R184 ;  /* 0x000000ffffb87224 */ /* 0x000fe400078e0ab8 */
[--C-:B------:R-:W-:Y:S01]  /*a950*/  @!P1 IMAD.IADD R3, R3, 0x1, -R2.reuse ;  /* 0x0000000103039824 */ /* 0x100fe200078e0a02 */
[C---:B------:R-:W-:Y:S01]  /*a960*/  ISETP.GT.U32.AND P1, PT, R2.reuse, R175, PT ;  /* 0x000000af0200720c */ /* 0x040fe20003f24070 */
[----:B------:R-:W-:Y:S02]  /*a970*/  IMAD R184, R2, R184, R185 ;  /* 0x000000b802b87224 */ /* 0x000fe400078e02b9 */
[----:B------:R-:W-:Y:S02]  /*a980*/  @!P6 IMAD.IADD R6, R6, 0x1, -R2 ;  /* 0x000000010606e824 */ /* 0x000fe400078e0a02 */
[----:B------:R-:W-:Y:S01]  /*a990*/  VIADD R4, R0, 0x131 ;  /* 0x0000013100047836 */ /* 0x000fe20000000000 */
[----:B------:R-:W-:Y:S01]  /*a9a0*/  ISETP.GT.U32.AND P6, PT, R2, R184, PT ;  /* 0x000000b80200720c */ /* 0x000fe20003fc4070 */
[----:B0-----:R-:W-:-:S02]  /*a9b0*/  IMAD.MOV.U32 R12, RZ, RZ, R10 ;  /* 0x000000ffff0c7224 */ /* 0x001fc400078e000a */
[----:B------:R-:W-:Y:S01]  /*a9c0*/  IMAD.MOV R186, RZ, RZ, -R186 ;  /* 0x000000ffffba7224 */ /* 0x000fe200078e0aba */
[----:B------:R-:W-:Y:S01]  /*a9d0*/  IABS R179, R4 ;  /* 0x0000000400b37213 */ /* 0x000fe20000000000 */
[----:B------:R-:W-:Y:S01]  /*a9e0*/  @!P0 IMAD.MOV R12, RZ, RZ, -R12 ;  /* 0x000000ffff0c8224 */ /* 0x000fe200078e0a0c */
[C---:B------:R-:W-:Y:S01]  /*a9f0*/  ISETP.GT.U32.AND P0, PT, R2.reuse, R6, PT ;  /* 0x000000060200720c */ /* 0x040fe20003f04070 */
[--C-:B------:R-:W-:Y:S01]  /*aa00*/  @!P1 IMAD.IADD R175, R175, 0x1, -R2.reuse ;  /* 0x00000001afaf9824 */ /* 0x100fe200078e0a02 */
[----:B------:R-:W-:Y:S01]  /*aa10*/  ISETP.GT.U32.AND P1, PT, R2, R3, PT ;  /* 0x000000030200720c */ /* 0x000fe20003f24070 */
[C---:B------:R-:W-:Y:S01]  /*aa20*/  IMAD.HI.U32 R176, R9.reuse, R180, RZ ;  /* 0x000000b409b07227 */ /* 0x040fe200078e00ff */
[----:B------:R0:W-:Y:S03]  /*aa30*/  STL [R1+0x164], R12 ;  /* 0x0001640c01007387 */ /* 0x0001e60000100800 */
[----:B------:R-:W-:Y:S01]  /*aa40*/  @!P6 IMAD.IADD R184, R184, 0x1, -R2 ;  /* 0x00000001b8b8e824 */ /* 0x000fe200078e0a02 */
[----:B------:R-:W-:Y:S01]  /*aa50*/  ISETP.GT.U32.AND P6, PT, R2, R175, PT ;  /* 0x000000af0200720c */ /* 0x000fe20003fc4070 */
[----:B------:R-:W-:-:S04]  /*aa60*/  IMAD.HI.U32 R181, R9, R179, RZ ;  /* 0x000000b309b57227 */ /* 0x000fc800078e00ff */
[C---:B------:R-:W-:Y:S02]  /*aa70*/  IMAD R183, R2.reuse, R186, R183 ;  /* 0x000000ba02b77224 */ /* 0x040fe400078e02b7 */
[----:B0-----:R-:W-:Y:S02]  /*aa80*/  IMAD.MOV.U32 R12, RZ, RZ, R177 ;  /* 0x000000ffff0c7224 */ /* 0x001fe400078e00b1 */
[----:B------:R-:W-:Y:S02]  /*aa90*/  IMAD.MOV R176, RZ, RZ, -R176 ;  /* 0x000000ffffb07224 */ /* 0x000fe400078e0ab0 */
[----:B------:R-:W-:Y:S02]  /*aaa0*/  IMAD.MOV R181, RZ, RZ, -R181 ;  /* 0x000000ffffb57224 */ /* 0x000fe400078e0ab5 */
[----:B------:R-:W-:Y:S01]  /*aab0*/  @!P2 IMAD.MOV R11, RZ, RZ, -R11 ;  /* 0x000000ffff0ba224 */ /* 0x000fe200078e0a0b */
[C---:B------:R-:W-:Y:S01]  /*aac0*/  ISETP.GT.U32.AND P2, PT, R2.reuse, R183, PT ;  /* 0x000000b70200720c */ /* 0x040fe20003f44070 */
[----:B------:R-:W-:Y:S01]  /*aad0*/  @!P5 IMAD.MOV R12, RZ, RZ, -R12 ;  /* 0x000000ffff0cd224 */ /* 0x000fe200078e0a0c */
[C---:B------:R-:W-:Y:S01]  /*aae0*/  ISETP.GT.U32.AND P5, PT, R2.reuse, R184, PT ;  /* 0x000000b80200720c */ /* 0x040fe20003fa4070 */
[----:B------:R-:W-:-:S02]  /*aaf0*/  IMAD R176, R2, R176, R180 ;  /* 0x000000b002b07224 */ /* 0x000fc400078e02b4 */
[----:B------:R-:W-:Y:S01]  /*ab00*/  IMAD R179, R2, R181, R179 ;  /* 0x000000b502b37224 */ /* 0x000fe200078e02b3 */
[----:B------:R-:W-:Y:S01]  /*ab10*/  STL [R1+0x160], R12 ;  /* 0x0001600c01007387 */ /* 0x000fe20000100800 */
[C---:B------:R-:W-:Y:S02]  /*ab20*/  VIADD R181, R0.reuse, 0x12f ;  /* 0x0000012f00b57836 */ /* 0x040fe40000000000 */
[----:B------:R-:W-:Y:S01]  /*ab30*/  VIADD R10, R0, 0x12e ;  /* 0x0000012e000a7836 */ /* 0x000fe20000000000 */
[----:B------:R0:W-:Y:S01]  /*ab40*/  STL [R1+0x15c], R11 ;  /* 0x00015c0b01007387 */ /* 0x0001e20000100800 */
[--C-:B------:R-:W-:Y:S01]  /*ab50*/  @!P6 IMAD.IADD R175, R175, 0x1, -R2.reuse ;  /* 0x00000001afafe824 */ /* 0x100fe200078e0a02 */
[C---:B------:R-:W-:Y:S01]  /*ab60*/  ISETP.GT.U32.AND P6, PT, R2.reuse, R176, PT ;  /* 0x000000b00200720c */ /* 0x040fe20003fc4070 */
[--C-:B------:R-:W-:Y:S01]  /*ab70*/  @!P1 IMAD.IADD R3, R3, 0x1, -R2.reuse ;  /* 0x0000000103039824 */ /* 0x100fe200078e0a02 */
[----:B------:R-:W-:Y:S01]  /*ab80*/  ISETP.GT.U32.AND P1, PT, R2, R179, PT ;  /* 0x000000b30200720c */ /* 0x000fe20003f24070 */
[--C-:B------:R-:W-:Y:S01]  /*ab90*/  @!P0 IMAD.IADD R6, R6, 0x1, -R2.reuse ;  /* 0x0000000106068824 */ /* 0x100fe200078e0a02 */
[----:B------:R-:W-:Y:S01]  /*aba0*/  IABS R180, R181 ;  /* 0x000000b500b47213 */ /* 0x000fe20000000000 */
[----:B------:R-:W-:Y:S01]  /*abb0*/  @!P2 IMAD.IADD R183, R183, 0x1, -R2 ;  /* 0x00000001b7b7a824 */ /* 0x000fe200078e0a02 */
[----:B------:R-:W-:Y:S01]  /*abc0*/  IABS R177, R10 ;  /* 0x0000000a00b17213 */ /* 0x000fe20000000000 */
[----:B------:R-:W-:Y:S01]  /*abd0*/  IMAD.MOV.U32 R13, RZ, RZ, R3 ;  /* 0x000000ffff0d7224 */ /* 0x000fe200078e0003 */
[----:B------:R-:W-:Y:S01]  /*abe0*/  ISETP.GE.AND P0, PT, R8, RZ, PT ;  /* 0x000000ff0800720c */ /* 0x000fe20003f06270 */
[----:B0-----:R-:W-:Y:S01]  /*abf0*/  IMAD.HI.U32 R11, R9, R180, RZ ;  /* 0x000000b4090b7227 */ /* 0x001fe200078e00ff */
[----:B------:R-:W-:-:S03]  /*ac00*/  ISETP.GE.AND P2, PT, R182, RZ, PT ;  /* 0x000000ffb600720c */ /* 0x000fc60003f46270 */
[----:B------:R-:W-:Y:S01]  /*ac10*/  @!P5 IMAD.IADD R184, R184, 0x1, -R2 ;  /* 0x00000001b8b8d824 */ /* 0x000fe200078e0a02 */
[----:B------:R-:W-:Y:S01]  /*ac20*/  ISETP.GE.AND P5, PT, R7, RZ, PT ;  /* 0x000000ff0700720c */ /* 0x000fe20003fa6270 */
[----:B------:R-:W-:-:S04]  /*ac30*/  IMAD.HI.U32 R8, R9, R177, RZ ;  /* 0x000000b109087227 */ /* 0x000fc800078e00ff */
[----:B------:R-:W-:Y:S01]  /*ac40*/  @!P3 IMAD.MOV R13, RZ, RZ, -R13 ;  /* 0x000000ffff0db224 */ /* 0x000fe200078e0a0d */
[----:B------:R-:W-:Y:S01]  /*ac50*/  ISETP.GT.U32.AND P3, PT, R2, R183, PT ;  /* 0x000000b70200720c */ /* 0x000fe20003f64070 */
[----:B------:R-:W-:Y:S02]  /*ac60*/  IMAD.MOV R11, RZ, RZ, -R11 ;  /* 0x000000ffff0b7224 */ /* 0x000fe400078e0a0b */
[----:B------:R-:W-:Y:S01]  /*ac70*/  IMAD.MOV R8, RZ, RZ, -R8 ;  /* 0x000000ffff087224 */ /* 0x000fe200078e0a08 */
[----:B------:R-:W-:Y:S01]  /*ac80*/  STL [R1+0x14c], R13 ;  /* 0x00014c0d01007387 */ /* 0x000fe20000100800 */
[--C-:B------:R-:W-:Y:S02]  /*ac90*/  @!P6 IMAD.IADD R176, R176, 0x1, -R2.reuse ;  /* 0x00000001b0b0e824 */ /* 0x100fe400078e0a02 */
[----:B------:R-:W-:Y:S01]  /*aca0*/  @!P1 IMAD.IADD R179, R179, 0x1, -R2 ;  /* 0x00000001b3b39824 */ /* 0x000fe200078e0a02 */
[----:B------:R-:W-:Y:S01]  /*acb0*/  ISETP.GE.AND P1, PT, R4, RZ, PT ;  /* 0x000000ff0400720c */ /* 0x000fe20003f26270 */
[C---:B------:R-:W-:Y:S01]  /*acc0*/  IMAD R7, R2.reuse, R11, R180 ;  /* 0x0000000b02077224 */ /* 0x040fe200078e02b4 */
[----:B------:R-:W-:Y:S01]  /*acd0*/  ISETP.GT.U32.AND P6, PT, R2, R176, PT ;  /* 0x000000b00200720c */ /* 0x000fe20003fc4070 */
[----:B------:R-:W-:-:S02]  /*ace0*/  IMAD.MOV.U32 R12, RZ, RZ, R6 ;  /* 0x000000ffff0c7224 */ /* 0x000fc400078e0006 */
[C---:B------:R-:W-:Y:S02]  /*acf0*/  IMAD R4, R2.reuse, R8, R177 ;  /* 0x0000000802047224 */ /* 0x040fe400078e02b1 */
[----:B------:R-:W-:Y:S02]  /*ad00*/  IMAD.MOV.U32 R11, RZ, RZ, R175 ;  /* 0x000000ffff0b7224 */ /* 0x000fe400078e00af */
[----:B------:R-:W-:Y:S02]  /*ad10*/  IMAD.MOV.U32 R8, RZ, RZ, R184 ;  /* 0x000000ffff087224 */ /* 0x000fe400078e00b8 */
[----:B------:R-:W-:Y:S01]  /*ad20*/  @!P4 IMAD.MOV R12, RZ, RZ, -R12 ;  /* 0x000000ffff0cc224 */ /* 0x000fe200078e0a0c */
[C---:B------:R-:W-:Y:S01]  /*ad30*/  ISETP.GT.U32.AND P4, PT, R2.reuse, R179, PT ;  /* 0x000000b30200720c */ /* 0x040fe20003f84070 */
[----:B------:R-:W-:Y:S01]  /*ad40*/  @!P0 IMAD.MOV R11, RZ, RZ, -R11 ;  /* 0x000000ffff0b8224 */ /* 0x000fe200078e0a0b */
[----:B------:R-:W-:Y:S01]  /*ad50*/  ISETP.GT.U32.AND P0, PT, R2, R7, PT ;  /* 0x000000070200720c */ /* 0x000fe20003f04070 */
[----:B------:R-:W-:Y:S01]  /*ad60*/  @!P5 IMAD.MOV R8, RZ, RZ, -R8 ;  /* 0x000000ffff08d224 */ /* 0x000fe200078e0a08 */
[----:B------:R-:W-:Y:S01]  /*ad70*/  STL [R1+0x148], R12 ;  /* 0x0001480c01007387 */ /* 0x000fe20000100800 */
[----:B------:R-:W-:Y:S01]  /*ad80*/  VIADD R3, R0, 0x12d ;  /* 0x0000012d00037836 */ /* 0x000fe20000000000 */
[----:B------:R-:W-:Y:S01]  /*ad90*/  ISETP.GE.AND P5, PT, R178, RZ, PT ;  /* 0x000000ffb200720c */ /* 0x000fe20003fa6270 */
[--C-:B------:R-:W-:Y:S01]  /*ada0*/  @!P3 IMAD.IADD R183, R183, 0x1, -R2.reuse ;  /* 0x00000001b7b7b824 */ /* 0x100fe200078e0a02 */
[----:B------:R0:W-:Y:S01]  /*adb0*/  STL [R1+0x144], R11 ;  /* 0x0001440b01007387 */ /* 0x0001e20000100800 */
[----:B------:R-:W-:Y:S01]  /*adc0*/  ISETP.GT.U32.AND P3, PT, R2, R4, PT ;  /* 0x000000040200720c */ /* 0x000fe20003f64070 */
[----:B------:R-:W-:Y:S01]  /*add0*/  @!P6 IMAD.IADD R176, R176, 0x1, -R2 ;  /* 0x00000001b0b0e824 */ /* 0x000fe200078e0a02 */
[----:B------:R-:W-:Y:S01]  /*ade0*/  ISETP.GE.AND P6, PT, R10, RZ, PT ;  /* 0x000000ff0a00720c */ /* 0x000fe20003fc6270 */
[----:B------:R1:W-:Y:S01]  /*adf0*/  STL [R1+0x140], R8 ;  /* 0x0001400801007387 */ /* 0x0003e20000100800 */
[----:B------:R-:W-:-:S02]  /*ae00*/  VIADD R6, R0, 0x12c ;  /* 0x0000012c00067836 */ /* 0x000fc40000000000 */
[--C-:B------:R-:W-:Y:S01]  /*ae10*/  @!P4 IMAD.IADD R179, R179, 0x1, -R2.reuse ;  /* 0x00000001b3b3c824 */ /* 0x100fe200078e0a02 */
[----:B------:R-:W-:Y:S01]  /*ae20*/  ISETP.GE.AND P4, PT, R181, RZ, PT ;  /* 0x000000ffb500720c */ /* 0x000fe20003f86270 */
[--C-:B------:R-:W-:Y:S01]  /*ae30*/  @!P0 IMAD.IADD R7, R7, 0x1, -R2.reuse ;  /* 0x0000000107078824 */ /* 0x100fe200078e0a02 */
[----:B------:R-:W-:Y:S01]  /*ae40*/  IABS R182, R6 ;  /* 0x0000000600b67213 */ /* 0x000fe20000000000 */
[----:B0-----:R-:W-:Y:S01]  /*ae50*/  IMAD.MOV.U32 R11, RZ, RZ, R183 ;  /* 0x000000ffff0b7224 */ /* 0x001fe200078e00b7 */
[----:B------:R-:W-:Y:S01]  /*ae60*/  ISETP.GE.AND P0, PT, R3, RZ, PT ;  /* 0x000000ff0300720c */ /* 0x000fe20003f06270 */
[----:B------:R-:W-:Y:S01]  /*ae70*/  IMAD.MOV.U32 R175, RZ, RZ, R179 ;  /* 0x000000ffffaf7224 */ /* 0x000fe200078e00b3 */
[----:B-1----:R-:W-:Y:S01]  /*ae80*/  IABS R8, R3 ;  /* 0x0000000300087213 */ /* 0x002fe20000000000 */
[----:B------:R-:W-:Y:S02]  /*ae90*/  @!P3 IMAD.IADD R4, R4, 0x1, -R2 ;  /* 0x000000010404b824 */ /* 0x000fe400078e0a02 */
[----:B------:R-:W-:Y:S01]  /*aea0*/  @!P2 IMAD.MOV R11, RZ, RZ, -R11 ;  /* 0x000000ffff0ba224 */ /* 0x000fe200078e0a0b */
[C---:B------:R-:W-:Y:S01]  /*aeb0*/  ISETP.GT.U32.AND P2, PT, R2.reuse, R7, PT ;  /* 0x000000070200720c */ /* 0x040fe20003f44070 */
[----:B------:R-:W-:Y:S01]  /*aec0*/  IMAD.HI.U32 R10, R9, R8, RZ ;  /* 0x00000008090a7227 */ /* 0x000fe200078e00ff */
[----:B------:R-:W-:-:S02]  /*aed0*/  ISETP.GT.U32.AND P3, PT, R2, R4, PT ;  /* 0x000000040200720c */ /* 0x000fc40003f64070 */
[----:B------:R0:W-:Y:S01]  /*aee0*/  STL [R1+0xec], R11 ;  /* 0x0000ec0b01007387 */ /* 0x0001e20000100800 */
[----:B------:R-:W-:Y:S02]  /*aef0*/  IMAD.MOV R10, RZ, RZ, -R10 ;  /* 0x000000ffff0a7224 */ /* 0x000fe400078e0a0a */
[----:B------:R-:W-:-:S04]  /*af00*/  IMAD.HI.U32 R3, R9, R182, RZ ;  /* 0x000000b609037227 */ /* 0x000fc800078e00ff */
[C---:B------:R-:W-:Y:S02]  /*af10*/  IMAD R179, R2.reuse, R10, R8 ;  /* 0x0000000a02b37224 */ /* 0x040fe400078e0208 */
[----:B------:R-:W-:Y:S02]  /*af20*/  @!P5 IMAD.MOV R176, RZ, RZ, -R176 ;  /* 0x000000ffffb0d224 */ /* 0x000fe400078e0ab0 */
[----:B------:R-:W-:Y:S01]  /*af30*/  IMAD.MOV R3, RZ, RZ, -R3 ;  /* 0x000000ffff037224 */ /* 0x000fe200078e0a03 */
[----:B------:R-:W-:Y:S01]  /*af40*/  ISETP.GT.U32.AND P5, PT, R2, R179, PT ;  /* 0x000000b30200720c */ /* 0x000fe20003fa4070 */
[----:B------:R-:W-:Y:S02]  /*af50*/  VIADD R180, R0, 0x12b ;  /* 0x0000012b00b47836 */ /* 0x000fe40000000000 */
[----:B------:R-:W-:Y:S02]  /*af60*/  IMAD R182, R2, R3, R182 ;  /* 0x0000000302b67224 */ /* 0x000fe400078e02b6 */
[--C-:B------:R-:W-:Y:S01]  /*af70*/  @!P2 IMAD.IADD R7, R7, 0x1, -R2.reuse ;  /* 0x000000010707a824 */ /* 0x100fe200078e0a02 */
[----:B------:R-:W-:Y:S01]  /*af80*/  ISETP.GE.AND P2, PT, R180, RZ, PT ;  /* 0x000000ffb400720c */ /* 0x000fe20003f46270 */
[--C-:B------:R-:W-:Y:S01]  /*af90*/  @!P3 IMAD.IADD R4, R4, 0x1, -R2.reuse ;  /* 0x000000010404b824 */ /* 0x100fe200078e0a02 */
[----:B------:R-:W-:Y:S01]  /*afa0*/  ISETP.GT.U32.AND P3, PT, R2, R182, PT ;  /* 0x000000b60200720c */ /* 0x000fe20003f64070 */
[----:B------:R-:W-:Y:S01]  /*afb0*/  IMAD.MOV.U32 R12, RZ, RZ, R7 ;  /* 0x000000ffff0c7224 */ /* 0x000fe200078e0007 */
[----:B------:R-:W-:Y:S01]  /*afc0*/  IABS R180, R180 ;  /* 0x000000b400b47213 */ /* 0x000fe20000000000 */
[----:B------:R-:W-:Y:S01]  /*afd0*/  @!P1 IMAD.MOV R175, RZ, RZ, -R175 ;  /* 0x000000ffffaf9224 */ /* 0x000fe200078e0aaf */
[----:B------:R-:W-:Y:S01]  /*afe0*/  ISETP.GE.AND P1, PT, R6, RZ, PT ;  /* 0x000000ff0600720c */ /* 0x000fe20003f26270 */
[----:B------:R-:W-:-:S02]  /*aff0*/  @!P5 IMAD.IADD R179, R179, 0x1, -R2 ;  /* 0x00000001b3b3d824 */ /* 0x000fc400078e0a02 */
[----:B------:R-:W-:Y:S02]  /*b000*/  @!P4 IMAD.MOV R12, RZ, RZ, -R12 ;  /* 0x000000ffff0cc224 */ /* 0x000fe400078e0a0c */
[----:B------:R-:W-:Y:S01]  /*b010*/  VIADD R3, R0, 0x129 ;  /* 0x0000012900037836 */ /* 0x000fe20000000000 */
[----:B------:R-:W-:Y:S01]  /*b020*/  ISETP.GT.U32.AND P4, PT, R2, R179, PT ;  /* 0x000000b30200720c */ /* 0x000fe20003f84070 */
[----:B------:R-:W-:Y:S01]  /*b030*/  IMAD.HI.U32 R10, R9, R180, RZ ;  /* 0x000000b4090a7227 */ /* 0x000fe200078e00ff */
[----:B------:R1:W-:Y:S02]  /*b040*/  STL [R1+0x100], R12 ;  /* 0x0001000c01007387 */ /* 0x0003e40000100800 */
[----:B0-----:R-:W-:Y:S01]  /*b050*/  IABS R11, R3 ;  /* 0x00000003000b7213 */ /* 0x001fe20000000000 */
[----:B------:R-:W-:Y:S02]  /*b060*/  VIADD R6, R0, 0x12a ;  /* 0x0000012a00067836 */ /* 0x000fe40000000000 */
[----:B------:R-:W-:-:S02]  /*b070*/  IMAD.MOV R10, RZ, RZ, -R10 ;  /* 0x000000ffff0a7224 */ /* 0x000fc400078e0a0a */
[----:B------:R-:W-:Y:S01]  /*b080*/  @!P3 IMAD.IADD R182, R182, 0x1, -R2 ;  /* 0x00000001b6b6b824 */ /* 0x000fe200078e0a02 */
[----:B------:R-:W-:Y:S01]  /*b090*/  IABS R8, R6 ;  /* 0x0000000600087213 */ /* 0x000fe20000000000 */
[----:B------:R-:W-:Y:S01]  /*b0a0*/  IMAD R180, R2, R10, R180 ;  /* 0x0000000a02b47224 */ /* 0x000fe200078e02b4 */
[----:B------:R-:W-:Y:S01]  /*b0b0*/  ISETP.GE.AND P5, PT, R6, RZ, PT ;  /* 0x000000ff0600720c */ /* 0x000fe20003fa6270 */
[----:B------:R-:W-:Y:S01]  /*b0c0*/  IMAD.HI.U32 R6, R9, R11, RZ ;  /* 0x0000000b09067227 */ /* 0x000fe200078e00ff */
[----:B------:R-:W-:-:S03]  /*b0d0*/  ISETP.GT.U32.AND P3, PT, R2, R182, PT ;  /* 0x000000b60200720c */ /* 0x000fc60003f64070 */
[----:B------:R-:W-:-:S04]  /*b0e0*/  IMAD.HI.U32 R7, R9, R8, RZ ;  /* 0x0000000809077227 */ /* 0x000fc800078e00ff */
[----:B------:R-:W-:Y:S01]  /*b0f0*/  @!P4 IMAD.IADD R179, R179, 0x1, -R2 ;  /* 0x00000001b3b3c824 */ /* 0x000fe200078e0a02 */
[C---:B------:R-:W-:Y:S01]  /*b100*/  ISETP.GT.U32.AND P4, PT, R2.reuse, R180, PT ;  /* 0x000000b40200720c */ /* 0x040fe20003f84070 */
[----:B------:R-:W-:Y:S02]  /*b110*/  IMAD.MOV R6, RZ, RZ, -R6 ;  /* 0x000000ffff067224 */ /* 0x000fe400078e0a06 */
[----:B------:R-:W-:Y:S02]  /*b120*/  IMAD.MOV R7, RZ, RZ, -R7 ;  /* 0x000000ffff077224 */ /* 0x000fe400078e0a07 */
[C---:B------:R-:W-:Y:S02]  /*b130*/  IMAD R11, R2.reuse, R6, R11 ;  /* 0x00000006020b7224 */ /* 0x040fe400078e020b */
[----:B-1----:R-:W-:Y:S02]  /*b140*/  IMAD.MOV.U32 R12, RZ, RZ, R179 ;  /* 0x000000ffff0c7224 */ /* 0x002fe400078e00b3 */
[----:B------:R-:W-:-:S02]  /*b150*/  IMAD R8, R2, R7, R8 ;  /* 0x0000000702087224 */ /* 0x000fc400078e0208 */
[----:B------:R-:W-:Y:S01]  /*b160*/  @!P6 IMAD.MOV R4, RZ, RZ, -R4 ;  /* 0x000000ffff04e224 */ /* 0x000fe200078e0a04 */
[----:B------:R-:W-:Y:S01]  /*b170*/  ISETP.GE.AND P6, PT, R3, RZ, PT ;  /* 0x000000ff0300720c */ /* 0x000fe20003fc6270 */
[----:B------:R-:W-:Y:S01]  /*b180*/  @!P0 IMAD.MOV R12, RZ, RZ, -R12 ;  /* 0x000000ffff0c8224 */ /* 0x000fe200078e0a0c */
[----:B------:R-:W-:Y:S01]  /*b190*/  ISETP.GT.U32.AND P0, PT, R2, R11, PT ;  /* 0x0000000b0200720c */ /* 0x000fe20003f04070 */
[----:B------:R-:W-:Y:S01]  /*b1a0*/  VIADD R3, R0, 0x128 ;  /* 0x0000012800037836 */ /* 0x000fe20000000000 */
[----:B------:R-:W-:Y:S01]  /*b1b0*/  STL [R1+0x13c], R4 ;  /* 0x00013c0401007387 */ /* 0x000fe20000100800 */
[--C-:B------:R-:W-:Y:S01]  /*b1c0*/  @!P3 IMAD.IADD R182, R182, 0x1, -R2.reuse ;  /* 0x00000001b6b6b824 */ /* 0x100fe200078e0a02 */
[----:B------:R-:W-:Y:S01]  /*b1d0*/  ISETP.GT.U32.AND P3, PT, R2, R8, PT ;  /* 0x000000080200720c */ /* 0x000fe20003f64070 */
[----:B------:R-:W-:Y:S01]  /*b1e0*/  @!P4 IMAD.IADD R180, R180, 0x1, -R2 ;  /* 0x00000001b4b4c824 */ /* 0x000fe200078e0a02 */
[----:B------:R-:W-:Y:S01]  /*b1f0*/  IABS R6, R3 ;  /* 0x0000000300067213 */ /* 0x000fe20000000000 */
[----:B------:R0:W-:Y:S01]  /*b200*/  STL [R1+0x138], R12 ;  /* 0x0001380c01007387 */ /* 0x0001e20000100800 */
[----:B------:R-:W-:-:S02]  /*b210*/  VIADD R10, R0, 0x126 ;  /* 0x00000126000a7836 */ /* 0x000fc40000000000 */
[C---:B------:R-:W-:Y:S01]  /*b220*/  ISETP.GT.U32.AND P4, PT, R2.reuse, R180, PT ;  /* 0x000000b40200720c */ /* 0x040fe20003f84070 */
[----:B------:R-:W-:Y:S02]  /*b230*/  IMAD.HI.U32 R179, R9, R6, RZ ;  /* 0x0000000609b37227 */ /* 0x000fe400078e00ff */
[----:B------:R-:W-:Y:S02]  /*b240*/  IABS R178, R10 ;  /* 0x0000000a00b27213 */ /* 0x000fe40000000000 */
[----:B------:R-:W-:Y:S02]  /*b250*/  @!P0 IMAD.IADD R11, R11, 0x1, -R2 ;  /* 0x000000010b0b8824 */ /* 0x000fe400078e0a02 */
[----:B0-----:R-:W-:Y:S02]  /*b260*/  IMAD.MOV.U32 R12, RZ, RZ, R182 ;  /* 0x000000ffff0c7224 */ /* 0x001fe400078e00b6 */
[----:B------:R-:W-:Y:S01]  /*b270*/  IMAD.MOV R179, RZ, RZ, -R179 ;  /* 0x000000ffffb37224 */ /* 0x000fe200078e0ab3 */
[----:B------:R-:W-:Y:S01]  /*b280*/  ISETP.GT.U32.AND P0, PT, R2, R11, PT ;  /* 0x0000000b0200720c */ /* 0x000fe20003f04070 */
[----:B------:R-:W-:-:S02]  /*b290*/  @!P3 IMAD.IADD R8, R8, 0x1, -R2 ;  /* 0x000000010808b824 */ /* 0x000fc400078e0a02 */
[----:B------:R-:W-:Y:S01]  /*b2a0*/  @!P1 IMAD.MOV R12, RZ, RZ, -R12 ;  /* 0x000000ffff0c9224 */ /* 0x000fe200078e0a0c */
[----:B------:R-:W-:Y:S01]  /*b2b0*/  ISETP.GE.AND P1, PT, R3, RZ, PT ;  /* 0x000000ff0300720c */ /* 0x000fe20003f26270 */
[----:B------:R-:W-:Y:S01]  /*b2c0*/  VIADD R177, R0, 0x127 ;  /* 0x0000012700b17836 */ /* 0x000fe20000000000 */
[----:B------:R-:W-:Y:S01]  /*b2d0*/  ISETP.GT.U32.AND P3, PT, R2, R8, PT ;  /* 0x000000080200720c */ /* 0x000fe20003f64070 */
[----:B------:R-:W-:Y:S01]  /*b2e0*/  VIADD R4, R0, 0x125 ;  /* 0x0000012500047836 */ /* 0x000fe20000000000 */
[----:B------:R0:W-:Y:S01]  /*b2f0*/  STL [R1+0x134], R12 ;  /* 0x0001340c01007387 */ /* 0x0001e20000100800 */
[----:B------:R-:W-:Y:S01]  /*b300*/  IMAD R3, R2, R179, R6 ;  /* 0x000000b302037224 */ /* 0x000fe200078e0206 */
[----:B------:R-:W-:Y:S01]  /*b310*/  IABS R181, R177 ;  /* 0x000000b100b57213 */ /* 0x000fe20000000000 */
[----:B------:R-:W-:Y:S01]  /*b320*/  @!P4 IMAD.IADD R180, R180, 0x1, -R2 ;  /* 0x00000001b4b4c824 */ /* 0x000fe200078e0a02 */
[----:B------:R-:W-:Y:S01]  /*b330*/  IABS R7, R4 ;  /* 0x0000000400077213 */ /* 0x000fe20000000000 */
[----:B------:R-:W-:Y:S01]  /*b340*/  IMAD.HI.U32 R6, R9, R178, RZ ;  /* 0x000000b209067227 */ /* 0x000fe200078e00ff */
[----:B------:R-:W-:-:S03]  /*b350*/  ISETP.GT.U32.AND P4, PT, R2, R3, PT ;  /* 0x000000030200720c */ /* 0x000fc60003f84070 */
[----:B------:R-:W-:-:S04]  /*b360*/  IMAD.HI.U32 R182, R9, R181, RZ ;  /* 0x000000b509b67227 */ /* 0x000fc800078e00ff */
[----:B0-----:R-:W-:Y:S02]  /*b370*/  IMAD.MOV.U32 R12, RZ, RZ, R180 ;  /* 0x000000ffff0c7224 */ /* 0x001fe400078e00b4 */
[----:B------:R-:W-:-:S04]  /*b380*/  IMAD.HI.U32 R179, R9, R7, RZ ;  /* 0x0000000709b37227 */ /* 0x000fc800078e00ff */
[----:B------:R-:W-:Y:S02]  /*b390*/  IMAD.MOV R6, RZ, RZ, -R6 ;  /* 0x000000ffff067224 */ /* 0x000fe400078e0a06 */
[----:B------:R-:W-:Y:S02]  /*b3a0*/  @!P2 IMAD.MOV R12, RZ, RZ, -R12 ;  /* 0x000000ffff0ca224 */ /* 0x000fe400078e0a0c */
[----:B------:R-:W-:Y:S02]  /*b3b0*/  IMAD.MOV R182, RZ, RZ, -R182 ;  /* 0x000000ffffb67224 */ /* 0x000fe400078e0ab6 */
[----:B------:R-:W-:Y:S01]  /*b3c0*/  IMAD.MOV R179, RZ, RZ, -R179 ;  /* 0x000000ffffb37224 */ /* 0x000fe200078e0ab3 */
[----:B------:R0:W-:Y:S01]  /*b3d0*/  STL [R1+0x120], R12 ;  /* 0x0001200c01007387 */ /* 0x0001e20000100800 */
[----:B------:R-:W-:Y:S02]  /*b3e0*/  IMAD R178, R2, R6, R178 ;  /* 0x0000000602b27224 */ /* 0x000fe400078e02b2 */
[----:B------:R-:W-:-:S02]  /*b3f0*/  @!P0 IMAD.IADD R11, R11, 0x1, -R2 ;  /* 0x000000010b0b8824 */ /* 0x000fc400078e0a02 */
[----:B------:R-:W-:Y:S01]  /*b400*/  VIADD R6, R0, 0x124 ;  /* 0x0000012400067836 */ /* 0x000fe20000000000 */
[----:B------:R-:W-:Y:S01]  /*b410*/  ISETP.GT.U32.AND P0, PT, R2, R178, PT ;  /* 0x000000b20200720c */ /* 0x000fe20003f04070 */
[--C-:B------:R-:W-:Y:S01]  /*b420*/  @!P3 IMAD.IADD R8, R8, 0x1, -R2.reuse ;  /* 0x000000010808b824 */ /* 0x100fe200078e0a02 */
[----:B------:R-:W-:Y:S01]  /*b430*/  ISETP.GE.AND P3, PT, R177, RZ, PT ;  /* 0x000000ffb100720c */ /* 0x000fe20003f66270 */
[C---:B------:R-:W-:Y:S02]  /*b440*/  IMAD R177, R2.reuse, R182, R181 ;  /* 0x000000b602b17224 */ /* 0x040fe400078e02b5 */
[C---:B------:R-:W-:Y:S01]  /*b450*/  IMAD R7, R2.reuse, R179, R7 ;  /* 0x000000b302077224 */ /* 0x040fe200078e0207 */
[----:B------:R-:W-:Y:S01]  /*b460*/  IABS R179, R6 ;  /* 0x0000000600b37213 */ /* 0x000fe20000000000 */
[----:B0-----:R-:W-:Y:S01]  /*b470*/  IMAD.MOV.U32 R12, RZ, RZ, R11 ;  /* 0x000000ffff0c7224 */ /* 0x001fe200078e000b */
[----:B------:R-:W-:Y:S01]  /*b480*/  ISETP.GT.U32.AND P2, PT, R2, R177, PT ;  /* 0x000000b10200720c */ /* 0x000fe20003f44070 */
[----:B------:R-:W-:-:S02]  /*b490*/  @!P4 IMAD.IADD R3, R3, 0x1, -R2 ;  /* 0x000000010303c824 */ /* 0x000fc400078e0a02 */
[----:B------:R-:W-:Y:S01]  /*b4a0*/  @!P6 IMAD.MOV R12, RZ, RZ, -R12 ;  /* 0x000000ffff0ce224 */ /* 0x000fe200078e0a0c */
[C---:B------:R-:W-:Y:S01]  /*b4b0*/  ISETP.GT.U32.AND P6, PT, R2.reuse, R7, PT ;  /* 0x000000070200720c */ /* 0x040fe20003fc4070 */
[----:B------:R-:W-:Y:S01]  /*b4c0*/  IMAD.MOV.U32 R13, RZ, RZ, R8 ;  /* 0x000000ffff0d7224 */ /* 0x000fe200078e0008 */
[----:B------:R-:W-:Y:S01]  /*b4d0*/  ISETP.GT.U32.AND P4, PT, R2, R3, PT ;  /* 0x000000030200720c */ /* 0x000fe20003f84070 */
[----:B------:R-:W-:Y:S02]  /*b4e0*/  IMAD.MOV.U32 R8, RZ, RZ, R179 ;  /* 0x000000ffff087224 */ /* 0x000fe400078e00b3 */
[----:B------:R-:W-:Y:S01]  /*b4f0*/  @!P5 IMAD.MOV R13, RZ, RZ, -R13 ;  /* 0x000000ffff0dd224 */ /* 0x000fe200078e0a0d */
[----:B------:R-:W-:Y:S01]  /*b500*/  ISETP.GE.AND P5, PT, R10, RZ, PT ;  /* 0x000000ff0a00720c */ /* 0x000fe20003fa6270 */
[----:B------:R-:W-:Y:S02]  /*b510*/  VIADD R11, R0, 0x123 ;  /* 0x00000123000b7836 */ /* 0x000fe40000000000 */
[----:B------:R-:W-:Y:S01]  /*b520*/  IMAD.HI.U32 R10, R9, R8, RZ ;  /* 0x00000008090a7227 */ /* 0x000fe200078e00ff */
[----:B------:R-:W-:Y:S02]  /*b530*/  STL [R1+0x128], R13 ;  /* 0x0001280d01007387 */ /* 0x000fe40000100800 */
[----:B------:R-:W-:Y:S01]  /*b540*/  IABS R179, R11 ;  /* 0x0000000b00b37213 */ /* 0x000fe20000000000 */
[----:B------:R-:W-:Y:S01]  /*b550*/  @!P0 IMAD.IADD R178, R178, 0x1, -R2 ;  /* 0x00000001b2b28824 */ /* 0x000fe200078e0a02 */
[----:B------:R0:W-:Y:S01]  /*b560*/  STL [R1+0x12c], R12 ;  /* 0x00012c0c01007387 */ /* 0x0001e20000100800 */
[----:B------:R-:W-:-:S02]  /*b570*/  IMAD.MOV R10, RZ, RZ, -R10 ;  /* 0x000000ffff0a7224 */ /* 0x000fc400078e0a0a */
[--C-:B------:R-:W-:Y:S01]  /*b580*/  @!P2 IMAD.IADD R177, R177, 0x1, -R2.reuse ;  /* 0x00000001b1b1a824 */ /* 0x100fe200078e0a02 */
[----:B------:R-:W-:Y:S01]  /*b590*/  ISETP.GE.AND P2, PT, R6, RZ, PT ;  /* 0x000000ff0600720c */ /* 0x000fe20003f46270 */
[--C-:B------:R-:W-:Y:S01]  /*b5a0*/  @!P6 IMAD.IADD R7, R7, 0x1, -R2.reuse ;  /* 0x000000010707e824 */ /* 0x100fe200078e0a02 */
[C---:B------:R-:W-:Y:S01]  /*b5b0*/  ISETP.GT.U32.AND P6, PT, R2.reuse, R178, PT ;  /* 0x000000b20200720c */ /* 0x040fe20003fc4070 */
[----:B------:R-:W-:Y:S01]  /*b5c0*/  @!P4 IMAD.IADD R3, R3, 0x1, -R2 ;  /* 0x000000010303c824 */ /* 0x000fe200078e0a02 */
[C---:B------:R-:W-:Y:S01]  /*b5d0*/  ISETP.GT.U32.AND P0, PT, R2.reuse, R177, PT ;  /* 0x000000b10200720c */ /* 0x040fe20003f04070 */
[----:B------:R-:W-:Y:S01]  /*b5e0*/  IMAD R8, R2, R10, R8 ;  /* 0x0000000a02087224 */ /* 0x000fe200078e0208 */
[----:B------:R-:W-:Y:S01]  /*b5f0*/  ISETP.GE.AND P4, PT, R4, RZ, PT ;  /* 0x000000ff0400720c */ /* 0x000fe20003f86270 */
[----:B------:R-:W-:-:S04]  /*b600*/  IMAD.HI.U32 R10, R9, R179, RZ ;  /* 0x000000b3090a7227 */ /* 0x000fc800078e00ff */
[----:B0-----:R-:W-:Y:S02]  /*b610*/  IMAD.MOV.U32 R12, RZ, RZ, R3 ;  /* 0x000000ffff0c7224 */ /* 0x001fe400078e0003 */
[----:B------:R-:W-:Y:S02]  /*b620*/  IMAD.MOV R10, RZ, RZ, -R10 ;  /* 0x000000ffff0a7224 */ /* 0x000fe400078e0a0a */
[----:B------:R-:W-:Y:S01]  /*b630*/  @!P1 IMAD.MOV R12, RZ, RZ, -R12 ;  /* 0x000000ffff0c9224 */ /* 0x000fe200078e0a0c */
[C---:B------:R-:W-:Y:S01]  /*b640*/  ISETP.GT.U32.AND P1, PT, R2.reuse, R7, PT ;  /* 0x000000070200720c */ /* 0x040fe20003f24070 */
[----:B------:R-:W-:Y:S02]  /*b650*/  IMAD R179, R2, R10, R179 ;  /* 0x0000000a02b37224 */ /* 0x000fe400078e02b3 */
[----:B------:R-:W-:Y:S01]  /*b660*/  @!P6 IMAD.IADD R178, R178, 0x1, -R2 ;  /* 0x00000001b2b2e824 */ /* 0x000fe200078e0a02 */
[----:B------:R0:W-:Y:S01]  /*b670*/  STL [R1+0x130], R12 ;  /* 0x0001300c01007387 */ /* 0x0001e20000100800 */
[----:B------:R-:W-:Y:S01]  /*b680*/  VIADD R4, R0, 0x120 ;  /* 0x0000012000047836 */ /* 0x000fe20000000000 */
[----:B------:R-:W-:Y:S01]  /*b690*/  ISETP.GT.U32.AND P6, PT, R2, R179, PT ;  /* 0x000000b30200720c */ /* 0x000fe20003fc4070 */
[----:B------:R-:W-:-:S02]  /*b6a0*/  VIADD R6, R0, 0x122 ;  /* 0x0000012200067836 */ /* 0x000fc40000000000 */
[--C-:B------:R-:W-:Y:S01]  /*b6b0*/  @!P0 IMAD.IADD R177, R177, 0x1, -R2.reuse ;  /* 0x00000001b1b18824 */ /* 0x100fe200078e0a02 */
[----:B------:R-:W-:Y:S01]  /*b6c0*/  ISETP.GT.U32.AND P0, PT, R2, R8, PT ;  /* 0x000000080200720c */ /* 0x000fe20003f04070 */
[----:B------:R-:W-:Y:S01]  /*b6d0*/  VIADD R3, R0, 0x121 ;  /* 0x0000012100037836 */ /* 0x000fe20000000000 */
[----:B------:R-:W-:Y:S01]  /*b6e0*/  IABS R181, R4 ;  /* 0x0000000400b57213 */ /* 0x000fe20000000000 */
[----:B------:R-:W-:Y:S01]  /*b6f0*/  @!P1 IMAD.IADD R7, R7, 0x1, -R2 ;  /* 0x0000000107079824 */ /* 0x000fe200078e0a02 */
[----:B------:R-:W-:Y:S01]  /*b700*/  IABS R180, R6 ;  /* 0x0000000600b47213 */ /* 0x000fe20000000000 */
[----:B0-----:R-:W-:Y:S01]  /*b710*/  IMAD.MOV.U32 R12, RZ, RZ, R177 ;  /* 0x000000ffff0c7224 */ /* 0x001fe200078e00b1 */
[----:B------:R-:W-:Y:S01]  /*b720*/  ISETP.GE.AND P1, PT, R11, RZ, PT ;  /* 0x000000ff0b00720c */ /* 0x000fe20003f26270 */
[----:B------:R-:W-:Y:S01]  /*b730*/  IMAD.MOV.U32 R11, RZ, RZ, R181 ;  /* 0x000000ffff0b7224 */ /* 0x000fe200078e00b5 */
[----:B------:R-:W-:Y:S01]  /*b740*/  IABS R10, R3 ;  /* 0x00000003000a7213 */ /* 0x000fe20000000000 */
[----:B------:R-:W-:-:S04]  /*b750*/  IMAD.HI.U32 R181, R9, R180, RZ ;  /* 0x000000b409b57227 */ /* 0x000fc800078e00ff */
[----:B------:R-:W-:Y:S02]  /*b760*/  @!P6 IMAD.IADD R179, R179, 0x1, -R2 ;  /* 0x00000001b3b3e824 */ /* 0x000fe400078e0a02 */
[----:B------:R-:W-:Y:S02]  /*b770*/  @!P3 IMAD.MOV R12, RZ, RZ, -R12 ;  /* 0x000000ffff0cb224 */ /* 0x000fe400078e0a0c */
[C---:B------:R-:W-:Y:S01]  /*b780*/  IMAD.HI.U32 R182, R9.reuse, R10, RZ ;  /* 0x0000000a09b67227 */ /* 0x040fe200078e00ff */
[----:B------:R-:W-:Y:S02]  /*b790*/  ISETP.GT.U32.AND P6, PT, R2, R179, PT ;  /* 0x000000b30200720c */ /* 0x000fe40003fc4070 */
[----:B------:R0:W-:Y:S01]  /*b7a0*/  STL [R1+0x124], R12 ;  /* 0x0001240c01007387 */ /* 0x0001e20000100800 */
[----:B------:R-:W-:Y:S02]  /*b7b0*/  IMAD.MOV R181, RZ, RZ, -R181 ;  /* 0x000000ffffb57224 */ /* 0x000fe400078e0ab5 */
[----:B------:R-:W-:Y:S01]  /*b7c0*/  @!P0 IMAD.IADD R8, R8, 0x1, -R2 ;  /* 0x0000000108088824 */ /* 0x000fe200078e0a02 */
[----:B------:R-:W-:Y:S01]  /*b7d0*/  ISETP.GE.AND P0, PT, R6, RZ, PT ;  /* 0x000000ff0600720c */ /* 0x000fe20003f06270 */
[----:B------:R-:W-:-:S03]  /*b7e0*/  IMAD.HI.U32 R6, R9, R11, RZ ;  /* 0x0000000b09067227 */ /* 0x000fc600078e00ff */
[C---:B------:R-:W-:Y:S01]  /*b7f0*/  ISETP.GT.U32.AND P3, PT, R2.reuse, R8, PT ;  /* 0x000000080200720c */ /* 0x040fe20003f64070 */
[----:B------:R-:W-:Y:S02]  /*b800*/  IMAD.MOV R177, RZ, RZ, -R182 ;  /* 0x000000ffffb17224 */ /* 0x000fe400078e0ab6 */
[C---:B------:R-:W-:Y:S02]  /*b810*/  IMAD R180, R2.reuse, R181, R180 ;  /* 0x000000b502b47224 */ /* 0x040fe400078e02b4 */
[----:B0-----:R-:W-:Y:S02]  /*b820*/  IMAD.MOV.U32 R12, RZ, RZ, R178 ;  /* 0x000000ffff0c7224 */ /* 0x001fe400078e00b2 */
        /* <DEDUP_REMOVED lines=9> */
[----:B------:R-:W-:Y:S01]  /*b8c0*/  VIADD R181, R0, 0x11f ;  /* 0x0000011f00b57836 */ /* 0x000fe20000000000 */
[----:B------:R-:W-:Y:S01]  /*b8d0*/  STL [R1+0x114], R12 ;  /* 0x0001140c01007387 */ /* 0x000fe20000100800 */
[--C-:B------:R-:W-:Y:S01]  /*b8e0*/  @!P3 IMAD.IADD R8, R8, 0x1, -R2.reuse ;  /* 0x000000010808b824 */ /* 0x100fe200078e0a02 */
[----:B------:R-:W-:Y:S01]  /*b8f0*/  ISETP.GE.AND P3, PT, R3, RZ, PT ;  /* 0x000000ff0300720c */ /* 0x000fe20003f66270 */
[----:B------:R-:W-:Y:S01]  /*b900*/  VIADD R3, R0, 0x11e ;  /* 0x0000011e00037836 */ /* 0x000fe20000000000 */
[----:B------:R-:W-:Y:S01]  /*b910*/  IABS R6, R181 ;  /* 0x000000b500067213 */ /* 0x000fe20000000000 */
[----:B------:R-:W-:Y:S01]  /*b920*/  @!P5 IMAD.IADD R180, R180, 0x1, -R2 ;  /* 0x00000001b4b4d824 */ /* 0x000fe200078e0a02 */
[----:B------:R0:W-:Y:S01]  /*b930*/  STL [R1+0x118], R7 ;  /* 0x0001180701007387 */ /* 0x0001e20000100800 */
[----:B------:R-:W-:Y:S01]  /*b940*/  ISETP.GE.AND P5, PT, R4, RZ, PT ;  /* 0x000000ff0400720c */ /* 0x000fe20003fa6270 */
[----:B------:R-:W-:-:S02]  /*b950*/  VIADD R4, R0, 0x11d ;  /* 0x0000011d00047836 */ /* 0x000fc40000000000 */
[--C-:B------:R-:W-:Y:S01]  /*b960*/  @!P4 IMAD.IADD R10, R10, 0x1, -R2.reuse ;  /* 0x000000010a0ac824 */ /* 0x100fe200078e0a02 */
[C---:B------:R-:W-:Y:S01]  /*b970*/  ISETP.GT.U32.AND P4, PT, R2.reuse, R180, PT ;  /* 0x000000b40200720c */ /* 0x040fe20003f84070 */
[----:B------:R-:W-:Y:S01]  /*b980*/  IMAD.HI.U32 R177, R9, R6, RZ ;  /* 0x0000000609b17227 */ /* 0x000fe200078e00ff */
[----:B------:R-:W-:Y:S02]  /*b990*/  IABS R183, R4 ;  /* 0x0000000400b77213 */ /* 0x000fe40000000000 */
[----:B0-----:R-:W-:Y:S01]  /*b9a0*/  IABS R7, R3 ;  /* 0x0000000300077213 */ /* 0x001fe20000000000 */
[----:B------:R-:W-:Y:S01]  /*b9b0*/  @!P6 IMAD.IADD R11, R11, 0x1, -R2 ;  /* 0x000000010b0be824 */ /* 0x000fe200078e0a02 */
[----:B------:R-:W-:Y:S01]  /*b9c0*/  ISETP.GT.U32.AND P6, PT, R2, R10, PT ;  /* 0x0000000a0200720c */ /* 0x000fe20003fc4070 */
[----:B------:R-:W-:Y:S02]  /*b9d0*/  IMAD.MOV.U32 R12, RZ, RZ, R8 ;  /* 0x000000ffff0c7224 */ /* 0x000fe400078e0008 */
[----:B------:R-:W-:-:S02]  /*b9e0*/  IMAD.MOV R177, RZ, RZ, -R177 ;  /* 0x000000ffffb17224 */ /* 0x000fc400078e0ab1 */
[----:B------:R-:W-:-:S04]  /*b9f0*/  IMAD.HI.U32 R8, R9, R7, RZ ;  /* 0x0000000709087227 */ /* 0x000fc800078e00ff */
[----:B------:R-:W-:Y:S02]  /*ba00*/  IMAD R6, R2, R177, R6 ;  /* 0x000000b102067224 */ /* 0x000fe400078e0206 */
[----:B------:R-:W-:Y:S02]  /*ba10*/  IMAD.MOV R8, RZ, RZ, -R8 ;  /* 0x000000ffff087224 */ /* 0x000fe400078e0a08 */
[--C-:B------:R-:W-:Y:S01]  /*ba20*/  @!P4 IMAD.IADD R180, R180, 0x1, -R2.reuse ;  /* 0x00000001b4b4c824 */ /* 0x100fe200078e0a02 */
[C---:B------:R-:W-:Y:S01]  /*ba30*/  ISETP.GT.U32.AND P4, PT, R2.reuse, R6, PT ;  /* 0x000000060200720c */ /* 0x040fe20003f84070 */
[----:B------:R-:W-:Y:S02]  /*ba40*/  IMAD R7, R2, R8, R7 ;  /* 0x0000000802077224 */ /* 0x000fe400078e0207 */
[----:B------:R-:W-:Y:S02]  /*ba50*/  @!P6 IMAD.IADD R10, R10, 0x1, -R2 ;  /* 0x000000010a0ae824 */ /* 0x000fe400078e0a02 */
[----:B------:R-:W-:Y:S01]  /*ba60*/  @!P2 IMAD.MOV R12, RZ, RZ, -R12 ;  /* 0x000000ffff0ca224 */ /* 0x000fe200078e0a0c */
[----:B------:R-:W-:Y:S01]  /*ba70*/  ISETP.GT.U32.AND P6, PT, R2, R7, PT ;  /* 0x000000070200720c */ /* 0x000fe20003fc4070 */
[----:B------:R-:W-:Y:S01]  /*ba80*/  VIADD R177, R0, 0x11c ;  /* 0x0000011c00b17836 */ /* 0x000fe20000000000 */
[----:B------:R-:W-:Y:S01]  /*ba90*/  ISETP.GT.U32.AND P2, PT, R2, R11, PT ;  /* 0x0000000b0200720c */ /* 0x000fe20003f44070 */
[----:B------:R-:W-:Y:S01]  /*baa0*/  IMAD.HI.U32 R184, R9, R183, RZ ;  /* 0x000000b709b87227 */ /* 0x000fe200078e00ff */
[----:B------:R0:W-:Y:S02]  /*bab0*/  STL [R1+0x11c], R12 ;  /* 0x00011c0c01007387 */ /* 0x0001e40000100800 */
[----:B------:R-:W-:Y:S01]  /*bac0*/  IABS R8, R177 ;  /* 0x000000b100087213 */ /* 0x000fe20000000000 */
[----:B------:R-:W-:Y:S01]  /*bad0*/  @!P4 IMAD.IADD R6, R6, 0x1, -R2 ;  /* 0x000000010606c824 */ /* 0x000fe200078e0a02 */
[----:B------:R-:W-:Y:S01]  /*bae0*/  ISETP.GE.AND P4, PT, R3, RZ, PT ;  /* 0x000000ff0300720c */ /* 0x000fe20003f86270 */
[----:B------:R-:W-:-:S02]  /*baf0*/  IMAD.MOV R184, RZ, RZ, -R184 ;  /* 0x000000ffffb87224 */ /* 0x000fc400078e0ab8 */
[----:B------:R-:W-:-:S04]  /*bb00*/  IMAD.HI.U32 R182, R9, R8, RZ ;  /* 0x0000000809b67227 */ /* 0x000fc800078e00ff */
[----:B0-----:R-:W-:Y:S02]  /*bb10*/  IMAD.MOV.U32 R12, RZ, RZ, R179 ;  /* 0x000000ffff0c7224 */ /* 0x001fe400078e00b3 */
[----:B------:R-:W-:Y:S01]  /*bb20*/  @!P6 IMAD.IADD R7, R7, 0x1, -R2 ;  /* 0x000000010707e824 */ /* 0x000fe200078e0a02 */
[C---:B------:R-:W-:Y:S01]  /*bb30*/  ISETP.GT.U32.AND P6, PT, R2.reuse, R6, PT ;  /* 0x000000060200720c */ /* 0x040fe20003fc4070 */
[----:B------:R-:W-:Y:S02]  /*bb40*/  @!P1 IMAD.MOV R12, RZ, RZ, -R12 ;  /* 0x000000ffff0c9224 */ /* 0x000fe400078e0a0c */
[----:B------:R-:W-:Y:S01]  /*bb50*/  @!P2 IMAD.IADD R11, R11, 0x1, -R2 ;  /* 0x000000010b0ba824 */ /* 0x000fe200078e0a02 */
[----:B------:R-:W-:Y:S01]  /*bb60*/  ISETP.GE.AND P2, PT, R181, RZ, PT ;  /* 0x000000ffb500720c */ /* 0x000fe20003f46270 */
[C---:B------:R-:W-:Y:S01]  /*bb70*/  IMAD R3, R2.reuse, R184, R183 ;  /* 0x000000b802037224 */ /* 0x040fe200078e02b7 */
[----:B------:R0:W-:Y:S01]  /*bb80*/  STL [R1+0x110], R12 ;  /* 0x0001100c01007387 */ /* 0x0001e20000100800 */
[----:B------:R-:W-:Y:S01]  /*bb90*/  IMAD.MOV R182, RZ, RZ, -R182 ;  /* 0x000000ffffb67224 */ /* 0x000fe200078e0ab6 */
[----:B------:R-:W-:Y:S01]  /*bba0*/  ISETP.GT.U32.AND P1, PT, R2, R7, PT ;  /* 0x000000070200720c */ /* 0x000fe20003f24070 */
[----:B------:R-:W-:-:S02]  /*bbb0*/  IMAD.MOV.U32 R13, RZ, RZ, R180 ;  /* 0x000000ffff0d7224 */ /* 0x000fc400078e00b4 */
[C---:B------:R-:W-:Y:S02]  /*bbc0*/  IMAD R8, R2.reuse, R182, R8 ;  /* 0x000000b602087224 */ /* 0x040fe400078e0208 */
[----:B------:R-:W-:Y:S01]  /*bbd0*/  @!P0 IMAD.MOV R13, RZ, RZ, -R13 ;  /* 0x000000ffff0d8224 */ /* 0x000fe200078e0a0d */
[----:B------:R-:W-:Y:S01]  /*bbe0*/  ISETP.GT.U32.AND P0, PT, R2, R3, PT ;  /* 0x000000030200720c */ /* 0x000fe20003f04070 */
[----:B------:R-:W-:Y:S01]  /*bbf0*/  @!P6 IMAD.IADD R6, R6, 0x1, -R2 ;  /* 0x000000010606e824 */ /* 0x000fe200078e0a02 */
[----:B------:R-:W-:Y:S01]  /*bc00*/  ISETP.GT.U32.AND P6, PT, R2, R8, PT ;  /* 0x000000080200720c */ /* 0x000fe20003fc4070 */
[----:B0-----:R-:W-:Y:S01]  /*bc10*/  IMAD.MOV.U32 R12, RZ, RZ, R10 ;  /* 0x000000ffff0c7224 */ /* 0x001fe200078e000a */
[----:B------:R-:W-:Y:S01]  /*bc20*/  STL [R1+0x10c], R13 ;  /* 0x00010c0d01007387 */ /* 0x000fe20000100800 */
[----:B------:R-:W-:Y:S02]  /*bc30*/  IMAD.MOV.U32 R10, RZ, RZ, R11 ;  /* 0x000000ffff0a7224 */ /* 0x000fe400078e000b */
[----:B------:R-:W-:Y:S01]  /*bc40*/  @!P3 IMAD.MOV R12, RZ, RZ, -R12 ;  /* 0x000000ffff0cb224 */ /* 0x000fe200078e0a0c */
[----:B------:R-:W-:Y:S01]  /*bc50*/  ISETP.GE.AND P3, PT, R4, RZ, PT ;  /* 0x000000ff0400720c */ /* 0x000fe20003f66270 */
[----:B------:R-:W-:Y:S01]  /*bc60*/  @!P5 IMAD.MOV R10, RZ, RZ, -R10 ;  /* 0x000000ffff0ad224 */ /* 0x000fe200078e0a0a */
[----:B------:R-:W-:Y:S01]  /*bc70*/  ISETP.GE.AND P5, PT, R177, RZ, PT ;  /* 0x000000ffb100720c */ /* 0x000fe20003fa6270 */
[----:B------:R-:W-:Y:S01]  /*bc80*/  VIADD R178, R0, 0x11b ;  /* 0x0000011b00b27836 */ /* 0x000fe20000000000 */
[----:B------:R-:W-:Y:S01]  /*bc90*/  STL [R1+0x108], R12 ;  /* 0x0001080c01007387 */ /* 0x000fe20000100800 */
[----:B------:R-:W-:-:S02]  /*bca0*/  @!P0 IMAD.IADD R3, R3, 0x1, -R2 ;  /* 0x0000000103038824 */ /* 0x000fc400078e0a02 */
[--C-:B------:R-:W-:Y:S01]  /*bcb0*/  @!P6 IMAD.IADD R8, R8, 0x1, -R2.reuse ;  /* 0x000000010808e824 */ /* 0x100fe200078e0a02 */
[----:B------:R0:W-:Y:S01]  /*bcc0*/  STL [R1+0x104], R10 ;  /* 0x0001040a01007387 */ /* 0x0001e20000100800 */
[----:B------:R-:W-:Y:S01]  /*bcd0*/  IABS R181, R178 ;  /* 0x000000b200b57213 */ /* 0x000fe20000000000 */
[----:B------:R-:W-:Y:S01]  /*bce0*/  @!P1 IMAD.IADD R7, R7, 0x1, -R2 ;  /* 0x0000000107079824 */ /* 0x000fe200078e0a02 */
[----:B------:R-:W-:Y:S01]  /*bcf0*/  ISETP.GT.U32.AND P6, PT, R2, R3, PT ;  /* 0x000000030200720c */ /* 0x000fe20003fc4070 */
[----:B------:R-:W-:Y:S01]  /*bd00*/  VIADD R11, R0, 0x119 ;  /* 0x00000119000b7836 */ /* 0x000fe20000000000 */
[----:B------:R-:W-:Y:S01]  /*bd10*/  ISETP.GE.AND P1, PT, R178, RZ, PT ;  /* 0x000000ffb200720c */ /* 0x000fe20003f26270 */
[----:B------:R-:W-:-:S03]  /*bd20*/  IMAD.HI.U32 R4, R9, R181, RZ ;  /* 0x000000b509047227 */ /* 0x000fc600078e00ff */
[----:B------:R-:W-:Y:S01]  /*bd30*/  IABS R179, R11 ;  /* 0x0000000b00b37213 */ /* 0x000fe20000000000 */
[----:B0-----:R-:W-:Y:S02]  /*bd40*/  VIADD R10, R0, 0x11a ;  /* 0x0000011a000a7836 */ /* 0x001fe40000000000 */
[----:B------:R-:W-:Y:S02]  /*bd50*/  IMAD.MOV.U32 R12, RZ, RZ, R6 ;  /* 0x000000ffff0c7224 */ /* 0x000fe400078e0006 */
[----:B------:R-:W-:Y:S01]  /*bd60*/  IMAD.MOV R4, RZ, RZ, -R4 ;  /* 0x000000ffff047224 */ /* 0x000fe200078e0a04 */
[----:B------:R-:W-:Y:S01]  /*bd70*/  IABS R183, R10 ;  /* 0x0000000a00b77213 */ /* 0x000fe20000000000 */
[----:B------:R-:W-:Y:S01]  /*bd80*/  @!P4 IMAD.MOV R7, RZ, RZ, -R7 ;  /* 0x000000ffff07c224 */ /* 0x000fe200078e0a07 */
[----:B------:R-:W-:Y:S01]  /*bd90*/  ISETP.GE.AND P0, PT, R10, RZ, PT ;  /* 0x000000ff0a00720c */ /* 0x000fe20003f06270 */
[----:B------:R-:W-:Y:S02]  /*bda0*/  IMAD R184, R2, R4, R181 ;  /* 0x0000000402b87224 */ /* 0x000fe400078e02b5 */
[----:B------:R-:W-:-:S03]  /*bdb0*/  IMAD.HI.U32 R6, R9, R183, RZ ;  /* 0x000000b709067227 */ /* 0x000fc600078e00ff */
[C---:B------:R-:W-:Y:S01]  /*bdc0*/  ISETP.GT.U32.AND P4, PT, R2.reuse, R184, PT ;  /* 0x000000b80200720c */ /* 0x040fe20003f84070 */
[----:B------:R-:W-:Y:S02]  /*bdd0*/  IMAD.MOV R6, RZ, RZ, -R6 ;  /* 0x000000ffff067224 */ /* 0x000fe400078e0a06 */
[----:B------:R-:W-:Y:S01]  /*bde0*/  @!P2 IMAD.MOV R12, RZ, RZ, -R12 ;  /* 0x000000ffff0ca224 */ /* 0x000fe200078e0a0c */
[C---:B------:R-:W-:Y:S01]  /*bdf0*/  ISETP.GT.U32.AND P2, PT, R2.reuse, R8, PT ;  /* 0x000000080200720c */ /* 0x040fe20003f44070 */
[----:B------:R-:W-:Y:S02]  /*be00*/  IMAD R183, R2, R6, R183 ;  /* 0x0000000602b77224 */ /* 0x000fe400078e02b7 */
[--C-:B------:R-:W-:Y:S01]  /*be10*/  @!P6 IMAD.IADD R3, R3, 0x1, -R2.reuse ;  /* 0x000000010303e824 */ /* 0x100fe200078e0a02 */
[----:B------:R-:W-:Y:S01]  /*be20*/  STL [R1+0xfc], R12 ;  /* 0x0000fc0c01007387 */ /* 0x000fe20000100800 */
[----:B------:R-:W-:Y:S01]  /*be30*/  VIADD R10, R0, 0x118 ;  /* 0x00000118000a7836 */ /* 0x000fe20000000000 */
[----:B------:R-:W-:Y:S01]  /*be40*/  ISETP.GT.U32.AND P6, PT, R2, R183, PT ;  /* 0x000000b70200720c */ /* 0x000fe20003fc4070 */
[----:B------:R-:W-:Y:S01]  /*be50*/  IMAD.HI.U32 R6, R9, R179, RZ ;  /* 0x000000b309067227 */ /* 0x000fe200078e00ff */
[----:B------:R0:W-:Y:S02]  /*be60*/  STL [R1+0xf8], R7 ;  /* 0x0000f80701007387 */ /* 0x0001e40000100800 */
[----:B------:R-:W-:Y:S01]  /*be70*/  IABS R182, R10 ;  /* 0x0000000a00b67213 */ /* 0x000fe20000000000 */
[--C-:B------:R-:W-:Y:S01]  /*be80*/  @!P4 IMAD.IADD R184, R184, 0x1, -R2.reuse ;  /* 0x00000001b8b8c824 */ /* 0x100fe200078e0a02 */
[----:B------:R-:W-:Y:S01]  /*be90*/  ISETP.GE.AND P4, PT, R10, RZ, PT ;  /* 0x000000ff0a00720c */ /* 0x000fe20003f86270 */
[----:B------:R-:W-:Y:S01]  /*bea0*/  @!P2 IMAD.IADD R8, R8, 0x1, -R2 ;  /* 0x000000010808a824 */ /* 0x000fe200078e0a02 */
[----:B------:R-:W-:Y:S01]  /*beb0*/  ISETP.GE.AND P2, PT, R11, RZ, PT ;  /* 0x000000ff0b00720c */ /* 0x000fe20003f46270 */
[----:B------:R-:W-:-:S02]  /*bec0*/  IMAD.MOV R11, RZ, RZ, -R6 ;  /* 0x000000ffff0b7224 */ /* 0x000fc400078e0a06 */
[----:B------:R-:W-:Y:S02]  /*bed0*/  VIADD R4, R0, 0x117 ;  /* 0x0000011700047836 */ /* 0x000fe40000000000 */
[----:B0-----:R-:W-:-:S03]  /*bee0*/  IMAD.HI.U32 R7, R9, R182, RZ ;  /* 0x000000b609077227 */ /* 0x001fc600078e00ff */
[----:B------:R-:W-:Y:S01]  /*bef0*/  IABS R181, R4 ;  /* 0x0000000400b57213 */ /* 0x000fe20000000000 */
[----:B------:R-:W-:Y:S01]  /*bf00*/  @!P6 IMAD.IADD R183, R183, 0x1, -R2 ;  /* 0x00000001b7b7e824 */ /* 0x000fe200078e0a02 */
[C---:B------:R-:W-:Y:S01]  /*bf10*/  ISETP.GT.U32.AND P6, PT, R2.reuse, R184, PT ;  /* 0x000000b80200720c */ /* 0x040fe20003fc4070 */
[----:B------:R-:W-:Y:S02]  /*bf20*/  IMAD.MOV R7, RZ, RZ, -R7 ;  /* 0x000000ffff077224 */ /* 0x000fe400078e0a07 */
[C---:B------:R-:W-:Y:S02]  /*bf30*/  IMAD R179, R2.reuse, R11, R179 ;  /* 0x0000000b02b37224 */ /* 0x040fe400078e02b3 */
[----:B------:R-:W-:Y:S02]  /*bf40*/  IMAD R182, R2, R7, R182 ;  /* 0x0000000702b67224 */ /* 0x000fe400078e02b6 */
[----:B------:R-:W-:Y:S02]  /*bf50*/  IMAD.MOV.U32 R7, RZ, RZ, R8 ;  /* 0x000000ffff077224 */ /* 0x000fe400078e0008 */
[----:B------:R-:W-:-:S02]  /*bf60*/  IMAD.MOV.U32 R12, RZ, RZ, R3 ;  /* 0x000000ffff0c7224 */ /* 0x000fc400078e0003 */
[----:B------:R-:W-:Y:S01]  /*bf70*/  @!P5 IMAD.MOV R7, RZ, RZ, -R7 ;  /* 0x000000ffff07d224 */ /* 0x000fe200078e0a07 */
[C---:B------:R-:W-:Y:S01]  /*bf80*/  ISETP.GT.U32.AND P5, PT, R2.reuse, R179, PT ;  /* 0x000000b30200720c */ /* 0x040fe20003fa4070 */
[----:B------:R-:W-:Y:S01]  /*bf90*/  @!P3 IMAD.MOV R12, RZ, RZ, -R12 ;  /* 0x000000ffff0cb224 */ /* 0x000fe200078e0a0c */
[----:B------:R-:W-:Y:S01]  /*bfa0*/  ISETP.GT.U32.AND P3, PT, R2, R183, PT ;  /* 0x000000b70200720c */ /* 0x000fe20003f64070 */
[----:B------:R-:W-:Y:S01]  /*bfb0*/  @!P6 IMAD.IADD R184, R184, 0x1, -R2 ;  /* 0x00000001b8b8e824 */ /* 0x000fe200078e0a02 */
[----:B------:R-:W-:Y:S01]  /*bfc0*/  ISETP.GT.U32.AND P6, PT, R2, R182, PT ;  /* 0x000000b60200720c */ /* 0x000fe20003fc4070 */
[----:B------:R-:W-:Y:S01]  /*bfd0*/  IMAD.HI.U32 R6, R9, R181, RZ ;  /* 0x000000b509067227 */ /* 0x000fe200078e00ff */
[----:B------:R0:W-:Y:S03]  /*bfe0*/  STL [R1+0xf0], R12 ;  /* 0x0000f00c01007387 */ /* 0x0001e60000100800 */
[----:B------:R-:W-:Y:S01]  /*bff0*/  IMAD.MOV R6, RZ, RZ, -R6 ;  /* 0x000000ffff067224 */ /* 0x000fe200078e0a06 */
[----:B------:R1:W-:Y:S01]  /*c000*/  STL [R1+0xf4], R7 ;  /* 0x0000f40701007387 */ /* 0x0003e20000100800 */
[----:B------:R-:W-:-:S02]  /*c010*/  VIADD R10, R0, 0x116 ;  /* 0x00000116000a7836 */ /* 0x000fc40000000000 */
[C---:B------:R-:W-:Y:S02]  /*c020*/  IMAD R181, R2.reuse, R6, R181 ;  /* 0x0000000602b57224 */ /* 0x040fe400078e02b5 */
[--C-:B------:R-:W-:Y:S01]  /*c030*/  @!P5 IMAD.IADD R179, R179, 0x1, -R2.reuse ;  /* 0x00000001b3b3d824 */ /* 0x100fe200078e0a02 */
[----:B------:R-:W-:Y:S01]  /*c040*/  IABS R177, R10 ;  /* 0x0000000a00b17213 */ /* 0x000fe20000000000 */
[--C-:B------:R-:W-:Y:S01]  /*c050*/  @!P3 IMAD.IADD R183, R183, 0x1, -R2.reuse ;  /* 0x00000001b7b7b824 */ /* 0x100fe200078e0a02 */
[----:B------:R-:W-:Y:S01]  /*c060*/  ISETP.GT.U32.AND P3, PT, R2, R181, PT ;  /* 0x000000b50200720c */ /* 0x000fe20003f64070 */
[----:B------:R-:W-:Y:S01]  /*c070*/  @!P6 IMAD.IADD R182, R182, 0x1, -R2 ;  /* 0x00000001b6b6e824 */ /* 0x000fe200078e0a02 */
[----:B------:R-:W-:Y:S01]  /*c080*/  ISETP.GT.U32.AND P6, PT, R2, R179, PT ;  /* 0x000000b30200720c */ /* 0x000fe20003fc4070 */
[----:B------:R-:W-:Y:S01]  /*c090*/  IMAD.HI.U32 R180, R9, R177, RZ ;  /* 0x000000b109b47227 */ /* 0x000fe200078e00ff */
[----:B------:R-:W-:-:S03]  /*c0a0*/  ISETP.GE.AND P5, PT, R4, RZ, PT ;  /* 0x000000ff0400720c */ /* 0x000fc60003fa6270 */
[C---:B------:R-:W-:Y:S02]  /*c0b0*/  VIADD R3, R0.reuse, 0x115 ;  /* 0x0000011500037836 */ /* 0x040fe40000000000 */
[----:B------:R-:W-:Y:S02]  /*c0c0*/  IMAD.MOV R180, RZ, RZ, -R180 ;  /* 0x000000ffffb47224 */ /* 0x000fe400078e0ab4 */
[----:B------:R-:W-:Y:S01]  /*c0d0*/  VIADD R178, R0, 0x113 ;  /* 0x0000011300b27836 */ /* 0x000fe20000000000 */
[----:B------:R-:W-:Y:S01]  /*c0e0*/  IABS R8, R3 ;  /* 0x0000000300087213 */ /* 0x000fe20000000000 */
[C---:B------:R-:W-:Y:S02]  /*c0f0*/  IMAD R177, R2.reuse, R180, R177 ;  /* 0x000000b402b17224 */ /* 0x040fe400078e02b1 */
[--C-:B------:R-:W-:Y:S01]  /*c100*/  @!P3 IMAD.IADD R181, R181, 0x1, -R2.reuse ;  /* 0x00000001b5b5b824 */ /* 0x100fe200078e0a02 */
[C---:B------:R-:W-:Y:S01]  /*c110*/  ISETP.GT.U32.AND P3, PT, R2.reuse, R182, PT ;  /* 0x000000b60200720c */ /* 0x040fe20003f64070 */
[----:B------:R-:W-:Y:S01]  /*c120*/  @!P6 IMAD.IADD R179, R179, 0x1, -R2 ;  /* 0x00000001b3b3e824 */ /* 0x000fe200078e0a02 */
[----:B------:R-:W-:Y:S01]  /*c130*/  ISETP.GT.U32.AND P6, PT, R2, R177, PT ;  /* 0x000000b10200720c */ /* 0x000fe20003fc4070 */
[----:B------:R-:W-:Y:S01]  /*c140*/  IMAD.HI.U32 R4, R9, R8, RZ ;  /* 0x0000000809047227 */ /* 0x000fe200078e00ff */
[----:B------:R-:W-:-:S03]  /*c150*/  IABS R6, R178 ;  /* 0x000000b200067213 */ /* 0x000fc60000000000 */
[----:B------:R-:W-:Y:S02]  /*c160*/  IMAD.MOV.U32 R13, RZ, RZ, R184 ;  /* 0x000000ffff0d7224 */ /* 0x000fe400078e00b8 */
[----:B0-----:R-:W-:Y:S02]  /*c170*/  IMAD.MOV.U32 R12, RZ, RZ, R183 ;  /* 0x000000ffff0c7224 */ /* 0x001fe400078e00b7 */
[----:B------:R-:W-:Y:S02]  /*c180*/  IMAD.MOV R4, RZ, RZ, -R4 ;  /* 0x000000ffff047224 */ /* 0x000fe400078e0a04 */
[----:B------:R-:W-:Y:S01]  /*c190*/  @!P1 IMAD.MOV R13, RZ, RZ, -R13 ;  /* 0x000000ffff0d9224 */ /* 0x000fe200078e0a0d */
[----:B------:R-:W-:Y:S01]  /*c1a0*/  ISETP.GT.U32.AND P1, PT, R2, R181, PT ;  /* 0x000000b50200720c */ /* 0x000fe20003f24070 */
[----:B------:R-:W-:Y:S01]  /*c1b0*/  @!P0 IMAD.MOV R12, RZ, RZ, -R12 ;  /* 0x000000ffff0c8224 */ /* 0x000fe200078e0a0c */
[----:B------:R-:W-:Y:S01]  /*c1c0*/  ISETP.GE.AND P0, PT, R10, RZ, PT ;  /* 0x000000ff0a00720c */ /* 0x000fe20003f06270 */
[----:B------:R-:W-:Y:S01]  /*c1d0*/  VIADD R11, R0, 0x114 ;  /* 0x00000114000b7836 */ /* 0x000fe20000000000 */
[----:B------:R-:W-:Y:S01]  /*c1e0*/  STL [R1+0xbc], R13 ;  /* 0x0000bc0d01007387 */ /* 0x000fe20000100800 */
[----:B------:R-:W-:-:S02]  /*c1f0*/  IMAD R8, R2, R4, R8 ;  /* 0x0000000402087224 */ /* 0x000fc400078e0208 */
[----:B------:R-:W-:Y:S01]  /*c200*/  IMAD.HI.U32 R10, R9, R6, RZ ;  /* 0x00000006090a7227 */ /* 0x000fe200078e00ff */
[----:B------:R0:W-:Y:S01]  /*c210*/  STL [R1+0xcc], R12 ;  /* 0x0000cc0c01007387 */ /* 0x0001e20000100800 */
[----:B-1----:R-:W-:Y:S02]  /*c220*/  IABS R7, R11 ;  /* 0x0000000b00077213 */ /* 0x002fe40000000000 */
[----:B------:R-:W-:Y:S02]  /*c230*/  IMAD.MOV R10, RZ, RZ, -R10 ;  /* 0x000000ffff0a7224 */ /* 0x000fe400078e0a0a */
[--C-:B------:R-:W-:Y:S01]  /*c240*/  @!P3 IMAD.IADD R182, R182, 0x1, -R2.reuse ;  /* 0x00000001b6b6b824 */ /* 0x100fe200078e0a02 */
[C---:B------:R-:W-:Y:S01]  /*c250*/  ISETP.GT.U32.AND P3, PT, R2.reuse, R8, PT ;  /* 0x000000080200720c */ /* 0x040fe20003f64070 */
[----:B------:R-:W-:Y:S02]  /*c260*/  @!P6 IMAD.IADD R177, R177, 0x1, -R2 ;  /* 0x00000001b1b1e824 */ /* 0x000fe400078e0a02 */
[----:B------:R-:W-:-:S02]  /*c270*/  IMAD R6, R2, R10, R6 ;  /* 0x0000000a02067224 */ /* 0x000fc400078e0206 */
[----:B0-----:R-:W-:Y:S02]  /*c280*/  IMAD.MOV.U32 R12, RZ, RZ, R179 ;  /* 0x000000ffff0c7224 */ /* 0x001fe400078e00b3 */
[----:B------:R-:W-:Y:S02]  /*c290*/  IMAD.MOV.U32 R13, RZ, RZ, R182 ;  /* 0x000000ffff0d7224 */ /* 0x000fe400078e00b6 */
[----:B------:R-:W-:Y:S01]  /*c2a0*/  @!P2 IMAD.MOV R12, RZ, RZ, -R12 ;  /* 0x000000ffff0ca224 */ /* 0x000fe200078e0a0c */
[----:B------:R-:W-:Y:S01]  /*c2b0*/  ISETP.GT.U32.AND P2, PT, R2, R177, PT ;  /* 0x000000b10200720c */ /* 0x000fe20003f44070 */
[----:B------:R-:W-:-:S03]  /*c2c0*/  IMAD.HI.U32 R180, R9, R7, RZ ;  /* 0x0000000709b47227 */ /* 0x000fc600078e00ff */
[----:B------:R0:W-:Y:S01]  /*c2d0*/  STL [R1+0xe8], R12 ;  /* 0x0000e80c01007387 */ /* 0x0001e20000100800 */
[----:B------:R-:W-:Y:S01]  /*c2e0*/  @!P1 IMAD.IADD R181, R181, 0x1, -R2 ;  /* 0x00000001b5b59824 */ /* 0x000fe200078e0a02 */
[----:B------:R-:W-:Y:S01]  /*c2f0*/  ISETP.GE.AND P1, PT, R3, RZ, PT ;  /* 0x000000ff0300720c */ /* 0x000fe20003f26270 */
[----:B------:R-:W-:Y:S01]  /*c300*/  @!P4 IMAD.MOV R13, RZ, RZ, -R13 ;  /* 0x000000ffff0dc224 */ /* 0x000fe200078e0a0d */
[----:B------:R-:W-:Y:S01]  /*c310*/  ISETP.GT.U32.AND P4, PT, R2, R6, PT ;  /* 0x000000060200720c */ /* 0x000fe20003f84070 */
[----:B------:R-:W-:Y:S02]  /*c320*/  IMAD.MOV R180, RZ, RZ, -R180 ;  /* 0x000000ffffb47224 */ /* 0x000fe400078e0ab4 */
[----:B------:R-:W-:Y:S01]  /*c330*/  VIADD R4, R0, 0x112 ;  /* 0x0000011200047836 */ /* 0x000fe20000000000 */
[----:B------:R-:W-:Y:S01]  /*c340*/  STL [R1+0xd4], R13 ;  /* 0x0000d40d01007387 */ /* 0x000fe20000100800 */
[----:B------:R-:W-:Y:S02]  /*c350*/  IMAD R7, R2, R180, R7 ;  /* 0x000000b402077224 */ /* 0x000fe400078e0207 */
[----:B0-----:R-:W-:Y:S01]  /*c360*/  IMAD.MOV.U32 R12, RZ, RZ, R181 ;  /* 0x000000ffff0c7224 */ /* 0x001fe200078e00b5 */
[----:B------:R-:W-:Y:S01]  /*c370*/  IABS R3, R4 ;  /* 0x0000000400037213 */ /* 0x000fe20000000000 */
[----:B------:R-:W-:Y:S01]  /*c380*/  VIADD R10, R0, 0x111 ;  /* 0x00000111000a7836 */ /* 0x000fe20000000000 */
[----:B------:R-:W-:Y:S01]  /*c390*/  ISETP.GT.U32.AND P6, PT, R2, R7, PT ;  /* 0x000000070200720c */ /* 0x000fe20003fc4070 */
[----:B------:R-:W-:-:S02]  /*c3a0*/  @!P3 IMAD.IADD R8, R8, 0x1, -R2 ;  /* 0x000000010808b824 */ /* 0x000fc400078e0a02 */
[----:B------:R-:W-:Y:S01]  /*c3b0*/  @!P5 IMAD.MOV R12, RZ, RZ, -R12 ;  /* 0x000000ffff0cd224 */ /* 0x000fe200078e0a0c */
[----:B------:R-:W-:Y:S01]  /*c3c0*/  IABS R180, R10 ;  /* 0x0000000a00b47213 */ /* 0x000fe20000000000 */
[--C-:B------:R-:W-:Y:S01]  /*c3d0*/  @!P2 IMAD.IADD R177, R177, 0x1, -R2.reuse ;  /* 0x00000001b1b1a824 */ /* 0x100fe200078e0a02 */
[----:B------:R-:W-:Y:S01]  /*c3e0*/  ISETP.GT.U32.AND P3, PT, R2, R8, PT ;  /* 0x000000080200720c */ /* 0x000fe20003f64070 */
[----:B------:R-:W-:Y:S01]  /*c3f0*/  IMAD.HI.U32 R179, R9, R3, RZ ;  /* 0x0000000309b37227 */ /* 0x000fe200078e00ff */
[----:B------:R0:W-:Y:S01]  /*c400*/  STL [R1+0xd8], R12 ;  /* 0x0000d80c01007387 */ /* 0x0001e20000100800 */
[----:B------:R-:W-:Y:S02]  /*c410*/  ISETP.GE.AND P5, PT, R11, RZ, PT ;  /* 0x000000ff0b00720c */ /* 0x000fe40003fa6270 */
[----:B------:R-:W-:Y:S01]  /*c420*/  @!P4 IMAD.IADD R6, R6, 0x1, -R2 ;  /* 0x000000010606c824 */ /* 0x000fe200078e0a02 */
[----:B------:R-:W-:Y:S01]  /*c430*/  ISETP.GE.AND P2, PT, R178, RZ, PT ;  /* 0x000000ffb200720c */ /* 0x000fe20003f46270 */
[----:B------:R-:W-:Y:S01]  /*c440*/  IMAD.MOV R179, RZ, RZ, -R179 ;  /* 0x000000ffffb37224 */ /* 0x000fe200078e0ab3 */
[----:B------:R-:W-:Y:S01]  /*c450*/  ISETP.GE.AND P4, PT, R4, RZ, PT ;  /* 0x000000ff0400720c */ /* 0x000fe20003f86270 */
[----:B------:R-:W-:-:S02]  /*c460*/  IMAD.MOV.U32 R11, RZ, RZ, R180 ;  /* 0x000000ffff0b7224 */ /* 0x000fc400078e00b4 */
[----:B------:R-:W-:Y:S02]  /*c470*/  IMAD R3, R2, R179, R3 ;  /* 0x000000b302037224 */ /* 0x000fe400078e0203 */
[----:B0-----:R-:W-:Y:S02]  /*c480*/  IMAD.MOV.U32 R12, RZ, RZ, R177 ;  /* 0x000000ffff0c7224 */ /* 0x001fe400078e00b1 */
[----:B------:R-:W-:-:S04]  /*c490*/  IMAD.HI.U32 R178, R9, R11, RZ ;  /* 0x0000000b09b27227 */ /* 0x000fc800078e00ff */
[----:B------:R-:W-:Y:S01]  /*c4a0*/  @!P0 IMAD.MOV R12, RZ, RZ, -R12 ;  /* 0x000000ffff0c8224 */ /* 0x000fe200078e0a0c */
[----:B------:R-:W-:Y:S01]  /*c4b0*/  ISETP.GT.U32.AND P0, PT, R2, R6, PT ;  /* 0x000000060200720c */ /* 0x000fe20003f04070 */
[--C-:B------:R-:W-:Y:S02]  /*c4c0*/  @!P6 IMAD.IADD R7, R7, 0x1, -R2.reuse ;  /* 0x000000010707e824 */ /* 0x100fe400078e0a02 */
[----:B------:R-:W-:Y:S01]  /*c4d0*/  @!P3 IMAD.IADD R8, R8, 0x1, -R2 ;  /* 0x000000010808b824 */ /* 0x000fe200078e0a02 */
[C---:B------:R-:W-:Y:S01]  /*c4e0*/  ISETP.GT.U32.AND P3, PT, R2.reuse, R3, PT ;  /* 0x000000030200720c */ /* 0x040fe20003f64070 */
[----:B------:R-:W-:Y:S01]  /*c4f0*/  IMAD.MOV R178, RZ, RZ, -R178 ;  /* 0x000000ffffb27224 */ /* 0x000fe200078e0ab2 */
[C---:B------:R-:W-:Y:S01]  /*c500*/  ISETP.GT.U32.AND P6, PT, R2.reuse, R7, PT ;  /* 0x000000070200720c */ /* 0x040fe20003fc4070 */
[----:B------:R-:W-:Y:S01]  /*c510*/  @!P1 IMAD.MOV R8, RZ, RZ, -R8 ;  /* 0x000000ffff089224 */ /* 0x000fe200078e0a08 */
[----:B------:R-:W-:Y:S01]  /*c520*/  STL [R1+0xdc], R12 ;  /* 0x0000dc0c01007387 */ /* 0x000fe20000100800 */
[----:B------:R-:W-:-:S02]  /*c530*/  IMAD R4, R2, R178, R11 ;  /* 0x000000b202047224 */ /* 0x000fc400078e020b */
[----:B------:R-:W-:Y:S01]  /*c540*/  VIADD R180, R0, 0x110 ;  /* 0x0000011000b47836 */ /* 0x000fe20000000000 */
[----:B------:R0:W-:Y:S01]  /*c550*/  STL [R1+0xe0], R8 ;  /* 0x0000e00801007387 */ /* 0x0001e20000100800 */
[--C-:B------:R-:W-:Y:S01]  /*c560*/  @!P0 IMAD.IADD R6, R6, 0x1, -R2.reuse ;  /* 0x0000000106068824 */ /* 0x100fe200078e0a02 */
[----:B------:R-:W-:Y:S01]  /*c570*/  ISETP.GT.U32.AND P0, PT, R2, R4, PT ;  /* 0x000000040200720c */ /* 0x000fe20003f04070 */
[----:B------:R-:W-:Y:S01]  /*c580*/  VIADD R177, R0, 0x10f ;  /* 0x0000010f00b17836 */ /* 0x000fe20000000000 */
[----:B------:R-:W-:Y:S01]  /*c590*/  ISETP.GE.AND P1, PT, R180, RZ, PT ;  /* 0x000000ffb400720c */ /* 0x000fe20003f26270 */
[--C-:B------:R-:W-:Y:S01]  /*c5a0*/  @!P3 IMAD.IADD R3, R3, 0x1, -R2.reuse ;  /* 0x000000010303b824 */ /* 0x100fe200078e0a02 */
[----:B------:R-:W-:Y:S01]  /*c5b0*/  IABS R180, R180 ;  /* 0x000000b400b47213 */ /* 0x000fe20000000000 */
[----:B------:R-:W-:Y:S01]  /*c5c0*/  @!P6 IMAD.IADD R7, R7, 0x1, -R2 ;  /* 0x000000010707e824 */ /* 0x000fe200078e0a02 */
[----:B------:R-:W-:Y:S01]  /*c5d0*/  ISETP.GE.AND P6, PT, R10, RZ, PT ;  /* 0x000000ff0a00720c */ /* 0x000fe20003fc6270 */
[----:B------:R-:W-:Y:S01]  /*c5e0*/  VIADD R10, R0, 0x10e ;  /* 0x0000010e000a7836 */ /* 0x000fe20000000000 */
[----:B------:R-:W-:Y:S01]  /*c5f0*/  ISETP.GT.U32.AND P3, PT, R2, R3, PT ;  /* 0x000000030200720c */ /* 0x000fe20003f64070 */
[----:B0-----:R-:W-:-:S02]  /*c600*/  IMAD.MOV.U32 R8, RZ, RZ, R6 ;  /* 0x000000ffff087224 */ /* 0x001fc400078e0006 */
[----:B------:R-:W-:Y:S01]  /*c610*/  @!P5 IMAD.MOV R7, RZ, RZ, -R7 ;  /* 0x000000ffff07d224 */ /* 0x000fe200078e0a07 */
[----:B------:R-:W-:Y:S01]  /*c620*/  ISETP.GE.AND P5, PT, R177, RZ, PT ;  /* 0x000000ffb100720c */ /* 0x000fe20003fa6270 */
[----:B------:R-:W-:Y:S01]  /*c630*/  @!P2 IMAD.MOV R8, RZ, RZ, -R8 ;  /* 0x000000ffff08a224 */ /* 0x000fe200078e0a08 */
[----:B------:R-:W-:Y:S01]  /*c640*/  ISETP.GE.AND P2, PT, R10, RZ, PT ;  /* 0x000000ff0a00720c */ /* 0x000fe20003f46270 */
[--C-:B------:R-:W-:Y:S01]  /*c650*/  @!P0 IMAD.IADD R4, R4, 0x1, -R2.reuse ;  /* 0x0000000104048824 */ /* 0x100fe200078e0a02 */
[----:B------:R-:W-:Y:S01]  /*c660*/  STL [R1+0xe4], R7 ;  /* 0x0000e40701007387 */ /* 0x000fe20000100800 */
[----:B------:R-:W-:Y:S01]  /*c670*/  IABS R10, R10 ;  /* 0x0000000a000a7213 */ /* 0x000fe20000000000 */
[----:B------:R-:W-:Y:S01]  /*c680*/  VIADD R11, R0, 0x10d ;  /* 0x0000010d000b7836 */ /* 0x000fe20000000000 */
[----:B------:R-:W-:Y:S01]  /*c690*/  IABS R177, R177 ;  /* 0x000000b100b17213 */ /* 0x000fe20000000000 */
[----:B------:R0:W-:Y:S01]  /*c6a0*/  STL [R1+0x730], R8 ;  /* 0x0007300801007387 */ /* 0x0001e20000100800 */
[----:B------:R-:W-:Y:S01]  /*c6b0*/  ISETP.GT.U32.AND P0, PT, R2, R4, PT ;  /* 0x000000040200720c */ /* 0x000fe20003f04070 */
[----:B------:R-:W-:Y:S01]  /*c6c0*/  @!P3 IMAD.IADD R3, R3, 0x1, -R2 ;  /* 0x000000010303b824 */ /* 0x000fe200078e0a02 */
[----:B------:R-:W-:Y:S01]  /*c6d0*/  ISETP.GE.AND P3, PT, R11, RZ, PT ;  /* 0x000000ff0b00720c */ /* 0x000fe20003f66270 */
[----:B------:R-:W-:Y:S01]  /*c6e0*/  IMAD.HI.U32 R6, R9, R10, RZ ;  /* 0x0000000a09067227 */ /* 0x000fe200078e00ff */
[----:B------:R-:W-:-:S03]  /*c6f0*/  IABS R11, R11 ;  /* 0x0000000b000b7213 */ /* 0x000fc60000000000 */
[----:B------:R-:W-:Y:S02]  /*c700*/  IMAD.MOV.U32 R12, RZ, RZ, R3 ;  /* 0x000000ffff0c7224 */ /* 0x000fe400078e0003 */
[----:B0-----:R-:W-:-:S04]  /*c710*/  IMAD.HI.U32 R8, R9, R180, RZ ;  /* 0x000000b409087227 */ /* 0x001fc800078e00ff */
[----:B------:R-:W-:Y:S02]  /*c720*/  IMAD.MOV R8, RZ, RZ, -R8 ;  /* 0x000000ffff087224 */ /* 0x000fe400078e0a08 */
[----:B------:R-:W-:Y:S02]  /*c730*/  IMAD.MOV R6, RZ, RZ, -R6 ;  /* 0x000000ffff067224 */ /* 0x000fe400078e0a06 */
[----:B------:R-:W-:Y:S02]  /*c740*/  IMAD R180, R2, R8, R180 ;  /* 0x0000000802b47224 */ /* 0x000fe400078e02b4 */
[----:B------:R-:W-:Y:S02]  /*c750*/  @!P4 IMAD.MOV R12, RZ, RZ, -R12 ;  /* 0x000000ffff0cc224 */ /* 0x000fe400078e0a0c */
[----:B------:R-:W-:Y:S01]  /*c760*/  @!P0 IMAD.IADD R4, R4, 0x1, -R2 ;  /* 0x0000000104048824 */ /* 0x000fe200078e0a02 */
[C---:B------:R-:W-:Y:S01]  /*c770*/  ISETP.GT.U32.AND P4, PT, R2.reuse, R180, PT ;  /* 0x000000b40200720c */ /* 0x040fe20003f84070 */
[----:B------:R-:W-:Y:S01]  /*c780*/  IMAD R10, R2, R6, R10 ;  /* 0x00000006020a7224 */ /* 0x000fe200078e020a */
[----:B------:R0:W-:Y:S01]  /*c790*/  STL [R1+0x728], R12 ;  /* 0x0007280c01007387 */ /* 0x0001e20000100800 */
[----:B------:R-:W-:-:S02]  /*c7a0*/  IMAD.MOV.U32 R8, RZ, RZ, R4 ;  /* 0x000000ffff087224 */ /* 0x000fc400078e0004 */
        /* <DEDUP_REMOVED lines=8> */
[C---:B------:R-:W-:Y:S01]  /*c830*/  ISETP.GT.U32.AND P4, PT, R2.reuse, R180, PT ;  /* 0x000000b40200720c */ /* 0x040fe20003f84070 */
[----:B------:R-:W-:Y:S01]  /*c840*/  IMAD.HI.U32 R3, R9, R11, RZ ;  /* 0x0000000b09037227 */ /* 0x000fe200078e00ff */
[----:B------:R-:W-:-:S02]  /*c850*/  ISETP.GT.U32.AND P0, PT, R2, R177, PT ;  /* 0x000000b10200720c */ /* 0x000fc40003f04070 */
[----:B------:R-:W-:Y:S01]  /*c860*/  IABS R182, R179 ;  /* 0x000000b300b67213 */ /* 0x000fe20000000000 */
[----:B------:R-:W-:Y:S02]  /*c870*/  @!P6 IMAD.IADD R10, R10, 0x1, -R2 ;  /* 0x000000010a0ae824 */ /* 0x000fe400078e0a02 */
[----:B------:R-:W-:Y:S02]  /*c880*/  IMAD.MOV R3, RZ, RZ, -R3 ;  /* 0x000000ffff037224 */ /* 0x000fe400078e0a03 */
[----:B------:R-:W-:Y:S01]  /*c890*/  VIADD R184, R0, 0x10c ;  /* 0x0000010c00b87836 */ /* 0x000fe20000000000 */
[C---:B------:R-:W-:Y:S01]  /*c8a0*/  ISETP.GT.U32.AND P6, PT, R2.reuse, R10, PT ;  /* 0x0000000a0200720c */ /* 0x040fe20003fc4070 */
[----:B------:R-:W-:Y:S02]  /*c8b0*/  IMAD R11, R2, R3, R11 ;  /* 0x00000003020b7224 */ /* 0x000fe400078e020b */
[----:B------:R-:W-:Y:S01]  /*c8c0*/  IMAD.HI.U32 R6, R9, R182, RZ ;  /* 0x000000b609067227 */ /* 0x000fe200078e00ff */
[----:B------:R-:W-:-:S03]  /*c8d0*/  IABS R4, R184 ;  /* 0x000000b800047213 */ /* 0x000fc60000000000 */
[----:B------:R-:W-:Y:S02]  /*c8e0*/  @!P0 IMAD.IADD R177, R177, 0x1, -R2 ;  /* 0x00000001b1b18824 */ /* 0x000fe400078e0a02 */
[----:B------:R-:W-:Y:S02]  /*c8f0*/  IMAD.MOV R6, RZ, RZ, -R6 ;  /* 0x000000ffff067224 */ /* 0x000fe400078e0a06 */
[----:B------:R-:W-:Y:S01]  /*c900*/  @!P4 IMAD.IADD R180, R180, 0x1, -R2 ;  /* 0x00000001b4b4c824 */ /* 0x000fe200078e0a02 */
[C---:B------:R-:W-:Y:S01]  /*c910*/  ISETP.GT.U32.AND P4, PT, R2.reuse, R11, PT ;  /* 0x0000000b0200720c */ /* 0x040fe20003f84070 */
[C---:B------:R-:W-:Y:S01]  /*c920*/  IMAD R182, R2.reuse, R6, R182 ;  /* 0x0000000602b67224 */ /* 0x040fe200078e02b6 */
[----:B------:R-:W-:Y:S01]  /*c930*/  ISETP.GT.U32.AND P0, PT, R2, R177, PT ;  /* 0x000000b10200720c */ /* 0x000fe20003f04070 */
[----:B------:R-:W-:-:S04]  /*c940*/  IMAD.HI.U32 R178, R9, R4, RZ ;  /* 0x0000000409b27227 */ /* 0x000fc800078e00ff */
[----:B------:R-:W-:Y:S01]  /*c950*/  @!P6 IMAD.IADD R10, R10, 0x1, -R2 ;  /* 0x000000010a0ae824 */ /* 0x000fe200078e0a02 */
[----:B------:R-:W-:Y:S01]  /*c960*/  ISETP.GT.U32.AND P6, PT, R2, R182, PT ;  /* 0x000000b60200720c */ /* 0x000fe20003fc4070 */
[----:B------:R-:W-:Y:S02]  /*c970*/  IMAD.MOV R178, RZ, RZ, -R178 ;  /* 0x000000ffffb27224 */ /* 0x000fe400078e0ab2 */
[----:B------:R-:W-:Y:S02]  /*c980*/  VIADD R3, R0, 0x10a ;  /* 0x0000010a00037836 */ /* 0x000fe40000000000 */
[----:B------:R-:W-:Y:S02]  /*c990*/  IMAD R4, R2, R178, R4 ;  /* 0x000000b202047224 */ /* 0x000fe400078e0204 */
[----:B0-----:R-:W-:Y:S01]  /*c9a0*/  IMAD.MOV.U32 R12, RZ, RZ, R180 ;  /* 0x000000ffff0c7224 */ /* 0x001fe200078e00b4 */
[----:B-1----:R-:W-:Y:S01]  /*c9b0*/  IABS R8, R3 ;  /* 0x0000000300087213 */ /* 0x002fe20000000000 */
[----:B------:R-:W-:Y:S01]  /*c9c0*/  @!P4 IMAD.IADD R11, R11, 0x1, -R2 ;  /* 0x000000010b0bc824 */ /* 0x000fe200078e0a02 */
[----:B------:R-:W-:Y:S01]  /*c9d0*/  ISETP.GE.AND P4, PT, R184, RZ, PT ;  /* 0x000000ffb800720c */ /* 0x000fe20003f86270 */
[----:B------:R-:W-:-:S02]  /*c9e0*/  VIADD R7, R0, 0x109 ;  /* 0x0000010900077836 */ /* 0x000fc40000000000 */
[----:B------:R-:W-:Y:S02]  /*c9f0*/  VIADD R6, R0, 0x108 ;  /* 0x0000010800067836 */ /* 0x000fe40000000000 */
[----:B------:R-:W-:Y:S01]  /*ca00*/  @!P0 IMAD.IADD R177, R177, 0x1, -R2 ;  /* 0x00000001b1b18824 */ /* 0x000fe200078e0a02 */
[C---:B------:R-:W-:Y:S01]  /*ca10*/  ISETP.GT.U32.AND P0, PT, R2.reuse, R4, PT ;  /* 0x000000040200720c */ /* 0x040fe20003f04070 */
[----:B------:R-:W-:Y:S01]  /*ca20*/  @!P1 IMAD.MOV R12, RZ, RZ, -R12 ;  /* 0x000000ffff0c9224 */ /* 0x000fe200078e0a0c */
[----:B------:R-:W-:Y:S01]  /*ca30*/  ISETP.GT.U32.AND P1, PT, R2, R11, PT ;  /* 0x0000000b0200720c */ /* 0x000fe20003f24070 */
[----:B------:R-:W-:Y:S01]  /*ca40*/  @!P6 IMAD.IADD R182, R182, 0x1, -R2 ;  /* 0x00000001b6b6e824 */ /* 0x000fe200078e0a02 */
[----:B------:R-:W-:Y:S01]  /*ca50*/  IABS R181, R7 ;  /* 0x0000000700b57213 */ /* 0x000fe20000000000 */
[----:B------:R-:W-:Y:S01]  /*ca60*/  IMAD.HI.U32 R183, R9, R8, RZ ;  /* 0x0000000809b77227 */ /* 0x000fe200078e00ff */
[----:B------:R-:W-:Y:S01]  /*ca70*/  IABS R180, R6 ;  /* 0x0000000600b47213 */ /* 0x000fe20000000000 */
[----:B------:R0:W-:Y:S01]  /*ca80*/  STL [R1+0xd0], R12 ;  /* 0x0000d00c01007387 */ /* 0x0001e20000100800 */
[----:B------:R-:W-:Y:S01]  /*ca90*/  ISETP.GT.U32.AND P6, PT, R2, R182, PT ;  /* 0x000000b60200720c */ /* 0x000fe20003fc4070 */
[----:B------:R-:W-:-:S02]  /*caa0*/  IMAD.MOV R183, RZ, RZ, -R183 ;  /* 0x000000ffffb77224 */ /* 0x000fc400078e0ab7 */
[----:B------:R-:W-:-:S04]  /*cab0*/  IMAD.HI.U32 R178, R9, R181, RZ ;  /* 0x000000b509b27227 */ /* 0x000fc800078e00ff */
[----:B------:R-:W-:Y:S02]  /*cac0*/  IMAD R8, R2, R183, R8 ;  /* 0x000000b702087224 */ /* 0x000fe400078e0208 */
[----:B0-----:R-:W-:Y:S02]  /*cad0*/  IMAD.MOV.U32 R12, RZ, RZ, R177 ;  /* 0x000000ffff0c7224 */ /* 0x001fe400078e00b1 */
[----:B------:R-:W-:-:S04]  /*cae0*/  IMAD.HI.U32 R177, R9, R180, RZ ;  /* 0x000000b409b17227 */ /* 0x000fc800078e00ff */
[----:B------:R-:W-:Y:S02]  /*caf0*/  @!P5 IMAD.MOV R12, RZ, RZ, -R12 ;  /* 0x000000ffff0cd224 */ /* 0x000fe400078e0a0c */
[----:B------:R-:W-:Y:S02]  /*cb00*/  IMAD.MOV R178, RZ, RZ, -R178 ;  /* 0x000000ffffb27224 */ /* 0x000fe400078e0ab2 */
[--C-:B------:R-:W-:Y:S01]  /*cb10*/  @!P0 IMAD.IADD R4, R4, 0x1, -R2.reuse ;  /* 0x0000000104048824 */ /* 0x100fe200078e0a02 */
[----:B------:R0:W-:Y:S01]  /*cb20*/  STL [R1+0xc8], R12 ;  /* 0x0000c80c01007387 */ /* 0x0001e20000100800 */
[----:B------:R-:W-:Y:S01]  /*cb30*/  @!P1 IMAD.IADD R11, R11, 0x1, -R2 ;  /* 0x000000010b0b9824 */ /* 0x000fe200078e0a02 */
[C---:B------:R-:W-:Y:S01]  /*cb40*/  ISETP.GT.U32.AND P1, PT, R2.reuse, R8, PT ;  /* 0x000000080200720c */ /* 0x040fe20003f24070 */
[----:B------:R-:W-:Y:S01]  /*cb50*/  IMAD.MOV R177, RZ, RZ, -R177 ;  /* 0x000000ffffb17224 */ /* 0x000fe200078e0ab1 */
[C---:B------:R-:W-:Y:S01]  /*cb60*/  ISETP.GT.U32.AND P5, PT, R2.reuse, R4, PT ;  /* 0x000000040200720c */ /* 0x040fe20003fa4070 */
[C---:B------:R-:W-:Y:S01]  /*cb70*/  IMAD R181, R2.reuse, R178, R181 ;  /* 0x000000b202b57224 */ /* 0x040fe200078e02b5 */
[----:B------:R-:W-:Y:S01]  /*cb80*/  ISETP.GE.AND P0, PT, R179, RZ, PT ;  /* 0x000000ffb300720c */ /* 0x000fe20003f06270 */
[----:B------:R-:W-:-:S02]  /*cb90*/  IMAD R180, R2, R177, R180 ;  /* 0x000000b102b47224 */ /* 0x000fc400078e02b4 */
[----:B------:R-:W-:Y:S02]  /*cba0*/  @!P6 IMAD.IADD R182, R182, 0x1, -R2 ;  /* 0x00000001b6b6e824 */ /* 0x000fe400078e0a02 */
[----:B0-----:R-:W-:Y:S01]  /*cbb0*/  IMAD.MOV.U32 R12, RZ, RZ, R11 ;  /* 0x000000ffff0c7224 */ /* 0x001fe200078e000b */
[C---:B------:R-:W-:Y:S01]  /*cbc0*/  ISETP.GT.U32.AND P6, PT, R2.reuse, R180, PT ;  /* 0x000000b40200720c */ /* 0x040fe20003fc4070 */
[----:B------:R-:W-:Y:S01]  /*cbd0*/  @!P2 IMAD.MOV R10, RZ, RZ, -R10 ;  /* 0x000000ffff0aa224 */ /* 0x000fe200078e0a0a */
[----:B------:R-:W-:Y:S01]  /*cbe0*/  ISETP.GE.AND P2, PT, R3, RZ, PT ;  /* 0x000000ff0300720c */ /* 0x000fe20003f46270 */
[----:B------:R-:W-:Y:S01]  /*cbf0*/  @!P3 IMAD.MOV R12, RZ, RZ, -R12 ;  /* 0x000000ffff0cb224 */ /* 0x000fe200078e0a0c */
[----:B------:R-:W-:Y:S01]  /*cc00*/  ISETP.GT.U32.AND P3, PT, R2, R181, PT ;  /* 0x000000b50200720c */ /* 0x000fe20003f64070 */
[C---:B------:R-:W-:Y:S01]  /*cc10*/  VIADD R3, R0.reuse, 0x107 ;  /* 0x0000010700037836 */ /* 0x040fe20000000000 */
[----:B------:R0:W-:Y:S01]  /*cc20*/  STL [R1+0xc4], R10 ;  /* 0x0000c40a01007387 */ /* 0x0001e20000100800 */
[----:B------:R-:W-:-:S02]  /*cc30*/  VIADD R11, R0, 0x106 ;  /* 0x00000106000b7836 */ /* 0x000fc40000000000 */
[--C-:B------:R-:W-:Y:S01]  /*cc40*/  @!P1 IMAD.IADD R8, R8, 0x1, -R2.reuse ;  /* 0x0000000108089824 */ /* 0x100fe200078e0a02 */
[----:B------:R-:W-:Y:S01]  /*cc50*/  ISETP.GE.AND P1, PT, R6, RZ, PT ;  /* 0x000000ff0600720c */ /* 0x000fe20003f26270 */
[--C-:B------:R-:W-:Y:S01]  /*cc60*/  @!P5 IMAD.IADD R4, R4, 0x1, -R2.reuse ;  /* 0x000000010404d824 */ /* 0x100fe200078e0a02 */
[----:B------:R-:W-:Y:S01]  /*cc70*/  IABS R6, R11 ;  /* 0x0000000b00067213 */ /* 0x000fe20000000000 */
[----:B------:R1:W-:Y:S01]  /*cc80*/  STL [R1+0xc0], R12 ;  /* 0x0000c00c01007387 */ /* 0x0003e20000100800 */
[--C-:B------:R-:W-:Y:S01]  /*cc90*/  @!P6 IMAD.IADD R180, R180, 0x1, -R2.reuse ;  /* 0x00000001b4b4e824 */ /* 0x100fe200078e0a02 */
[----:B------:R-:W-:Y:S01]  /*cca0*/  ISETP.GE.AND P5, PT, R7, RZ, PT ;  /* 0x000000ff0700720c */ /* 0x000fe20003fa6270 */
[----:B------:R-:W-:Y:S01]  /*ccb0*/  VIADD R178, R0, 0x105 ;  /* 0x0000010500b27836 */ /* 0x000fe20000000000 */
[----:B0-----:R-:W-:Y:S01]  /*ccc0*/  IABS R10, R3 ;  /* 0x00000003000a7213 */ /* 0x001fe20000000000 */
[----:B------:R-:W-:Y:S01]  /*ccd0*/  @!P3 IMAD.IADD R181, R181, 0x1, -R2 ;  /* 0x00000001b5b5b824 */ /* 0x000fe200078e0a02 */
[----:B------:R-:W-:Y:S01]  /*cce0*/  ISETP.GT.U32.AND P3, PT, R2, R8, PT ;  /* 0x000000080200720c */ /* 0x000fe20003f64070 */
[----:B------:R-:W-:Y:S01]  /*ccf0*/  VIADD R177, R0, 0x104 ;  /* 0x0000010400b17836 */ /* 0x000fe20000000000 */
[----:B------:R-:W-:Y:S01]  /*cd00*/  IABS R179, R178 ;  /* 0x000000b200b37213 */ /* 0x000fe20000000000 */
[----:B------:R-:W-:Y:S01]  /*cd10*/  IMAD.HI.U32 R7, R9, R10, RZ ;  /* 0x0000000a09077227 */ /* 0x000fe200078e00ff */
[----:B------:R-:W-:-:S02]  /*cd20*/  ISETP.GT.U32.AND P6, PT, R2, R181, PT ;  /* 0x000000b50200720c */ /* 0x000fc40003fc4070 */
[----:B------:R-:W-:Y:S01]  /*cd30*/  IABS R184, R177 ;  /* 0x000000b100b87213 */ /* 0x000fe20000000000 */
[----:B-1----:R-:W-:Y:S02]  /*cd40*/  IMAD.MOV.U32 R12, RZ, RZ, R4 ;  /* 0x000000ffff0c7224 */ /* 0x002fe400078e0004 */
[----:B------:R-:W-:Y:S02]  /*cd50*/  IMAD.MOV.U32 R4, RZ, RZ, R6 ;  /* 0x000000ffff047224 */ /* 0x000fe400078e0006 */
[----:B------:R-:W-:Y:S01]  /*cd60*/  @!P4 IMAD.MOV R12, RZ, RZ, -R12 ;  /* 0x000000ffff0cc224 */ /* 0x000fe200078e0a0c */
[C---:B------:R-:W-:Y:S01]  /*cd70*/  ISETP.GT.U32.AND P4, PT, R2.reuse, R180, PT ;  /* 0x000000b40200720c */ /* 0x040fe20003f84070 */
[----:B------:R-:W-:Y:S02]  /*cd80*/  IMAD.MOV R7, RZ, RZ, -R7 ;  /* 0x000000ffff077224 */ /* 0x000fe400078e0a07 */
[----:B------:R-:W-:Y:S01]  /*cd90*/  IMAD.HI.U32 R6, R9, R4, RZ ;  /* 0x0000000409067227 */ /* 0x000fe200078e00ff */
[----:B------:R0:W-:Y:S03]  /*cda0*/  STL [R1+0x9c], R12 ;  /* 0x00009c0c01007387 */ /* 0x0001e60000100800 */
[----:B------:R-:W-:-:S02]  /*cdb0*/  IMAD R10, R2, R7, R10 ;  /* 0x00000007020a7224 */ /* 0x000fc400078e020a */
[----:B------:R-:W-:Y:S02]  /*cdc0*/  IMAD.MOV R6, RZ, RZ, -R6 ;  /* 0x000000ffff067224 */ /* 0x000fe400078e0a06 */
[----:B------:R-:W-:Y:S01]  /*cdd0*/  @!P3 IMAD.IADD R8, R8, 0x1, -R2 ;  /* 0x000000010808b824 */ /* 0x000fe200078e0a02 */
[C---:B------:R-:W-:Y:S01]  /*cde0*/  ISETP.GT.U32.AND P3, PT, R2.reuse, R10, PT ;  /* 0x0000000a0200720c */ /* 0x040fe20003f64070 */
[----:B------:R-:W-:Y:S02]  /*cdf0*/  IMAD R4, R2, R6, R4 ;  /* 0x0000000602047224 */ /* 0x000fe400078e0204 */
[----:B------:R-:W-:Y:S02]  /*ce00*/  @!P4 IMAD.IADD R180, R180, 0x1, -R2 ;  /* 0x00000001b4b4c824 */ /* 0x000fe400078e0a02 */
[----:B------:R-:W-:Y:S01]  /*ce10*/  IMAD.HI.U32 R6, R9, R179, RZ ;  /* 0x000000b309067227 */ /* 0x000fe200078e00ff */
[----:B------:R-:W-:-:S03]  /*ce20*/  ISETP.GT.U32.AND P4, PT, R2, R4, PT ;  /* 0x000000040200720c */ /* 0x000fc60003f84070 */
[----:B------:R-:W-:Y:S02]  /*ce30*/  IMAD.MOV.U32 R13, RZ, RZ, R182 ;  /* 0x000000ffff0d7224 */ /* 0x000fe400078e00b6 */
[--C-:B------:R-:W-:Y:S01]  /*ce40*/  @!P6 IMAD.IADD R181, R181, 0x1, -R2.reuse ;  /* 0x00000001b5b5e824 */ /* 0x100fe200078e0a02 */
[----:B------:R-:W-:Y:S01]  /*ce50*/  ISETP.GE.AND P6, PT, R3, RZ, PT ;  /* 0x000000ff0300720c */ /* 0x000fe20003fc6270 */
[----:B------:R-:W-:Y:S01]  /*ce60*/  @!P3 IMAD.IADD R10, R10, 0x1, -R2 ;  /* 0x000000010a0ab824 */ /* 0x000fe200078e0a02 */
[----:B------:R-:W-:Y:S01]  /*ce70*/  ISETP.GE.AND P3, PT, R11, RZ, PT ;  /* 0x000000ff0b00720c */ /* 0x000fe20003f66270 */
[----:B------:R-:W-:-:S04]  /*ce80*/  IMAD.HI.U32 R7, R9, R184, RZ ;  /* 0x000000b809077227 */ /* 0x000fc800078e00ff */
[----:B------:R-:W-:Y:S02]  /*ce90*/  VIADD R3, R0, 0x103 ;  /* 0x0000010300037836 */ /* 0x000fe40000000000 */
[----:B------:R-:W-:Y:S02]  /*cea0*/  IMAD.MOV R6, RZ, RZ, -R6 ;  /* 0x000000ffff067224 */ /* 0x000fe400078e0a06 */
[----:B------:R-:W-:Y:S02]  /*ceb0*/  @!P4 IMAD.IADD R4, R4, 0x1, -R2 ;  /* 0x000000010404c824 */ /* 0x000fe400078e0a02 */
[----:B0-----:R-:W-:Y:S02]  /*cec0*/  IMAD.MOV.U32 R12, RZ, RZ, R8 ;  /* 0x000000ffff0c7224 */ /* 0x001fe400078e0008 */
[----:B------:R-:W-:Y:S01]  /*ced0*/  @!P0 IMAD.MOV R13, RZ, RZ, -R13 ;  /* 0x000000ffff0d8224 */ /* 0x000fe200078e0a0d */
[----:B------:R-:W-:Y:S01]  /*cee0*/  ISETP.GT.U32.AND P0, PT, R2, R10, PT ;  /* 0x0000000a0200720c */ /* 0x000fe20003f04070 */
[----:B------:R-:W-:-:S02]  /*cef0*/  IMAD.MOV R7, RZ, RZ, -R7 ;  /* 0x000000ffff077224 */ /* 0x000fc400078e0a07 */
[----:B------:R-:W-:Y:S01]  /*cf00*/  VIADD R11, R0, 0x102 ;  /* 0x00000102000b7836 */ /* 0x000fe20000000000 */
[----:B------:R0:W-:Y:S01]  /*cf10*/  STL [R1+0xa0], R13 ;  /* 0x0000a00d01007387 */ /* 0x0001e20000100800 */
[C---:B------:R-:W-:Y:S01]  /*cf20*/  IMAD R179, R2.reuse, R6, R179 ;  /* 0x0000000602b37224 */ /* 0x040fe200078e02b3 */
[----:B------:R-:W-:Y:S01]  /*cf30*/  IABS R6, R3 ;  /* 0x0000000300067213 */ /* 0x000fe20000000000 */
[----:B------:R-:W-:Y:S01]  /*cf40*/  @!P2 IMAD.MOV R12, RZ, RZ, -R12 ;  /* 0x000000ffff0ca224 */ /* 0x000fe200078e0a0c */
[C---:B------:R-:W-:Y:S01]  /*cf50*/  ISETP.GT.U32.AND P2, PT, R2.reuse, R4, PT ;  /* 0x000000040200720c */ /* 0x040fe20003f44070 */
[C---:B------:R-:W-:Y:S01]  /*cf60*/  IMAD R184, R2.reuse, R7, R184 ;  /* 0x0000000702b87224 */ /* 0x040fe200078e02b8 */
[----:B------:R-:W-:Y:S01]  /*cf70*/  IABS R7, R11 ;  /* 0x0000000b00077213 */ /* 0x000fe20000000000 */
[----:B------:R-:W-:Y:S01]  /*cf80*/  IMAD.HI.U32 R8, R9, R6, RZ ;  /* 0x0000000609087227 */ /* 0x000fe200078e00ff */
[----:B------:R1:W-:Y:S01]  /*cf90*/  STL [R1+0xb8], R12 ;  /* 0x0000b80c01007387 */ /* 0x0003e20000100800 */
[----:B------:R-:W-:-:S02]  /*cfa0*/  ISETP.GT.U32.AND P4, PT, R2, R179, PT ;  /* 0x000000b30200720c */ /* 0x000fc40003f84070 */
[----:B0-----:R-:W-:Y:S02]  /*cfb0*/  IMAD.MOV.U32 R13, RZ, RZ, R181 ;  /* 0x000000ffff0d7224 */ /* 0x001fe400078e00b5 */
[----:B------:R-:W-:Y:S01]  /*cfc0*/  @!P0 IMAD.IADD R10, R10, 0x1, -R2 ;  /* 0x000000010a0a8824 */ /* 0x000fe200078e0a02 */
[----:B------:R-:W-:Y:S01]  /*cfd0*/  ISETP.GE.AND P0, PT, R177, RZ, PT ;  /* 0x000000ffb100720c */ /* 0x000fe20003f06270 */
[----:B------:R-:W-:Y:S01]  /*cfe0*/  @!P5 IMAD.MOV R13, RZ, RZ, -R13 ;  /* 0x000000ffff0dd224 */ /* 0x000fe200078e0a0d */
[----:B------:R-:W-:Y:S01]  /*cff0*/  ISETP.GT.U32.AND P5, PT, R2, R184, PT ;  /* 0x000000b80200720c */ /* 0x000fe20003fa4070 */
[----:B------:R-:W-:Y:S02]  /*d000*/  IMAD.MOV R8, RZ, RZ, -R8 ;  /* 0x000000ffff087224 */ /* 0x000fe400078e0a08 */
[----:B-1----:R-:W-:Y:S01]  /*d010*/  IMAD.MOV.U32 R12, RZ, RZ, R180 ;  /* 0x000000ffff0c7224 */ /* 0x002fe200078e00b4 */
[----:B------:R0:W-:Y:S01]  /*d020*/  STL [R1+0xa8], R13 ;  /* 0x0000a80d01007387 */ /* 0x0001e20000100800 */
[----:B------:R-:W-:-:S04]  /*d030*/  IMAD.HI.U32 R180, R9, R7, RZ ;  /* 0x0000000709b47227 */ /* 0x000fc800078e00ff */
[----:B------:R-:W-:Y:S01]  /*d040*/  @!P1 IMAD.MOV R12, RZ, RZ, -R12 ;  /* 0x000000ffff0c9224 */ /* 0x000fe200078e0a0c */
[----:B------:R-:W-:Y:S01]  /*d050*/  ISETP.GE.AND P1, PT, R178, RZ, PT ;  /* 0x000000ffb200720c */ /* 0x000fe20003f26270 */
[----:B------:R-:W-:Y:S02]  /*d060*/  IMAD.MOV R180, RZ, RZ, -R180 ;  /* 0x000000ffffb47224 */ /* 0x000fe400078e0ab4 */
[----:B------:R-:W-:Y:S01]  /*d070*/  @!P2 IMAD.IADD R4, R4, 0x1, -R2 ;  /* 0x000000010404a824 */ /* 0x000fe200078e0a02 */
[----:B------:R1:W-:Y:S01]  /*d080*/  STL [R1+0xb4], R12 ;  /* 0x0000b40c01007387 */ /* 0x0003e20000100800 */
[C---:B------:R-:W-:Y:S01]  /*d090*/  IMAD R6, R2.reuse, R8, R6 ;  /* 0x0000000802067224 */ /* 0x040fe200078e0206 */
[----:B------:R-:W-:Y:S01]  /*d0a0*/  ISETP.GE.AND P2, PT, R3, RZ, PT ;  /* 0x000000ff0300720c */ /* 0x000fe20003f46270 */
[----:B0-----:R-:W-:Y:S02]  /*d0b0*/  IMAD.MOV.U32 R13, RZ, RZ, R10 ;  /* 0x000000ffff0d7224 */ /* 0x001fe400078e000a */
[----:B------:R-:W-:-:S02]  /*d0c0*/  IMAD R7, R2, R180, R7 ;  /* 0x000000b402077224 */ /* 0x000fc400078e0207 */
[----:B------:R-:W-:Y:S01]  /*d0d0*/  @!P6 IMAD.MOV R13, RZ, RZ, -R13 ;  /* 0x000000ffff0de224 */ /* 0x000fe200078e0a0d */
[----:B------:R-:W-:Y:S01]  /*d0e0*/  ISETP.GT.U32.AND P6, PT, R2, R6, PT ;  /* 0x000000060200720c */ /* 0x000fe20003fc4070 */
[----:B------:R-:W-:Y:S02]  /*d0f0*/  @!P5 IMAD.IADD R184, R184, 0x1, -R2 ;  /* 0x00000001b8b8d824 */ /* 0x000fe400078e0a02 */
[----:B-1----:R-:W-:Y:S01]  /*d100*/  IMAD.MOV.U32 R12, RZ, RZ, R4 ;  /* 0x000000ffff0c7224 */ /* 0x002fe200078e0004 */
[----:B------:R-:W-:Y:S01]  /*d110*/  STL [R1+0xac], R13 ;  /* 0x0000ac0d01007387 */ /* 0x000fe20000100800 */
[----:B------:R-:W-:Y:S01]  /*d120*/  VIADD R3, R0, 0x101 ;  /* 0x0000010100037836 */ /* 0x000fe20000000000 */
[C---:B------:R-:W-:Y:S01]  /*d130*/  ISETP.GT.U32.AND P5, PT, R2.reuse, R184, PT ;  /* 0x000000b80200720c */ /* 0x040fe20003fa4070 */
[----:B------:R-:W-:Y:S01]  /*d140*/  @!P3 IMAD.MOV R12, RZ, RZ, -R12 ;  /* 0x000000ffff0cb224 */ /* 0x000fe200078e0a0c */
[----:B------:R-:W-:Y:S01]  /*d150*/  ISETP.GT.U32.AND P3, PT, R2, R7, PT ;  /* 0x000000070200720c */ /* 0x000fe20003f64070 */
[----:B------:R-:W-:Y:S01]  /*d160*/  VIADD R8, R0, 0x100 ;  /* 0x0000010000087836 */ /* 0x000fe20000000000 */
[----:B------:R-:W-:Y:S01]  /*d170*/  IABS R10, R3 ;  /* 0x00000003000a7213 */ /* 0x000fe20000000000 */
[--C-:B------:R-:W-:Y:S01]  /*d180*/  @!P4 IMAD.IADD R179, R179, 0x1, -R2.reuse ;  /* 0x00000001b3b3c824 */ /* 0x100fe200078e0a02 */
[----:B------:R0:W-:Y:S01]  /*d190*/  STL [R1+0xb0], R12 ;  /* 0x0000b00c01007387 */ /* 0x0001e20000100800 */
[----:B------:R-:W-:Y:S01]  /*d1a0*/  @!P6 IMAD.IADD R6, R6, 0x1, -R2 ;  /* 0x000000010606e824 */ /* 0x000fe200078e0a02 */
[----:B------:R-:W-:Y:S01]  /*d1b0*/  IABS R4, R8 ;  /* 0x0000000800047213 */ /* 0x000fe20000000000 */
[----:B------:R-:W-:Y:S01]  /*d1c0*/  IMAD.HI.U32 R178, R9, R10, RZ ;  /* 0x0000000a09b27227 */ /* 0x000fe200078e00ff */
[----:B------:R-:W-:-:S02]  /*d1d0*/  ISETP.GT.U32.AND P4, PT, R2, R179, PT ;  /* 0x000000b30200720c */ /* 0x000fc40003f84070 */
[----:B------:R-:W-:Y:S01]  /*d1e0*/  ISETP.GT.U32.AND P6, PT, R2, R6, PT ;  /* 0x000000060200720c */ /* 0x000fe20003fc4070 */
[--C-:B------:R-:W-:Y:S01]  /*d1f0*/  @!P5 IMAD.IADD R184, R184, 0x1, -R2.reuse ;  /* 0x00000001b8b8d824 */ /* 0x100fe200078e0a02 */
[----:B------:R-:W-:Y:S01]  /*d200*/  ISETP.GE.AND P5, PT, R3, RZ, PT ;  /* 0x000000ff0300720c */ /* 0x000fe20003fa6270 */
[----:B------:R-:W-:Y:S02]  /*d210*/  @!P3 IMAD.IADD R7, R7, 0x1, -R2 ;  /* 0x000000010707b824 */ /* 0x000fe400078e0a02 */
[----:B------:R-:W-:-:S03]  /*d220*/  IMAD.HI.U32 R3, R9, R4, RZ ;  /* 0x0000000409037227 */ /* 0x000fc600078e00ff */
[C---:B------:R-:W-:Y:S01]  /*d230*/  ISETP.GT.U32.AND P3, PT, R2.reuse, R7, PT ;  /* 0x000000070200720c */ /* 0x040fe20003f64070 */
[----:B------:R-:W-:Y:S02]  /*d240*/  IMAD.MOV R178, RZ, RZ, -R178 ;  /* 0x000000ffffb27224 */ /* 0x000fe400078e0ab2 */
[----:B------:R-:W-:Y:S02]  /*d250*/  IMAD.MOV R3, RZ, RZ, -R3 ;  /* 0x000000ffff037224 */ /* 0x000fe400078e0a03 */
[C---:B------:R-:W-:Y:S02]  /*d260*/  IMAD R10, R2.reuse, R178, R10 ;  /* 0x000000b2020a7224 */ /* 0x040fe400078e020a */
[----:B------:R-:W-:Y:S02]  /*d270*/  IMAD R4, R2, R3, R4 ;  /* 0x0000000302047224 */ /* 0x000fe400078e0204 */
[--C-:B------:R-:W-:Y:S01]  /*d280*/  @!P6 IMAD.IADD R6, R6, 0x1, -R2.reuse ;  /* 0x000000010606e824 */ /* 0x100fe200078e0a02 */
[----:B------:R-:W-:Y:S01]  /*d290*/  ISETP.GT.U32.AND P6, PT, R2, R10, PT ;  /* 0x0000000a0200720c */ /* 0x000fe20003fc4070 */
[----:B------:R-:W-:Y:S01]  /*d2a0*/  @!P4 IMAD.IADD R179, R179, 0x1, -R2 ;  /* 0x00000001b3b3c824 */ /* 0x000fe200078e0a02 */
[----:B------:R-:W-:Y:S01]  /*d2b0*/  ISETP.GE.AND P4, PT, R11, RZ, PT ;  /* 0x000000ff0b00720c */ /* 0x000fe20003f86270 */
[----:B------:R-:W-:-:S02]  /*d2c0*/  VIADD R11, R0, 0xff ;  /* 0x000000ff000b7836 */ /* 0x000fc40000000000 */
[----:B------:R-:W-:Y:S01]  /*d2d0*/  @!P3 IMAD.IADD R7, R7, 0x1, -R2 ;  /* 0x000000010707b824 */ /* 0x000fe200078e0a02 */
[----:B------:R-:W-:Y:S01]  /*d2e0*/  ISETP.GT.U32.AND P3, PT, R2, R4, PT ;  /* 0x000000040200720c */ /* 0x000fe20003f64070 */
[----:B0-----:R-:W-:Y:S01]  /*d2f0*/  IMAD.MOV.U32 R12, RZ, RZ, R179 ;  /* 0x000000ffff0c7224 */ /* 0x001fe200078e00b3 */
[----:B------:R-:W-:Y:S01]  /*d300*/  IABS R177, R11 ;  /* 0x0000000b00b17213 */ /* 0x000fe20000000000 */
[----:B------:R-:W-:Y:S02]  /*d310*/  VIADD R179, R0, 0xfe ;  /* 0x000000fe00b37836 */ /* 0x000fe40000000000 */
[----:B------:R-:W-:Y:S01]  /*d320*/  @!P1 IMAD.MOV R12, RZ, RZ, -R12 ;  /* 0x000000ffff0c9224 */ /* 0x000fe200078e0a0c */
[----:B------:R-:W-:Y:S01]  /*d330*/  ISETP.GE.AND P1, PT, R8, RZ, PT ;  /* 0x000000ff0800720c */ /* 0x000fe20003f26270 */
[----:B------:R-:W-:Y:S01]  /*d340*/  IMAD.HI.U32 R8, R9, R177, RZ ;  /* 0x000000b109087227 */ /* 0x000fe200078e00ff */
[----:B------:R-:W-:Y:S02]  /*d350*/  IABS R182, R179 ;  /* 0x000000b300b67213 */ /* 0x000fe40000000000 */
[----:B------:R0:W-:Y:S01]  /*d360*/  STL [R1+0x724], R12 ;  /* 0x0007240c01007387 */ /* 0x0001e20000100800 */
[----:B------:R-:W-:-:S02]  /*d370*/  @!P6 IMAD.IADD R10, R10, 0x1, -R2 ;  /* 0x000000010a0ae824 */ /* 0x000fc400078e0a02 */
[----:B------:R-:W-:Y:S02]  /*d380*/  VIADD R180, R0, 0xfd ;  /* 0x000000fd00b47836 */ /* 0x000fe40000000000 */
[----:B------:R-:W-:Y:S02]  /*d390*/  IMAD.MOV R8, RZ, RZ, -R8 ;  /* 0x000000ffff087224 */ /* 0x000fe400078e0a08 */
[----:B------:R-:W-:Y:S01]  /*d3a0*/  @!P3 IMAD.IADD R4, R4, 0x1, -R2 ;  /* 0x000000010404b824 */ /* 0x000fe200078e0a02 */
[C---:B------:R-:W-:Y:S01]  /*d3b0*/  ISETP.GT.U32.AND P3, PT, R2.reuse, R10, PT ;  /* 0x0000000a0200720c */ /* 0x040fe20003f64070 */
[----:B------:R-:W-:Y:S01]  /*d3c0*/  IMAD R177, R2, R8, R177 ;  /* 0x0000000802b17224 */ /* 0x000fe200078e02b1 */
[----:B------:R-:W-:Y:S01]  /*d3d0*/  IABS R181, R180 ;  /* 0x000000b400b57213 */ /* 0x000fe20000000000 */
[----:B0-----:R-:W-:Y:S02]  /*d3e0*/  IMAD.MOV.U32 R12, RZ, RZ, R184 ;  /* 0x000000ffff0c7224 */ /* 0x001fe400078e00b8 */
[----:B------:R-:W-:Y:S01]  /*d3f0*/  VIADD R3, R0, 0xfc ;  /* 0x000000fc00037836 */ /* 0x000fe20000000000 */
[----:B------:R-:W-:Y:S01]  /*d400*/  ISETP.GT.U32.AND P6, PT, R2, R177, PT ;  /* 0x000000b10200720c */ /* 0x000fe20003fc4070 */
[----:B------:R-:W-:Y:S01]  /*d410*/  @!P0 IMAD.MOV R12, RZ, RZ, -R12 ;  /* 0x000000ffff0c8224 */ /* 0x000fe200078e0a0c */
[----:B------:R-:W-:Y:S01]  /*d420*/  ISETP.GE.AND P0, PT, R11, RZ, PT ;  /* 0x000000ff0b00720c */ /* 0x000fe20003f06270 */
[----:B------:R-:W-:Y:S01]  /*d430*/  IMAD.HI.U32 R185, R9, R182, RZ ;  /* 0x000000b609b97227 */ /* 0x000fe200078e00ff */
[----:B------:R-:W-:-:S02]  /*d440*/  IABS R8, R3 ;  /* 0x0000000300087213 */ /* 0x000fc40000000000 */
[----:B------:R0:W-:Y:S01]  /*d450*/  STL [R1+0xa4], R12 ;  /* 0x0000a40c01007387 */ /* 0x0001e20000100800 */
[----:B------:R-:W-:-:S04]  /*d460*/  IMAD.HI.U32 R183, R9, R181, RZ ;  /* 0x000000b509b77227 */ /* 0x000fc800078e00ff */
[----:B------:R-:W-:Y:S02]  /*d470*/  IMAD.MOV R185, RZ, RZ, -R185 ;  /* 0x000000ffffb97224 */ /* 0x000fe400078e0ab9 */
[----:B------:R-:W-:Y:S02]  /*d480*/  VIADD R178, R0, 0xfb ;  /* 0x000000fb00b27836 */ /* 0x000fe40000000000 */
[----:B------:R-:W-:Y:S02]  /*d490*/  IMAD.MOV R183, RZ, RZ, -R183 ;  /* 0x000000ffffb77224 */ /* 0x000fe400078e0ab7 */
[----:B0-----:R-:W-:Y:S02]  /*d4a0*/  IMAD.MOV.U32 R12, RZ, RZ, R6 ;  /* 0x000000ffff0c7224 */ /* 0x001fe400078e0006 */
[----:B------:R-:W-:Y:S01]  /*d4b0*/  IMAD R11, R2, R185, R182 ;  /* 0x000000b9020b7224 */ /* 0x000fe200078e02b6 */
[----:B------:R-:W-:Y:S01]  /*d4c0*/  IABS R182, R178 ;  /* 0x000000b200b67213 */ /* 0x000fe20000000000 */
[----:B------:R-:W-:-:S02]  /*d4d0*/  @!P2 IMAD.MOV R12, RZ, RZ, -R12 ;  /* 0x000000ffff0ca224 */ /* 0x000fc400078e0a0c */
[----:B------:R-:W-:Y:S01]  /*d4e0*/  @!P3 IMAD.IADD R10, R10, 0x1, -R2 ;  /* 0x000000010a0ab824 */ /* 0x000fe200078e0a02 */
[C---:B------:R-:W-:Y:S01]  /*d4f0*/  ISETP.GT.U32.AND P3, PT, R2.reuse, R11, PT ;  /* 0x0000000b0200720c */ /* 0x040fe20003f64070 */
[----:B------:R-:W-:Y:S01]  /*d500*/  IMAD.MOV.U32 R184, RZ, RZ, R8 ;  /* 0x000000ffffb87224 */ /* 0x000fe200078e0008 */
[----:B------:R0:W-:Y:S01]  /*d510*/  STL [R1+0x98], R12 ;  /* 0x0000980c01007387 */ /* 0x0001e20000100800 */
[----:B------:R-:W-:Y:S02]  /*d520*/  IMAD R8, R2, R183, R181 ;  /* 0x000000b702087224 */ /* 0x000fe400078e02b5 */
[----:B------:R-:W-:-:S04]  /*d530*/  IMAD.HI.U32 R6, R9, R184, RZ ;  /* 0x000000b809067227 */ /* 0x000fc800078e00ff */
[----:B------:R-:W-:Y:S01]  /*d540*/  @!P6 IMAD.IADD R177, R177, 0x1, -R2 ;  /* 0x00000001b1b1e824 */ /* 0x000fe200078e0a02 */
[C---:B------:R-:W-:Y:S01]  /*d550*/  ISETP.GT.U32.AND P6, PT, R2.reuse, R4, PT ;  /* 0x000000040200720c */ /* 0x040fe20003fc4070 */
[----:B------:R-:W-:Y:S02]  /*d560*/  IMAD.MOV.U32 R13, RZ, RZ, R7 ;  /* 0x000000ffff0d7224 */ /* 0x000fe400078e0007 */
[----:B0-----:R-:W-:Y:S01]  /*d570*/  IMAD.MOV.U32 R12, RZ, RZ, R10 ;  /* 0x000000ffff0c7224 */ /* 0x001fe200078e000a */
[----:B------:R-:W-:Y:S01]  /*d580*/  ISETP.GT.U32.AND P2, PT, R2, R177, PT ;  /* 0x000000b10200720c */ /* 0x000fe20003f44070 */
[----:B------:R-:W-:-:S04]  /*d590*/  IMAD.HI.U32 R7, R9, R182, RZ ;  /* 0x000000b609077227 */ /* 0x000fc800078e00ff */
[----:B------:R-:W-:Y:S01]  /*d5a0*/  @!P5 IMAD.MOV R12, RZ, RZ, -R12 ;  /* 0x000000ffff0cd224 */ /* 0x000fe200078e0a0c */
[C---:B------:R-:W-:Y:S01]  /*d5b0*/  ISETP.GT.U32.AND P5, PT, R2.reuse, R8, PT ;  /* 0x000000080200720c */ /* 0x040fe20003fa4070 */
[----:B------:R-:W-:Y:S02]  /*d5c0*/  IMAD.MOV R6, RZ, RZ, -R6 ;  /* 0x000000ffff067224 */ /* 0x000fe400078e0a06 */
[----:B------:R-:W-:Y:S02]  /*d5d0*/  IMAD.MOV R10, RZ, RZ, -R7 ;  /* 0x000000ffff0a7224 */ /* 0x000fe400078e0a07 */
[C---:B------:R-:W-:Y:S02]  /*d5e0*/  IMAD R7, R2.reuse, R6, R184 ;  /* 0x0000000602077224 */ /* 0x040fe400078e02b8 */
[--C-:B------:R-:W-:Y:S02]  /*d5f0*/  @!P3 IMAD.IADD R11, R11, 0x1, -R2.reuse ;  /* 0x000000010b0bb824 */ /* 0x100fe400078e0a02 */
[----:B------:R-:W-:Y:S01]  /*d600*/  @!P4 IMAD.MOV R13, RZ, RZ, -R13 ;  /* 0x000000ffff0dc224 */ /* 0x000fe200078e0a0d */
[----:B------:R-:W-:Y:S01]  /*d610*/  ISETP.GT.U32.AND P3, PT, R2, R7, PT ;  /* 0x000000070200720c */ /* 0x000fe20003f64070 */
[--C-:B------:R-:W-:Y:S01]  /*d620*/  @!P6 IMAD.IADD R4, R4, 0x1, -R2.reuse ;  /* 0x000000010404e824 */ /* 0x100fe200078e0a02 */
[----:B------:R-:W-:Y:S01]  /*d630*/  ISETP.GE.AND P4, PT, R179, RZ, PT ;  /* 0x000000ffb300720c */ /* 0x000fe20003f86270 */
[--C-:B------:R-:W-:Y:S01]  /*d640*/  @!P5 IMAD.IADD R8, R8, 0x1, -R2.reuse ;  /* 0x000000010808d824 */ /* 0x100fe200078e0a02 */
[----:B------:R-:W-:Y:S01]  /*d650*/  ISETP.GT.U32.AND P5, PT, R2, R11, PT ;  /* 0x0000000b0200720c */ /* 0x000fe20003fa4070 */
[----:B------:R-:W-:Y:S01]  /*d660*/  STL [R1+0x94], R13 ;  /* 0x0000940d01007387 */ /* 0x000fe20000100800 */
[----:B------:R-:W-:Y:S01]  /*d670*/  VIADD R179, R0, 0xfa ;  /* 0x000000fa00b37836 */ /* 0x000fe20000000000 */
[----:B------:R-:W-:Y:S01]  /*d680*/  ISETP.GE.AND P6, PT, R180, RZ, PT ;  /* 0x000000ffb400720c */ /* 0x000fe20003fc6270 */
[----:B------:R-:W-:Y:S01]  /*d690*/  @!P2 IMAD.IADD R177, R177, 0x1, -R2 ;  /* 0x00000001b1b1a824 */ /* 0x000fe200078e0a02 */
[----:B------:R0:W-:Y:S01]  /*d6a0*/  STL [R1+0x90], R12 ;  /* 0x0000900c01007387 */ /* 0x0001e20000100800 */
[----:B------:R-:W-:Y:S01]  /*d6b0*/  ISETP.GE.AND P2, PT, R3, RZ, PT ;  /* 0x000000ff0300720c */ /* 0x000fe20003f46270 */
[----:B------:R-:W-:Y:S01]  /*d6c0*/  IMAD R3, R2, R10, R182 ;  /* 0x0000000a02037224 */ /* 0x000fe200078e02b6 */
[----:B------:R-:W-:Y:S01]  /*d6d0*/  IABS R182, R179 ;  /* 0x000000b300b67213 */ /* 0x000fe20000000000 */
[----:B------:R-:W-:-:S02]  /*d6e0*/  @!P3 IMAD.IADD R7, R7, 0x1, -R2 ;  /* 0x000000010707b824 */ /* 0x000fc400078e0a02 */
[----:B------:R-:W-:Y:S02]  /*d6f0*/  VIADD R6, R0, 0xf7 ;  /* 0x000000f700067836 */ /* 0x000fe40000000000 */
[----:B------:R-:W-:Y:S01]  /*d700*/  @!P5 IMAD.IADD R11, R11, 0x1, -R2 ;  /* 0x000000010b0bd824 */ /* 0x000fe200078e0a02 */
[C---:B------:R-:W-:Y:S01]  /*d710*/  ISETP.GT.U32.AND P3, PT, R2.reuse, R7, PT ;  /* 0x000000070200720c */ /* 0x040fe20003f64070 */
[----:B0-----:R-:W-:Y:S01]  /*d720*/  IMAD.MOV.U32 R12, RZ, RZ, R4 ;  /* 0x000000ffff0c7224 */ /* 0x001fe200078e0004 */
[----:B------:R-:W-:Y:S01]  /*d730*/  ISETP.GT.U32.AND P5, PT, R2, R3, PT ;  /* 0x000000030200720c */ /* 0x000fe20003fa4070 */
[----:B------:R-:W-:Y:S01]  /*d740*/  IMAD.HI.U32 R184, R9, R182, RZ ;  /* 0x000000b609b87227 */ /* 0x000fe200078e00ff */
[----:B------:R-:W-:-:S03]  /*d750*/  IABS R180, R6 ;  /* 0x0000000600b47213 */ /* 0x000fc60000000000 */
[----:B------:R-:W-:Y:S01]  /*d760*/  @!P1 IMAD.MOV R12, RZ, RZ, -R12 ;  /* 0x000000ffff0c9224 */ /* 0x000fe200078e0a0c */
[----:B------:R-:W-:Y:S01]  /*d770*/  ISETP.GT.U32.AND P1, PT, R2, R8, PT ;  /* 0x000000080200720c */ /* 0x000fe20003f24070 */
[C---:B------:R-:W-:Y:S02]  /*d780*/  VIADD R4, R0.reuse, 0xf8 ;  /* 0x000000f800047836 */ /* 0x040fe40000000000 */
[----:B------:R-:W-:Y:S01]  /*d790*/  IMAD.MOV R184, RZ, RZ, -R184 ;  /* 0x000000ffffb87224 */ /* 0x000fe200078e0ab8 */
[----:B------:R0:W-:Y:S01]  /*d7a0*/  STL [R1+0x8c], R12 ;  /* 0x00008c0c01007387 */ /* 0x0001e20000100800 */
[----:B------:R-:W-:Y:S01]  /*d7b0*/  IMAD.MOV.U32 R13, RZ, RZ, R177 ;  /* 0x000000ffff0d7224 */ /* 0x000fe200078e00b1 */
[----:B------:R-:W-:Y:S01]  /*d7c0*/  IABS R181, R4 ;  /* 0x0000000400b57213 */ /* 0x000fe20000000000 */
[----:B------:R-:W-:Y:S02]  /*d7d0*/  VIADD R10, R0, 0xf9 ;  /* 0x000000f9000a7836 */ /* 0x000fe40000000000 */
[----:B------:R-:W-:-:S02]  /*d7e0*/  @!P3 IMAD.IADD R7, R7, 0x1, -R2 ;  /* 0x000000010707b824 */ /* 0x000fc400078e0a02 */
[--C-:B------:R-:W-:Y:S01]  /*d7f0*/  @!P5 IMAD.IADD R3, R3, 0x1, -R2.reuse ;  /* 0x000000010303d824 */ /* 0x100fe200078e0a02 */
[----:B------:R-:W-:Y:S01]  /*d800*/  IABS R183, R10 ;  /* 0x0000000a00b77213 */ /* 0x000fe20000000000 */
[----:B------:R-:W-:Y:S01]  /*d810*/  @!P1 IMAD.IADD R8, R8, 0x1, -R2 ;  /* 0x0000000108089824 */ /* 0x000fe200078e0a02 */
[----:B------:R-:W-:Y:S01]  /*d820*/  ISETP.GE.AND P1, PT, R178, RZ, PT ;  /* 0x000000ffb200720c */ /* 0x000fe20003f26270 */
[C---:B------:R-:W-:Y:S01]  /*d830*/  IMAD R178, R2.reuse, R184, R182 ;  /* 0x000000b802b27224 */ /* 0x040fe200078e02b6 */
[----:B------:R-:W-:Y:S01]  /*d840*/  ISETP.GE.AND P5, PT, R179, RZ, PT ;  /* 0x000000ffb300720c */ /* 0x000fe20003fa6270 */
[----:B0-----:R-:W-:Y:S02]  /*d850*/  IMAD.MOV.U32 R12, RZ, RZ, R11 ;  /* 0x000000ffff0c7224 */ /* 0x001fe400078e000b */
[----:B------:R-:W-:Y:S01]  /*d860*/  IMAD.HI.U32 R185, R9, R181, RZ ;  /* 0x000000b509b97227 */ /* 0x000fe200078e00ff */
[----:B------:R-:W-:-:S03]  /*d870*/  ISETP.GT.U32.AND P3, PT, R2, R178, PT ;  /* 0x000000b20200720c */ /* 0x000fc60003f64070 */
[----:B------:R-:W-:Y:S01]  /*d880*/  @!P0 IMAD.MOV R13, RZ, RZ, -R13 ;  /* 0x000000ffff0d8224 */ /* 0x000fe200078e0a0d */
[----:B------:R-:W-:Y:S01]  /*d890*/  ISETP.GT.U32.AND P0, PT, R2, R3, PT ;  /* 0x000000030200720c */ /* 0x000fe20003f04070 */
[----:B------:R-:W-:Y:S02]  /*d8a0*/  @!P4 IMAD.MOV R12, RZ, RZ, -R12 ;  /* 0x000000ffff0cc224 */ /* 0x000fe400078e0a0c */
[C---:B------:R-:W-:Y:S01]  /*d8b0*/  IMAD.HI.U32 R184, R9.reuse, R180, RZ ;  /* 0x000000b409b87227 */ /* 0x040fe200078e00ff */
[----:B------:R-:W-:Y:S03]  /*d8c0*/  STL [R1+0x88], R13 ;  /* 0x0000880d01007387 */ /* 0x000fe60000100800 */
[----:B------:R-:W-:Y:S01]  /*d8d0*/  IMAD.MOV R185, RZ, RZ, -R185 ;  /* 0x000000ffffb97224 */ /* 0x000fe200078e0ab9 */
[----:B------:R0:W-:Y:S01]  /*d8e0*/  STL [R1+0x84], R12 ;  /* 0x0000840c01007387 */ /* 0x0001e20000100800 */
[----:B------:R-:W-:-:S04]  /*d8f0*/  IMAD.HI.U32 R182, R9, R183, RZ ;  /* 0x000000b709b67227 */ /* 0x000fc800078e00ff */
[----:B------:R-:W-:Y:S02]  /*d900*/  IMAD.MOV R184, RZ, RZ, -R184 ;  /* 0x000000ffffb87224 */ /* 0x000fe400078e0ab8 */
[C---:B------:R-:W-:Y:S02]  /*d910*/  IMAD R181, R2.reuse, R185, R181 ;  /* 0x000000b902b57224 */ /* 0x040fe400078e02b5 */
[----:B------:R-:W-:Y:S02]  /*d920*/  IMAD.MOV R182, RZ, RZ, -R182 ;  /* 0x000000ffffb67224 */ /* 0x000fe400078e0ab6 */
[----:B0-----:R-:W-:Y:S02]  /*d930*/  IMAD.MOV.U32 R12, RZ, RZ, R8 ;  /* 0x000000ffff0c7224 */ /* 0x001fe400078e0008 */
[----:B------:R-:W-:Y:S02]  /*d940*/  IMAD R180, R2, R184, R180 ;  /* 0x000000b802b47224 */ /* 0x000fe400078e02b4 */
[----:B------:R-:W-:-:S02]  /*d950*/  @!P3 IMAD.IADD R178, R178, 0x1, -R2 ;  /* 0x00000001b2b2b824 */ /* 0x000fc400078e0a02 */
[----:B------:R-:W-:Y:S01]  /*d960*/  @!P6 IMAD.MOV R12, RZ, RZ, -R12 ;  /* 0x000000ffff0ce224 */ /* 0x000fe200078e0a0c */
[----:B------:R-:W-:Y:S01]  /*d970*/  ISETP.GT.U32.AND P6, PT, R2, R181, PT ;  /* 0x000000b50200720c */ /* 0x000fe20003fc4070 */
[----:B------:R-:W-:Y:S01]  /*d980*/  VIADD R179, R0, 0xf6 ;  /* 0x000000f600b37836 */ /* 0x000fe20000000000 */
[C---:B------:R-:W-:Y:S01]  /*d990*/  ISETP.GT.U32.AND P3, PT, R2.reuse, R178, PT ;  /* 0x000000b20200720c */ /* 0x040fe20003f64070 */
[C---:B------:R-:W-:Y:S01]  /*d9a0*/  IMAD R182, R2.reuse, R182, R183 ;  /* 0x000000b602b67224 */ /* 0x040fe200078e02b7 */
[----:B------:R-:W-:Y:S01]  /*d9b0*/  STL [R1+0x80], R12 ;  /* 0x0000800c01007387 */ /* 0x000fe20000100800 */
        /* <DEDUP_REMOVED lines=8> */
[----:B------:R-:W-:Y:S01]  /*da40*/  IMAD.MOV.U32 R11, RZ, RZ, R184 ;  /* 0x000000ffff0b7224 */ /* 0x000fe200078e00b8 */
[----:B------:R0:W-:Y:S01]  /*da50*/  STL [R1+0x7c], R7 ;  /* 0x00007c0701007387 */ /* 0x0001e20000100800 */
[----:B------:R-:W-:Y:S01]  /*da60*/  @!P6 IMAD.IADD R181, R181, 0x1, -R2 ;  /* 0x00000001b5b5e824 */ /* 0x000fe200078e0a02 */
[----:B------:R-:W-:Y:S01]  /*da70*/  ISETP.GE.AND P2, PT, R10, RZ, PT ;  /* 0x000000ff0a00720c */ /* 0x000fe20003f46270 */
[----:B------:R-:W-:-:S04]  /*da80*/  IMAD.HI.U32 R8, R9, R11, RZ ;  /* 0x0000000b09087227 */ /* 0x000fc800078e00ff */
[--C-:B------:R-:W-:Y:S01]  /*da90*/  @!P3 IMAD.IADD R178, R178, 0x1, -R2.reuse ;  /* 0x00000001b2b2b824 */ /* 0x100fe200078e0a02 */
[----:B------:R-:W-:Y:S01]  /*daa0*/  ISETP.GE.AND P3, PT, R4, RZ, PT ;  /* 0x000000ff0400720c */ /* 0x000fe20003f66270 */
[----:B------:R-:W-:Y:S01]  /*dab0*/  @!P0 IMAD.IADD R180, R180, 0x1, -R2 ;  /* 0x00000001b4b48824 */ /* 0x000fe200078e0a02 */
[----:B------:R-:W-:Y:S01]  /*dac0*/  ISETP.GT.U32.AND P0, PT, R2, R181, PT ;  /* 0x000000b50200720c */ /* 0x000fe20003f04070 */
[----:B0-----:R-:W-:Y:S02]  /*dad0*/  IMAD.MOV.U32 R7, RZ, RZ, R177 ;  /* 0x000000ffff077224 */ /* 0x001fe400078e00b1 */
[----:B------:R-:W-:Y:S02]  /*dae0*/  IMAD.MOV R8, RZ, RZ, -R8 ;  /* 0x000000ffff087224 */ /* 0x000fe400078e0a08 */
[----:B------:R-:W-:-:S04]  /*daf0*/  IMAD.HI.U32 R4, R9, R7, RZ ;  /* 0x0000000709047227 */ /* 0x000fc800078e00ff */
[----:B------:R-:W-:Y:S01]  /*db00*/  @!P4 IMAD.IADD R182, R182, 0x1, -R2 ;  /* 0x00000001b6b6c824 */ /* 0x000fe200078e0a02 */
[----:B------:R-:W-:Y:S01]  /*db10*/  ISETP.GE.AND P4, PT, R6, RZ, PT ;  /* 0x000000ff0600720c */ /* 0x000fe20003f86270 */
[C---:B------:R-:W-:Y:S02]  /*db20*/  IMAD R8, R2.reuse, R8, R11 ;  /* 0x0000000802087224 */ /* 0x040fe400078e020b */
[----:B------:R-:W-:Y:S01]  /*db30*/  IMAD.MOV R4, RZ, RZ, -R4 ;  /* 0x000000ffff047224 */ /* 0x000fe200078e0a04 */
[C---:B------:R-:W-:Y:S01]  /*db40*/  ISETP.GT.U32.AND P6, PT, R2.reuse, R182, PT ;  /* 0x000000b60200720c */ /* 0x040fe20003fc4070 */
[----:B------:R-:W-:Y:S02]  /*db50*/  IMAD.MOV.U32 R11, RZ, RZ, R178 ;  /* 0x000000ffff0b7224 */ /* 0x000fe400078e00b2 */
[----:B------:R-:W-:Y:S02]  /*db60*/  IMAD.MOV.U32 R12, RZ, RZ, R3 ;  /* 0x000000ffff0c7224 */ /* 0x000fe400078e0003 */
[----:B------:R-:W-:-:S02]  /*db70*/  IMAD R3, R2, R4, R7 ;  /* 0x0000000402037224 */ /* 0x000fc400078e0207 */
[----:B------:R-:W-:Y:S01]  /*db80*/  @!P5 IMAD.MOV R11, RZ, RZ, -R11 ;  /* 0x000000ffff0bd224 */ /* 0x000fe200078e0a0b */
[----:B------:R-:W-:Y:S01]  /*db90*/  ISETP.GT.U32.AND P5, PT, R2, R8, PT ;  /* 0x000000080200720c */ /* 0x000fe20003fa4070 */
[----:B------:R-:W-:Y:S02]  /*dba0*/  VIADD R10, R0, 0xf4 ;  /* 0x000000f4000a7836 */ /* 0x000fe40000000000 */
[----:B------:R-:W-:Y:S01]  /*dbb0*/  @!P0 IMAD.IADD R181, R181, 0x1, -R2 ;  /* 0x00000001b5b58824 */ /* 0x000fe200078e0a02 */
[C---:B------:R-:W-:Y:S01]  /*dbc0*/  ISETP.GT.U32.AND P0, PT, R2.reuse, R3, PT ;  /* 0x000000030200720c */ /* 0x040fe20003f04070 */
[----:B------:R-:W-:Y:S01]  /*dbd0*/  @!P1 IMAD.MOV R12, RZ, RZ, -R12 ;  /* 0x000000ffff0c9224 */ /* 0x000fe200078e0a0c */
[----:B------:R-:W-:Y:S01]  /*dbe0*/  ISETP.GT.U32.AND P1, PT, R2, R180, PT ;  /* 0x000000b40200720c */ /* 0x000fe20003f24070 */
[----:B------:R-:W-:Y:S01]  /*dbf0*/  VIADD R7, R0, 0xf3 ;  /* 0x000000f300077836 */ /* 0x000fe20000000000 */
[----:B------:R-:W-:Y:S01]  /*dc00*/  IABS R6, R10 ;  /* 0x0000000a00067213 */ /* 0x000fe20000000000 */
[----:B------:R-:W-:Y:S01]  /*dc10*/  @!P6 IMAD.IADD R182, R182, 0x1, -R2 ;  /* 0x00000001b6b6e824 */ /* 0x000fe200078e0a02 */
[----:B------:R0:W-:Y:S01]  /*dc20*/  STL [R1+0x78], R12 ;  /* 0x0000780c01007387 */ /* 0x0001e20000100800 */
[----:B------:R-:W-:Y:S01]  /*dc30*/  IMAD.MOV.U32 R13, RZ, RZ, R181 ;  /* 0x000000ffff0d7224 */ /* 0x000fe200078e00b5 */
[----:B------:R-:W-:Y:S01]  /*dc40*/  IABS R4, R7 ;  /* 0x0000000700047213 */ /* 0x000fe20000000000 */
[----:B------:R-:W-:Y:S01]  /*dc50*/  IMAD.HI.U32 R178, R9, R6, RZ ;  /* 0x0000000609b27227 */ /* 0x000fe200078e00ff */
[----:B------:R1:W-:Y:S01]  /*dc60*/  STL [R1+0x74], R11 ;  /* 0x0000740b01007387 */ /* 0x0003e20000100800 */
[----:B------:R-:W-:-:S02]  /*dc70*/  ISETP.GE.AND P6, PT, R179, RZ, PT ;  /* 0x000000ffb300720c */ /* 0x000fc40003fc6270 */
[----:B------:R-:W-:Y:S01]  /*dc80*/  @!P5 IMAD.IADD R8, R8, 0x1, -R2 ;  /* 0x000000010808d824 */ /* 0x000fe200078e0a02 */
[----:B------:R-:W-:Y:S01]  /*dc90*/  ISETP.GE.AND P5, PT, R10, RZ, PT ;  /* 0x000000ff0a00720c */ /* 0x000fe20003fa6270 */
[----:B------:R-:W-:Y:S02]  /*dca0*/  IMAD.MOV R178, RZ, RZ, -R178 ;  /* 0x000000ffffb27224 */ /* 0x000fe400078e0ab2 */
[----:B0-----:R-:W-:Y:S02]  /*dcb0*/  IMAD.MOV.U32 R12, RZ, RZ, R182 ;  /* 0x000000ffff0c7224 */ /* 0x001fe400078e00b6 */
[----:B------:R-:W-:Y:S01]  /*dcc0*/  @!P0 IMAD.IADD R3, R3, 0x1, -R2 ;  /* 0x0000000103038824 */ /* 0x000fe200078e0a02 */
[----:B------:R-:W-:Y:S01]  /*dcd0*/  ISETP.GT.U32.AND P0, PT, R2, R8, PT ;  /* 0x000000080200720c */ /* 0x000fe20003f04070 */
[----:B-1----:R-:W-:Y:S02]  /*dce0*/  VIADD R11, R0, 0xf2 ;  /* 0x000000f2000b7836 */ /* 0x002fe40000000000 */
[----:B------:R-:W-:-:S03]  /*dcf0*/  IMAD.HI.U32 R177, R9, R4, RZ ;  /* 0x0000000409b17227 */ /* 0x000fc600078e00ff */
[----:B------:R-:W-:Y:S01]  /*dd00*/  IABS R10, R11 ;  /* 0x0000000b000a7213 */ /* 0x000fe20000000000 */
[----:B------:R-:W-:Y:S01]  /*dd10*/  @!P2 IMAD.MOV R12, RZ, RZ, -R12 ;  /* 0x000000ffff0ca224 */ /* 0x000fe200078e0a0c */
[----:B------:R-:W-:Y:S01]  /*dd20*/  ISETP.GT.U32.AND P2, PT, R2, R3, PT ;  /* 0x000000030200720c */ /* 0x000fe20003f44070 */
[----:B------:R-:W-:Y:S01]  /*dd30*/  @!P1 IMAD.IADD R180, R180, 0x1, -R2 ;  /* 0x00000001b4b49824 */ /* 0x000fe200078e0a02 */
[----:B------:R-:W-:Y:S01]  /*dd40*/  ISETP.GE.AND P1, PT, R183, RZ, PT ;  /* 0x000000ffb700720c */ /* 0x000fe20003f26270 */
[C---:B------:R-:W-:Y:S01]  /*dd50*/  IMAD R6, R2.reuse, R178, R6 ;  /* 0x000000b202067224 */ /* 0x040fe200078e0206 */
[----:B------:R0:W-:Y:S01]  /*dd60*/  STL [R1+0x70], R12 ;  /* 0x0000700c01007387 */ /* 0x0001e20000100800 */
[----:B------:R-:W-:Y:S02]  /*dd70*/  IMAD.MOV R177, RZ, RZ, -R177 ;  /* 0x000000ffffb17224 */ /* 0x000fe400078e0ab1 */
[----:B------:R-:W-:Y:S01]  /*dd80*/  @!P3 IMAD.MOV R13, RZ, RZ, -R13 ;  /* 0x000000ffff0db224 */ /* 0x000fe200078e0a0d */
[C---:B------:R-:W-:Y:S01]  /*dd90*/  ISETP.GT.U32.AND P3, PT, R2.reuse, R6, PT ;  /* 0x000000060200720c */ /* 0x040fe20003f64070 */
[----:B------:R-:W-:-:S02]  /*dda0*/  IMAD R4, R2, R177, R4 ;  /* 0x000000b102047224 */ /* 0x000fc400078e0204 */
[----:B------:R-:W-:Y:S01]  /*ddb0*/  IMAD.HI.U32 R177, R9, R10, RZ ;  /* 0x0000000a09b17227 */ /* 0x000fe200078e00ff */
[----:B------:R1:W-:Y:S03]  /*ddc0*/  STL [R1+0x60], R13 ;  /* 0x0000600d01007387 */ /* 0x0003e60000100800 */
[----:B0-----:R-:W-:Y:S02]  /*ddd0*/  IMAD.MOV.U32 R12, RZ, RZ, R180 ;  /* 0x000000ffff0c7224 */ /* 0x001fe400078e00b4 */
[----:B------:R-:W-:Y:S01]  /*dde0*/  @!P0 IMAD.IADD R8, R8, 0x1, -R2 ;  /* 0x0000000108088824 */ /* 0x000fe200078e0a02 */
[----:B------:R-:W-:Y:S01]  /*ddf0*/  ISETP.GT.U32.AND P0, PT, R2, R4, PT ;  /* 0x000000040200720c */ /* 0x000fe20003f04070 */
[----:B------:R-:W-:Y:S01]  /*de00*/  @!P4 IMAD.MOV R12, RZ, RZ, -R12 ;  /* 0x000000ffff0cc224 */ /* 0x000fe200078e0a0c */
[----:B------:R-:W-:Y:S01]  /*de10*/  ISETP.GE.AND P4, PT, R7, RZ, PT ;  /* 0x000000ff0700720c */ /* 0x000fe20003f86270 */
[----:B------:R-:W-:-:S02]  /*de20*/  IMAD.MOV R7, RZ, RZ, -R177 ;  /* 0x000000ffff077224 */ /* 0x000fc400078e0ab1 */
[----:B-1----:R-:W-:Y:S01]  /*de30*/  IMAD.MOV.U32 R13, RZ, RZ, R8 ;  /* 0x000000ffff0d7224 */ /* 0x002fe200078e0008 */
[----:B------:R0:W-:Y:S01]  /*de40*/  STL [R1+0x64], R12 ;  /* 0x0000640c01007387 */ /* 0x0001e20000100800 */
[----:B------:R-:W-:Y:S02]  /*de50*/  IMAD R7, R2, R7, R10 ;  /* 0x0000000702077224 */ /* 0x000fe400078e020a */
[--C-:B------:R-:W-:Y:S02]  /*de60*/  @!P3 IMAD.IADD R6, R6, 0x1, -R2.reuse ;  /* 0x000000010606b824 */ /* 0x100fe400078e0a02 */
[----:B------:R-:W-:Y:S01]  /*de70*/  @!P6 IMAD.MOV R13, RZ, RZ, -R13 ;  /* 0x000000ffff0de224 */ /* 0x000fe200078e0a0d */
[C---:B------:R-:W-:Y:S01]  /*de80*/  ISETP.GT.U32.AND P6, PT, R2.reuse, R7, PT ;  /* 0x000000070200720c */ /* 0x040fe20003fc4070 */
[----:B------:R-:W-:Y:S01]  /*de90*/  @!P2 IMAD.IADD R3, R3, 0x1, -R2 ;  /* 0x000000010303a824 */ /* 0x000fe200078e0a02 */
[----:B------:R-:W-:Y:S01]  /*dea0*/  ISETP.GT.U32.AND P3, PT, R2, R6, PT ;  /* 0x000000060200720c */ /* 0x000fe20003f64070 */
[C---:B------:R-:W-:Y:S01]  /*deb0*/  VIADD R177, R0.reuse, 0xf1 ;  /* 0x000000f100b17836 */ /* 0x040fe20000000000 */
[----:B------:R-:W-:Y:S01]  /*dec0*/  ISETP.GE.AND P2, PT, R11, RZ, PT ;  /* 0x000000ff0b00720c */ /* 0x000fe20003f46270 */
[----:B0-----:R-:W-:Y:S01]  /*ded0*/  IMAD.MOV.U32 R12, RZ, RZ, R3 ;  /* 0x000000ffff0c7224 */ /* 0x001fe200078e0003 */
[----:B------:R0:W-:Y:S01]  /*dee0*/  STL [R1+0x68], R13 ;  /* 0x0000680d01007387 */ /* 0x0001e20000100800 */
[C---:B------:R-:W-:Y:S01]  /*def0*/  VIADD R10, R0.reuse, 0xef ;  /* 0x000000ef000a7836 */ /* 0x040fe20000000000 */
[----:B------:R-:W-:Y:S01]  /*df00*/  IABS R185, R177 ;  /* 0x000000b100b97213 */ /* 0x000fe20000000000 */
[----:B------:R-:W-:-:S02]  /*df10*/  VIADD R11, R0, 0xf0 ;  /* 0x000000f0000b7836 */ /* 0x000fc40000000000 */
[----:B------:R-:W-:Y:S01]  /*df20*/  @!P1 IMAD.MOV R12, RZ, RZ, -R12 ;  /* 0x000000ffff0c9224 */ /* 0x000fe200078e0a0c */
[----:B------:R-:W-:Y:S01]  /*df30*/  ISETP.GE.AND P1, PT, R177, RZ, PT ;  /* 0x000000ffb100720c */ /* 0x000fe20003f26270 */
[----:B------:R-:W-:Y:S01]  /*df40*/  IMAD.HI.U32 R177, R9, R185, RZ ;  /* 0x000000b909b17227 */ /* 0x000fe200078e00ff */
[----:B------:R-:W-:Y:S02]  /*df50*/  IABS R178, R10 ;  /* 0x0000000a00b27213 */ /* 0x000fe40000000000 */
[----:B------:R-:W-:Y:S01]  /*df60*/  IABS R186, R11 ;  /* 0x0000000b00ba7213 */ /* 0x000fe20000000000 */
[--C-:B------:R-:W-:Y:S01]  /*df70*/  @!P6 IMAD.IADD R7, R7, 0x1, -R2.reuse ;  /* 0x000000010707e824 */ /* 0x100fe200078e0a02 */
[----:B------:R1:W-:Y:S01]  /*df80*/  STL [R1+0x6c], R12 ;  /* 0x00006c0c01007387 */ /* 0x0003e20000100800 */
[--C-:B------:R-:W-:Y:S01]  /*df90*/  @!P3 IMAD.IADD R6, R6, 0x1, -R2.reuse ;  /* 0x000000010606b824 */ /* 0x100fe200078e0a02 */
[----:B------:R-:W-:Y:S01]  /*dfa0*/  ISETP.GE.AND P3, PT, R11, RZ, PT ;  /* 0x000000ff0b00720c */ /* 0x000fe20003f66270 */
[----:B------:R-:W-:Y:S01]  /*dfb0*/  IMAD.MOV R177, RZ, RZ, -R177 ;  /* 0x000000ffffb17224 */ /* 0x000fe200078e0ab1 */
[----:B------:R-:W-:Y:S01]  /*dfc0*/  ISETP.GT.U32.AND P6, PT, R2, R7, PT ;  /* 0x000000070200720c */ /* 0x000fe20003fc4070 */
[----:B------:R-:W-:-:S02]  /*dfd0*/  @!P0 IMAD.IADD R4, R4, 0x1, -R2 ;  /* 0x0000000104048824 */ /* 0x000fc400078e0a02 */
[----:B------:R-:W-:Y:S02]  /*dfe0*/  IMAD.MOV.U32 R8, RZ, RZ, R178 ;  /* 0x000000ffff087224 */ /* 0x000fe400078e00b2 */
[----:B------:R-:W-:Y:S01]  /*dff0*/  IMAD.HI.U32 R178, R9, R186, RZ ;  /* 0x000000ba09b27227 */ /* 0x000fe200078e00ff */
[----:B------:R-:W-:-:S03]  /*e000*/  ISETP.GT.U32.AND P0, PT, R2, R4, PT ;  /* 0x000000040200720c */ /* 0x000fc60003f04070 */
[C---:B------:R-:W-:Y:S02]  /*e010*/  IMAD R185, R2.reuse, R177, R185 ;  /* 0x000000b102b97224 */ /* 0x040fe400078e02b9 */
[----:B0-----:R-:W-:Y:S02]  /*e020*/  IMAD.MOV.U32 R13, RZ, RZ, R6 ;  /* 0x000000ffff0d7224 */ /* 0x001fe400078e0006 */
[----:B------:R-:W-:Y:S02]  /*e030*/  IMAD.MOV R11, RZ, RZ, -R178 ;  /* 0x000000ffff0b7224 */ /* 0x000fe400078e0ab2 */
[----:B------:R-:W-:Y:S01]  /*e040*/  @!P5 IMAD.MOV R13, RZ, RZ, -R13 ;  /* 0x000000ffff0dd224 */ /* 0x000fe200078e0a0d */
[C---:B------:R-:W-:Y:S01]  /*e050*/  ISETP.GT.U32.AND P5, PT, R2.reuse, R185, PT ;  /* 0x000000b90200720c */ /* 0x040fe20003fa4070 */
[----:B------:R-:W-:Y:S02]  /*e060*/  IMAD R186, R2, R11, R186 ;  /* 0x0000000b02ba7224 */ /* 0x000fe400078e02ba */
[--C-:B------:R-:W-:Y:S01]  /*e070*/  @!P6 IMAD.IADD R7, R7, 0x1, -R2.reuse ;  /* 0x000000010707e824 */ /* 0x100fe200078e0a02 */
[----:B------:R-:W-:Y:S01]  /*e080*/  STL [R1+0x71c], R13 ;  /* 0x00071c0d01007387 */ /* 0x000fe20000100800 */
[----:B------:R-:W-:Y:S01]  /*e090*/  @!P0 IMAD.IADD R4, R4, 0x1, -R2 ;  /* 0x0000000104048824 */ /* 0x000fe200078e0a02 */
[----:B------:R-:W-:Y:S01]  /*e0a0*/  ISETP.GT.U32.AND P6, PT, R2, R186, PT ;  /* 0x000000ba0200720c */ /* 0x000fe20003fc4070 */
[----:B------:R-:W-:Y:S01]  /*e0b0*/  VIADD R178, R0, 0xee ;  /* 0x000000ee00b27836 */ /* 0x000fe20000000000 */
[----:B------:R-:W-:Y:S01]  /*e0c0*/  ISETP.GE.AND P0, PT, R10, RZ, PT ;  /* 0x000000ff0a00720c */ /* 0x000fe20003f06270 */
[----:B-1----:R-:W-:-:S02]  /*e0d0*/  IMAD.MOV.U32 R12, RZ, RZ, R4 ;  /* 0x000000ffff0c7224 */ /* 0x002fc400078e0004 */
[----:B------:R-:W-:-:S04]  /*e0e0*/  IMAD.HI.U32 R3, R9, R8, RZ ;  /* 0x0000000809037227 */ /* 0x000fc800078e00ff */
[----:B------:R-:W-:Y:S02]  /*e0f0*/  @!P5 IMAD.IADD R185, R185, 0x1, -R2 ;  /* 0x00000001b9b9d824 */ /* 0x000fe400078e0a02 */
[----:B------:R-:W-:Y:S01]  /*e100*/  @!P4 IMAD.MOV R12, RZ, RZ, -R12 ;  /* 0x000000ffff0cc224 */ /* 0x000fe200078e0a0c */
[----:B------:R-:W-:Y:S01]  /*e110*/  ISETP.GE.AND P4, PT, R178, RZ, PT ;  /* 0x000000ffb200720c */ /* 0x000fe20003f86270 */
[----:B------:R-:W-:Y:S01]  /*e120*/  @!P6 IMAD.IADD R186, R186, 0x1, -R2 ;  /* 0x00000001babae824 */ /* 0x000fe200078e0a02 */
[----:B------:R-:W-:Y:S01]  /*e130*/  ISETP.GT.U32.AND P5, PT, R2, R185, PT ;  /* 0x000000b90200720c */ /* 0x000fe20003fa4070 */
[----:B------:R-:W-:Y:S01]  /*e140*/  IMAD.MOV R3, RZ, RZ, -R3 ;  /* 0x000000ffff037224 */ /* 0x000fe200078e0a03 */
[----:B------:R-:W-:Y:S01]  /*e150*/  IABS R178, R178 ;  /* 0x000000b200b27213 */ /* 0x000fe20000000000 */
[----:B------:R-:W-:Y:S01]  /*e160*/  VIADD R10, R0, 0xed ;  /* 0x000000ed000a7836 */ /* 0x000fe20000000000 */
[----:B------:R0:W-:Y:S01]  /*e170*/  STL [R1+0x720], R12 ;  /* 0x0007200c01007387 */ /* 0x0001e20000100800 */
[C---:B------:R-:W-:Y:S01]  /*e180*/  IMAD R3, R2.reuse, R3, R8 ;  /* 0x0000000302037224 */ /* 0x040fe200078e0208 */
[----:B------:R-:W-:Y:S01]  /*e190*/  ISETP.GT.U32.AND P6, PT, R2, R186, PT ;  /* 0x000000ba0200720c */ /* 0x000fe20003fc4070 */
[----:B------:R-:W-:Y:S01]  /*e1a0*/  IMAD.HI.U32 R179, R9, R178, RZ ;  /* 0x000000b209b37227 */ /* 0x000fe200078e00ff */
[----:B------:R-:W-:-:S03]  /*e1b0*/  IABS R11, R10 ;  /* 0x0000000a000b7213 */ /* 0x000fc60000000000 */
[----:B------:R-:W-:Y:S02]  /*e1c0*/  IMAD.MOV R179, RZ, RZ, -R179 ;  /* 0x000000ffffb37224 */ /* 0x000fe400078e0ab3 */
[----:B------:R-:W-:-:S04]  /*e1d0*/  IMAD.HI.U32 R177, R9, R11, RZ ;  /* 0x0000000b09b17227 */ /* 0x000fc800078e00ff */
[----:B0-----:R-:W-:Y:S02]  /*e1e0*/  IMAD.MOV.U32 R12, RZ, RZ, R7 ;  /* 0x000000ffff0c7224 */ /* 0x001fe400078e0007 */
[----:B------:R-:W-:Y:S01]  /*e1f0*/  @!P5 IMAD.IADD R185, R185, 0x1, -R2 ;  /* 0x00000001b9b9d824 */ /* 0x000fe200078e0a02 */
[----:B------:R-:W-:Y:S01]  /*e200*/  ISETP.GE.AND P5, PT, R10, RZ, PT ;  /* 0x000000ff0a00720c */ /* 0x000fe20003fa6270 */
[----:B------:R-:W-:Y:S01]  /*e210*/  @!P2 IMAD.MOV R12, RZ, RZ, -R12 ;  /* 0x000000ffff0ca224 */ /* 0x000fe200078e0a0c */
[C---:B------:R-:W-:Y:S01]  /*e220*/  ISETP.GT.U32.AND P2, PT, R2.reuse, R3, PT ;  /* 0x000000030200720c */ /* 0x040fe20003f44070 */
[----:B------:R-:W-:Y:S02]  /*e230*/  IMAD R10, R2, R179, R178 ;  /* 0x000000b3020a7224 */ /* 0x000fe400078e02b2 */
[----:B------:R-:W-:Y:S01]  /*e240*/  VIADD R182, R0, 0xec ;  /* 0x000000ec00b67836 */ /* 0x000fe20000000000 */
[----:B------:R0:W-:Y:S01]  /*e250*/  STL [R1+0x718], R12 ;  /* 0x0007180c01007387 */ /* 0x0001e20000100800 */
[----:B------:R-:W-:-:S02]  /*e260*/  IMAD.MOV R177, RZ, RZ, -R177 ;  /* 0x000000ffffb17224 */ /* 0x000fc400078e0ab1 */
[--C-:B------:R-:W-:Y:S01]  /*e270*/  @!P6 IMAD.IADD R186, R186, 0x1, -R2.reuse ;  /* 0x00000001babae824 */ /* 0x100fe200078e0a02 */
[C---:B------:R-:W-:Y:S01]  /*e280*/  ISETP.GT.U32.AND P6, PT, R2.reuse, R10, PT ;  /* 0x0000000a0200720c */ /* 0x040fe20003fc4070 */
[----:B------:R-:W-:Y:S01]  /*e290*/  IMAD R11, R2, R177, R11 ;  /* 0x000000b1020b7224 */ /* 0x000fe200078e020b */
[----:B------:R-:W-:Y:S01]  /*e2a0*/  IABS R8, R182 ;  /* 0x000000b600087213 */ /* 0x000fe20000000000 */
[----:B------:R-:W-:Y:S02]  /*e2b0*/  VIADD R6, R0, 0xeb ;  /* 0x000000eb00067836 */ /* 0x000fe40000000000 */
[----:B------:R-:W-:Y:S01]  /*e2c0*/  @!P2 IMAD.IADD R3, R3, 0x1, -R2 ;  /* 0x000000010303a824 */ /* 0x000fe200078e0a02 */
[----:B------:R-:W-:Y:S01]  /*e2d0*/  ISETP.GT.U32.AND P2, PT, R2, R11, PT ;  /* 0x0000000b0200720c */ /* 0x000fe20003f44070 */
[----:B------:R-:W-:Y:S01]  /*e2e0*/  IMAD.HI.U32 R180, R9, R8, RZ ;  /* 0x0000000809b47227 */ /* 0x000fe200078e00ff */
[----:B------:R-:W-:-:S03]  /*e2f0*/  IABS R181, R6 ;  /* 0x0000000600b57213 */ /* 0x000fc60000000000 */
[----:B------:R-:W-:Y:S02]  /*e300*/  IMAD.MOV R7, RZ, RZ, -R180 ;  /* 0x000000ffff077224 */ /* 0x000fe400078e0ab4 */
[----:B------:R-:W-:Y:S02]  /*e310*/  VIADD R179, R0, 0xea ;  /* 0x000000ea00b37836 */ /* 0x000fe40000000000 */
[----:B------:R-:W-:Y:S01]  /*e320*/  @!P6 IMAD.IADD R10, R10, 0x1, -R2 ;  /* 0x000000010a0ae824 */ /* 0x000fe200078e0a02 */
[C---:B------:R-:W-:Y:S01]  /*e330*/  ISETP.GT.U32.AND P6, PT, R2.reuse, R3, PT ;  /* 0x000000030200720c */ /* 0x040fe20003fc4070 */
[----:B------:R-:W-:Y:S01]  /*e340*/  IMAD R8, R2, R7, R8 ;  /* 0x0000000702087224 */ /* 0x000fe200078e0208 */
[----:B------:R-:W-:Y:S01]  /*e350*/  IABS R7, R179 ;  /* 0x000000b300077213 */ /* 0x000fe20000000000 */
[----:B------:R-:W-:Y:S02]  /*e360*/  VIADD R180, R0, 0xe9 ;  /* 0x000000e900b47836 */ /* 0x000fe40000000000 */
[----:B0-----:R-:W-:-:S02]  /*e370*/  IMAD.MOV.U32 R12, RZ, RZ, R185 ;  /* 0x000000ffff0c7224 */ /* 0x001fc400078e00b9 */
[----:B------:R-:W-:Y:S01]  /*e380*/  IMAD.HI.U32 R4, R9, R181, RZ ;  /* 0x000000b509047227 */ /* 0x000fe200078e00ff */
[----:B------:R-:W-:-:S03]  /*e390*/  IABS R183, R180 ;  /* 0x000000b400b77213 */ /* 0x000fc60000000000 */
[----:B------:R-:W-:Y:S02]  /*e3a0*/  @!P2 IMAD.IADD R11, R11, 0x1, -R2 ;  /* 0x000000010b0ba824 */ /* 0x000fe400078e0a02 */
[----:B------:R-:W-:Y:S01]  /*e3b0*/  @!P1 IMAD.MOV R12, RZ, RZ, -R12 ;  /* 0x000000ffff0c9224 */ /* 0x000fe200078e0a0c */
[C---:B------:R-:W-:Y:S01]  /*e3c0*/  ISETP.GT.U32.AND P1, PT, R2.reuse, R10, PT ;  /* 0x0000000a0200720c */ /* 0x040fe20003f24070 */
[----:B------:R-:W-:Y:S01]  /*e3d0*/  IMAD.MOV R4, RZ, RZ, -R4 ;  /* 0x000000ffff047224 */ /* 0x000fe200078e0a04 */
[C---:B------:R-:W-:Y:S01]  /*e3e0*/  ISETP.GT.U32.AND P2, PT, R2.reuse, R11, PT ;  /* 0x0000000b0200720c */ /* 0x040fe20003f44070 */
[----:B------:R-:W-:Y:S01]  /*e3f0*/  IMAD.HI.U32 R187, R9, R7, RZ ;  /* 0x0000000709bb7227 */ /* 0x000fe200078e00ff */
[----:B------:R0:W-:Y:S03]  /*e400*/  STL [R1+0x714], R12 ;  /* 0x0007140c01007387 */ /* 0x0001e60000100800 */
[----:B------:R-:W-:-:S02]  /*e410*/  IMAD R181, R2, R4, R181 ;  /* 0x0000000402b57224 */ /* 0x000fc400078e02b5 */
[----:B------:R-:W-:-:S04]  /*e420*/  IMAD.HI.U32 R185, R9, R183, RZ ;  /* 0x000000b709b97227 */ /* 0x000fc800078e00ff */
[----:B------:R-:W-:Y:S02]  /*e430*/  IMAD.MOV R187, RZ, RZ, -R187 ;  /* 0x000000ffffbb7224 */ /* 0x000fe400078e0abb */
[----:B0-----:R-:W-:Y:S02]  /*e440*/  IMAD.MOV.U32 R12, RZ, RZ, R186 ;  /* 0x000000ffff0c7224 */ /* 0x001fe400078e00ba */
[----:B------:R-:W-:Y:S01]  /*e450*/  @!P6 IMAD.IADD R3, R3, 0x1, -R2 ;  /* 0x000000010303e824 */ /* 0x000fe200078e0a02 */
[C---:B------:R-:W-:Y:S01]  /*e460*/  ISETP.GT.U32.AND P6, PT, R2.reuse, R181, PT ;  /* 0x000000b50200720c */ /* 0x040fe20003fc4070 */
[----:B------:R-:W-:Y:S02]  /*e470*/  IMAD.MOV R185, RZ, RZ, -R185 ;  /* 0x000000ffffb97224 */ /* 0x000fe400078e0ab9 */
[----:B------:R-:W-:Y:S01]  /*e480*/  @!P3 IMAD.MOV R12, RZ, RZ, -R12 ;  /* 0x000000ffff0cb224 */ /* 0x000fe200078e0a0c */
[C---:B------:R-:W-:Y:S01]  /*e490*/  ISETP.GT.U32.AND P3, PT, R2.reuse, R8, PT ;  /* 0x000000080200720c */ /* 0x040fe20003f64070 */
[----:B------:R-:W-:-:S02]  /*e4a0*/  IMAD R7, R2, R187, R7 ;  /* 0x000000bb02077224 */ /* 0x000fc400078e0207 */
[----:B------:R-:W-:Y:S01]  /*e4b0*/  IMAD R183, R2, R185, R183 ;  /* 0x000000b902b77224 */ /* 0x000fe200078e02b7 */
[----:B------:R0:W-:Y:S01]  /*e4c0*/  STL [R1+0x710], R12 ;  /* 0x0007100c01007387 */ /* 0x0001e20000100800 */
[--C-:B------:R-:W-:Y:S01]  /*e4d0*/  @!P1 IMAD.IADD R10, R10, 0x1, -R2.reuse ;  /* 0x000000010a0a9824 */ /* 0x100fe200078e0a02 */
[----:B------:R-:W-:Y:S01]  /*e4e0*/  ISETP.GT.U32.AND P1, PT, R2, R7, PT ;  /* 0x000000070200720c */ /* 0x000fe20003f24070 */
[----:B------:R-:W-:Y:S02]  /*e4f0*/  VIADD R177, R0, 0xe8 ;  /* 0x000000e800b17836 */ /* 0x000fe40000000000 */
[--C-:B------:R-:W-:Y:S01]  /*e500*/  @!P2 IMAD.IADD R11, R11, 0x1, -R2.reuse ;  /* 0x000000010b0ba824 */ /* 0x100fe200078e0a02 */
[----:B------:R-:W-:Y:S01]  /*e510*/  ISETP.GT.U32.AND P2, PT, R2, R183, PT ;  /* 0x000000b70200720c */ /* 0x000fe20003f44070 */
[----:B------:R-:W-:Y:S01]  /*e520*/  VIADD R178, R0, 0xe7 ;  /* 0x000000e700b27836 */ /* 0x000fe20000000000 */
[----:B------:R-:W-:Y:S01]  /*e530*/  IABS R184, R177 ;  /* 0x000000b100b87213 */ /* 0x000fe20000000000 */
[--C-:B------:R-:W-:Y:S01]  /*e540*/  @!P6 IMAD.IADD R181, R181, 0x1, -R2.reuse ;  /* 0x00000001b5b5e824 */ /* 0x100fe200078e0a02 */
[----:B------:R-:W-:Y:S01]  /*e550*/  ISETP.GE.AND P6, PT, R6, RZ, PT ;  /* 0x000000ff0600720c */ /* 0x000fe20003fc6270 */
[----:B------:R-:W-:Y:S01]  /*e560*/  IMAD.MOV.U32 R13, RZ, RZ, R3 ;  /* 0x000000ffff0d7224 */ /* 0x000fe200078e0003 */
[----:B------:R-:W-:Y:S01]  /*e570*/  IABS R4, R178 ;  /* 0x000000b200047213 */ /* 0x000fe20000000000 */
[----:B------:R-:W-:Y:S01]  /*e580*/  @!P3 IMAD.IADD R8, R8, 0x1, -R2 ;  /* 0x000000010808b824 */ /* 0x000fe200078e0a02 */
[----:B------:R-:W-:Y:S01]  /*e590*/  ISETP.GE.AND P3, PT, R182, RZ, PT ;  /* 0x000000ffb600720c */ /* 0x000fe20003f66270 */
[----:B------:R-:W-:-:S04]  /*e5a0*/  IMAD.HI.U32 R186, R9, R184, RZ ;  /* 0x000000b809ba7227 */ /* 0x000fc800078e00ff */
[----:B------:R-:W-:Y:S01]  /*e5b0*/  @!P0 IMAD.MOV R13, RZ, RZ, -R13 ;  /* 0x000000ffff0d8224 */ /* 0x000fe200078e0a0d */
[C---:B------:R-:W-:Y:S01]  /*e5c0*/  ISETP.GT.U32.AND P0, PT, R2.reuse, R181, PT ;  /* 0x000000b50200720c */ /* 0x040fe20003f04070 */
[----:B------:R-:W-:Y:S01]  /*e5d0*/  @!P1 IMAD.IADD R7, R7, 0x1, -R2 ;  /* 0x0000000107079824 */ /* 0x000fe200078e0a02 */
[----:B------:R-:W-:Y:S01]  /*e5e0*/  ISETP.GT.U32.AND P1, PT, R2, R8, PT ;  /* 0x000000080200720c */ /* 0x000fe20003f24070 */
[----:B------:R-:W-:Y:S01]  /*e5f0*/  IMAD.HI.U32 R187, R9, R4, RZ ;  /* 0x0000000409bb7227 */ /* 0x000fe200078e00ff */
[----:B------:R1:W-:Y:S03]  /*e600*/  STL [R1+0x70c], R13 ;  /* 0x00070c0d01007387 */ /* 0x0003e60000100800 */
[----:B------:R-:W-:Y:S02]  /*e610*/  IMAD.MOV R186, RZ, RZ, -R186 ;  /* 0x000000ffffba7224 */ /* 0x000fe400078e0aba */
[----:B0-----:R-:W-:-:S02]  /*e620*/  IMAD.MOV.U32 R12, RZ, RZ, R10 ;  /* 0x000000ffff0c7224 */ /* 0x001fc400078e000a */
[----:B------:R-:W-:Y:S01]  /*e630*/  @!P2 IMAD.IADD R183, R183, 0x1, -R2 ;  /* 0x00000001b7b7a824 */ /* 0x000fe200078e0a02 */
[C---:B------:R-:W-:Y:S01]  /*e640*/  ISETP.GT.U32.AND P2, PT, R2.reuse, R7, PT ;  /* 0x000000070200720c */ /* 0x040fe20003f44070 */
[----:B------:R-:W-:Y:S02]  /*e650*/  IMAD.MOV R187, RZ, RZ, -R187 ;  /* 0x000000ffffbb7224 */ /* 0x000fe400078e0abb */
[C---:B------:R-:W-:Y:S02]  /*e660*/  IMAD R184, R2.reuse, R186, R184 ;  /* 0x000000ba02b87224 */ /* 0x040fe400078e02b8 */
[----:B------:R-:W-:Y:S01]  /*e670*/  @!P4 IMAD.MOV R12, RZ, RZ, -R12 ;  /* 0x000000ffff0cc224 */ /* 0x000fe200078e0a0c */
[C---:B------:R-:W-:Y:S01]  /*e680*/  ISETP.GT.U32.AND P4, PT, R2.reuse, R183, PT ;  /* 0x000000b70200720c */ /* 0x040fe20003f84070 */
[C---:B------:R-:W-:Y:S02]  /*e690*/  IMAD R4, R2.reuse, R187, R4 ;  /* 0x000000bb02047224 */ /* 0x040fe400078e0204 */
[----:B------:R-:W-:Y:S01]  /*e6a0*/  @!P5 IMAD.MOV R11, RZ, RZ, -R11 ;  /* 0x000000ffff0bd224 */ /* 0x000fe200078e0a0b */
[----:B------:R-:W-:Y:S01]  /*e6b0*/  ISETP.GT.U32.AND P5, PT, R2, R184, PT ;  /* 0x000000b80200720c */ /* 0x000fe20003fa4070 */
[----:B------:R-:W-:Y:S01]  /*e6c0*/  VIADD R182, R0, 0xe6 ;  /* 0x000000e600b67836 */ /* 0x000fe20000000000 */
[----:B------:R0:W-:Y:S01]  /*e6d0*/  STL [R1+0x708], R12 ;  /* 0x0007080c01007387 */ /* 0x0001e20000100800 */
[--C-:B------:R-:W-:Y:S01]  /*e6e0*/  @!P0 IMAD.IADD R181, R181, 0x1, -R2.reuse ;  /* 0x00000001b5b58824 */ /* 0x100fe200078e0a02 */
[----:B------:R-:W-:Y:S01]  /*e6f0*/  ISETP.GT.U32.AND P0, PT, R2, R4, PT ;  /* 0x000000040200720c */ /* 0x000fe20003f04070 */
[--C-:B------:R-:W-:Y:S01]  /*e700*/  @!P1 IMAD.IADD R8, R8, 0x1, -R2.reuse ;  /* 0x0000000108089824 */ /* 0x100fe200078e0a02 */
[----:B------:R-:W-:Y:S01]  /*e710*/  IABS R10, R182 ;  /* 0x000000b6000a7213 */ /* 0x000fe20000000000 */
[----:B------:R-:W-:Y:S01]  /*e720*/  @!P2 IMAD.IADD R7, R7, 0x1, -R2 ;  /* 0x000000010707a824 */ /* 0x000fe200078e0a02 */
[----:B------:R-:W-:Y:S01]  /*e730*/  ISETP.GE.AND P1, PT, R179, RZ, PT ;  /* 0x000000ffb300720c */ /* 0x000fe20003f26270 */
[----:B-1----:R-:W-:Y:S01]  /*e740*/  IMAD.MOV.U32 R13, RZ, RZ, R8 ;  /* 0x000000ffff0d7224 */ /* 0x002fe200078e0008 */
[----:B------:R-:W-:Y:S01]  /*e750*/  STL [R1+0x704], R11 ;  /* 0x0007040b01007387 */ /* 0x000fe20000100800 */
[----:B------:R-:W-:Y:S01]  /*e760*/  IMAD.HI.U32 R179, R9, R10, RZ ;  /* 0x0000000a09b37227 */ /* 0x000fe200078e00ff */
[----:B------:R-:W-:-:S03]  /*e770*/  ISETP.GE.AND P2, PT, R180, RZ, PT ;  /* 0x000000ffb400720c */ /* 0x000fc60003f46270 */
[--C-:B------:R-:W-:Y:S01]  /*e780*/  @!P4 IMAD.IADD R183, R183, 0x1, -R2.reuse ;  /* 0x00000001b7b7c824 */ /* 0x100fe200078e0a02 */
[----:B------:R-:W-:Y:S01]  /*e790*/  ISETP.GE.AND P4, PT, R177, RZ, PT ;  /* 0x000000ffb100720c */ /* 0x000fe20003f86270 */
[----:B------:R-:W-:Y:S01]  /*e7a0*/  @!P3 IMAD.MOV R13, RZ, RZ, -R13 ;  /* 0x000000ffff0db224 */ /* 0x000fe200078e0a0d */
[----:B------:R-:W-:Y:S01]  /*e7b0*/  ISETP.GE.AND P3, PT, R182, RZ, PT ;  /* 0x000000ffb600720c */ /* 0x000fe20003f66270 */
[--C-:B------:R-:W-:Y:S01]  /*e7c0*/  @!P5 IMAD.IADD R184, R184, 0x1, -R2.reuse ;  /* 0x00000001b8b8d824 */ /* 0x100fe200078e0a02 */
[----:B------:R-:W-:Y:S01]  /*e7d0*/  ISETP.GE.AND P5, PT, R178, RZ, PT ;  /* 0x000000ffb200720c */ /* 0x000fe20003fa6270 */
[----:B------:R-:W-:Y:S01]  /*e7e0*/  IMAD.MOV R177, RZ, RZ, -R179 ;  /* 0x000000ffffb17224 */ /* 0x000fe200078e0ab3 */
[----:B------:R1:W-:Y:S01]  /*e7f0*/  STL [R1+0x700], R13 ;  /* 0x0007000d01007387 */ /* 0x0003e20000100800 */
[----:B------:R-:W-:Y:S02]  /*e800*/  VIADD R6, R0, 0xe5 ;  /* 0x000000e500067836 */ /* 0x000fe40000000000 */
[----:B------:R-:W-:Y:S01]  /*e810*/  @!P0 IMAD.IADD R4, R4, 0x1, -R2 ;  /* 0x0000000104048824 */ /* 0x000fe200078e0a02 */
[C---:B------:R-:W-:Y:S01]  /*e820*/  ISETP.GT.U32.AND P0, PT, R2.reuse, R184, PT ;  /* 0x000000b80200720c */ /* 0x040fe20003f04070 */
[----:B------:R-:W-:Y:S01]  /*e830*/  IMAD R8, R2, R177, R10 ;  /* 0x000000b102087224 */ /* 0x000fe200078e020a */
[----:B------:R-:W-:Y:S01]  /*e840*/  IABS R3, R6 ;  /* 0x0000000600037213 */ /* 0x000fe20000000000 */
[----:B0-----:R-:W-:-:S02]  /*e850*/  IMAD.MOV.U32 R12, RZ, RZ, R181 ;  /* 0x000000ffff0c7224 */ /* 0x001fc400078e00b5 */
[----:B------:R-:W-:Y:S02]  /*e860*/  VIADD R10, R0, 0xe4 ;  /* 0x000000e4000a7836 */ /* 0x000fe40000000000 */
[----:B-1----:R-:W-:Y:S02]  /*e870*/  IMAD.MOV.U32 R13, RZ, RZ, R7 ;  /* 0x000000ffff0d7224 */ /* 0x002fe400078e0007 */
[----:B------:R-:W-:Y:S01]  /*e880*/  IMAD.HI.U32 R11, R9, R3, RZ ;  /* 0x00000003090b7227 */ /* 0x000fe200078e00ff */
[----:B------:R-:W-:-:S03]  /*e890*/  IABS R179, R10 ;  /* 0x0000000a00b37213 */ /* 0x000fc60000000000 */
[----:B------:R-:W-:Y:S01]  /*e8a0*/  @!P1 IMAD.MOV R13, RZ, RZ, -R13 ;  /* 0x000000ffff0d9224 */ /* 0x000fe200078e0a0d */
[C---:B------:R-:W-:Y:S01]  /*e8b0*/  ISETP.GT.U32.AND P1, PT, R2.reuse, R8, PT ;  /* 0x000000080200720c */ /* 0x040fe20003f24070 */
[----:B------:R-:W-:Y:S01]  /*e8c0*/  @!P6 IMAD.MOV R12, RZ, RZ, -R12 ;  /* 0x000000ffff0ce224 */ /* 0x000fe200078e0a0c */
[----:B------:R-:W-:Y:S01]  /*e8d0*/  ISETP.GT.U32.AND P6, PT, R2, R4, PT ;  /* 0x000000040200720c */ /* 0x000fe20003fc4070 */
[----:B------:R-:W-:Y:S02]  /*e8e0*/  IMAD.MOV R11, RZ, RZ, -R11 ;  /* 0x000000ffff0b7224 */ /* 0x000fe400078e0a0b */
[----:B------:R-:W-:Y:S01]  /*e8f0*/  @!P0 IMAD.IADD R184, R184, 0x1, -R2 ;  /* 0x00000001b8b88824 */ /* 0x000fe200078e0a02 */
[----:B------:R0:W-:Y:S01]  /*e900*/  STL [R1+0x6fc], R12 ;  /* 0x0006fc0c01007387 */ /* 0x0001e20000100800 */
[----:B------:R-:W-:Y:S01]  /*e910*/  IMAD R7, R2, R11, R3 ;  /* 0x0000000b02077224 */ /* 0x000fe200078e0203 */
[----:B------:R-:W-:Y:S01]  /*e920*/  ISETP.GE.AND P0, PT, R6, RZ, PT ;  /* 0x000000ff0600720c */ /* 0x000fe20003f06270 */
[----:B------:R-:W-:Y:S01]  /*e930*/  IMAD.MOV.U32 R11, RZ, RZ, R184 ;  /* 0x000000ffff0b7224 */ /* 0x000fe200078e00b8 */
[----:B------:R-:W-:Y:S01]  /*e940*/  STL [R1+0x6f8], R13 ;  /* 0x0006f80d01007387 */ /* 0x000fe20000100800 */
[----:B------:R-:W-:-:S02]  /*e950*/  VIADD R3, R0, 0xe3 ;  /* 0x000000e300037836 */ /* 0x000fc40000000000 */
[--C-:B------:R-:W-:Y:S02]  /*e960*/  @!P1 IMAD.IADD R8, R8, 0x1, -R2.reuse ;  /* 0x0000000108089824 */ /* 0x100fe400078e0a02 */
[----:B------:R-:W-:Y:S01]  /*e970*/  @!P4 IMAD.MOV R11, RZ, RZ, -R11 ;  /* 0x000000ffff0bc224 */ /* 0x000fe200078e0a0b */
[----:B------:R-:W-:Y:S01]  /*e980*/  IABS R6, R3 ;  /* 0x0000000300067213 */ /* 0x000fe20000000000 */
[----:B0-----:R-:W-:Y:S01]  /*e990*/  IMAD.MOV.U32 R12, RZ, RZ, R183 ;  /* 0x000000ffff0c7224 */ /* 0x001fe200078e00b7 */
[----:B------:R-:W-:Y:S01]  /*e9a0*/  ISETP.GT.U32.AND P4, PT, R2, R8, PT ;  /* 0x000000080200720c */ /* 0x000fe20003f84070 */
[----:B------:R-:W-:Y:S01]  /*e9b0*/  @!P6 IMAD.IADD R4, R4, 0x1, -R2 ;  /* 0x000000010404e824 */ /* 0x000fe200078e0a02 */
[----:B------:R-:W-:Y:S01]  /*e9c0*/  ISETP.GE.AND P6, PT, R10, RZ, PT ;  /* 0x000000ff0a00720c */ /* 0x000fe20003fc6270 */
[----:B------:R-:W-:Y:S01]  /*e9d0*/  @!P2 IMAD.MOV R12, RZ, RZ, -R12 ;  /* 0x000000ffff0ca224 */ /* 0x000fe200078e0a0c */
[----:B------:R-:W-:Y:S01]  /*e9e0*/  ISETP.GT.U32.AND P2, PT, R2, R7, PT ;  /* 0x000000070200720c */ /* 0x000fe20003f44070 */
[----:B------:R-:W-:Y:S01]  /*e9f0*/  IMAD.HI.U32 R10, R9, R179, RZ ;  /* 0x000000b3090a7227 */ /* 0x000fe200078e00ff */
[----:B------:R-:W-:-:S02]  /*ea00*/  ISETP.GE.AND P1, PT, R3, RZ, PT ;  /* 0x000000ff0300720c */ /* 0x000fc40003f26270 */
[----:B------:R0:W-:Y:S01]  /*ea10*/  STL [R1+0x6dc], R12 ;  /* 0x0006dc0c01007387 */ /* 0x0001e20000100800 */
[----:B------:R-:W-:-:S03]  /*ea20*/  IMAD.HI.U32 R3, R9, R6, RZ ;  /* 0x0000000609037227 */ /* 0x000fc600078e00ff */
[----:B------:R1:W-:Y:S01]  /*ea30*/  STL [R1+0x6e0], R11 ;  /* 0x0006e00b01007387 */ /* 0x0003e20000100800 */
[--C-:B------:R-:W-:Y:S02]  /*ea40*/  @!P4 IMAD.IADD R8, R8, 0x1, -R2.reuse ;  /* 0x000000010808c824 */ /* 0x100fe400078e0a02 */
[----:B------:R-:W-:Y:S02]  /*ea50*/  IMAD.MOV R3, RZ, RZ, -R3 ;  /* 0x000000ffff037224 */ /* 0x000fe400078e0a03 */
[----:B------:R-:W-:Y:S02]  /*ea60*/  @!P2 IMAD.IADD R7, R7, 0x1, -R2 ;  /* 0x000000010707a824 */ /* 0x000fe400078e0a02 */
[C---:B------:R-:W-:Y:S02]  /*ea70*/  IMAD R6, R2.reuse, R3, R6 ;  /* 0x0000000302067224 */ /* 0x040fe400078e0206 */
[----:B0-----:R-:W-:Y:S01]  /*ea80*/  IMAD.MOV.U32 R12, RZ, RZ, R8 ;  /* 0x000000ffff0c7224 */ /* 0x001fe200078e0008 */
[----:B------:R-:W-:Y:S01]  /*ea90*/  ISETP.GT.U32.AND P2, PT, R2, R7, PT ;  /* 0x000000070200720c */ /* 0x000fe20003f44070 */
[----:B-1----:R-:W-:-:S02]  /*eaa0*/  IMAD.MOV.U32 R11, RZ, RZ, R4 ;  /* 0x000000ffff0b7224 */ /* 0x002fc400078e0004 */
[----:B------:R-:W-:Y:S02]  /*eab0*/  IMAD.MOV R4, RZ, RZ, -R10 ;  /* 0x000000ffff047224 */ /* 0x000fe400078e0a0a */
[----:B------:R-:W-:Y:S02]  /*eac0*/  VIADD R178, R0, 0xe2 ;  /* 0x000000e200b27836 */ /* 0x000fe40000000000 */
[C---:B------:R-:W-:Y:S02]  /*ead0*/  IMAD R179, R2.reuse, R4, R179 ;  /* 0x0000000402b37224 */ /* 0x040fe400078e02b3 */
[----:B------:R-:W-:Y:S01]  /*eae0*/  @!P3 IMAD.MOV R12, RZ, RZ, -R12 ;  /* 0x000000ffff0cb224 */ /* 0x000fe200078e0a0c */
[C---:B------:R-:W-:Y:S01]  /*eaf0*/  ISETP.GT.U32.AND P3, PT, R2.reuse, R6, PT ;  /* 0x000000060200720c */ /* 0x040fe20003f64070 */
[----:B------:R-:W-:Y:S01]  /*eb00*/  @!P5 IMAD.MOV R11, RZ, RZ, -R11 ;  /* 0x000000ffff0bd224 */ /* 0x000fe200078e0a0b */
[----:B------:R-:W-:Y:S01]  /*eb10*/  ISETP.GT.U32.AND P4, PT, R2, R179, PT ;  /* 0x000000b30200720c */ /* 0x000fe20003f84070 */
[----:B------:R-:W-:Y:S01]  /*eb20*/  @!P2 IMAD.IADD R7, R7, 0x1, -R2 ;  /* 0x000000010707a824 */ /* 0x000fe200078e0a02 */
[----:B------:R-:W-:Y:S01]  /*eb30*/  ISETP.GE.AND P5, PT, R178, RZ, PT ;  /* 0x000000ffb200720c */ /* 0x000fe20003fa6270 */
[C---:B------:R-:W-:Y:S01]  /*eb40*/  VIADD R177, R0.reuse, 0xe0 ;  /* 0x000000e000b17836 */ /* 0x040fe20000000000 */
[----:B------:R-:W-:Y:S01]  /*eb50*/  IABS R178, R178 ;  /* 0x000000b200b27213 */ /* 0x000fe20000000000 */
[----:B------:R0:W-:Y:S01]  /*eb60*/  STL [R1+0x6e4], R11 ;  /* 0x0006e40b01007387 */ /* 0x0001e20000100800 */
[----:B------:R-:W-:-:S02]  /*eb70*/  VIADD R10, R0, 0xe1 ;  /* 0x000000e1000a7836 */ /* 0x000fc40000000000 */
[----:B------:R-:W-:Y:S01]  /*eb80*/  VIADD R3, R0, 0xdf ;  /* 0x000000df00037836 */ /* 0x000fe20000000000 */
[----:B------:R-:W-:Y:S01]  /*eb90*/  STL [R1+0x6e8], R12 ;  /* 0x0006e80c01007387 */ /* 0x000fe20000100800 */
[----:B------:R-:W-:Y:S01]  /*eba0*/  IMAD.HI.U32 R4, R9, R178, RZ ;  /* 0x000000b209047227 */ /* 0x000fe200078e00ff */
[----:B------:R-:W-:Y:S02]  /*ebb0*/  ISETP.GE.AND P2, PT, R10, RZ, PT ;  /* 0x000000ff0a00720c */ /* 0x000fe40003f46270 */
[----:B------:R-:W-:Y:S01]  /*ebc0*/  IABS R10, R10 ;  /* 0x0000000a000a7213 */ /* 0x000fe20000000000 */
[----:B------:R-:W-:Y:S02]  /*ebd0*/  @!P4 IMAD.IADD R179, R179, 0x1, -R2 ;  /* 0x00000001b3b3c824 */ /* 0x000fe400078e0a02 */
[----:B0-----:R-:W-:Y:S02]  /*ebe0*/  IMAD.MOV.U32 R11, RZ, RZ, R7 ;  /* 0x000000ffff0b7224 */ /* 0x001fe400078e0007 */
[----:B------:R-:W-:Y:S01]  /*ebf0*/  IMAD.MOV R8, RZ, RZ, -R4 ;  /* 0x000000ffff087224 */ /* 0x000fe200078e0a04 */
[----:B------:R-:W-:Y:S01]  /*ec00*/  ISETP.GT.U32.AND P4, PT, R2, R179, PT ;  /* 0x000000b30200720c */ /* 0x000fe20003f84070 */
[----:B------:R-:W-:Y:S01]  /*ec10*/  @!P0 IMAD.MOV R11, RZ, RZ, -R11 ;  /* 0x000000ffff0b8224 */ /* 0x000fe200078e0a0b */
[----:B------:R-:W-:Y:S01]  /*ec20*/  ISETP.GE.AND P0, PT, R177, RZ, PT ;  /* 0x000000ffb100720c */ /* 0x000fe20003f06270 */
[----:B------:R-:W-:Y:S01]  /*ec30*/  @!P3 IMAD.IADD R6, R6, 0x1, -R2 ;  /* 0x000000010606b824 */ /* 0x000fe200078e0a02 */
[----:B------:R-:W-:Y:S01]  /*ec40*/  IABS R177, R177 ;  /* 0x000000b100b17213 */ /* 0x000fe20000000000 */
[C---:B------:R-:W-:Y:S01]  /*ec50*/  IMAD R178, R2.reuse, R8, R178 ;  /* 0x0000000802b27224 */ /* 0x040fe200078e02b2 */
[----:B------:R0:W-:Y:S01]  /*ec60*/  STL [R1+0x6f4], R11 ;  /* 0x0006f40b01007387 */ /* 0x0001e20000100800 */
[----:B------:R-:W-:Y:S01]  /*ec70*/  IMAD.HI.U32 R4, R9, R10, RZ ;  /* 0x0000000a09047227 */ /* 0x000fe200078e00ff */
[----:B------:R-:W-:-:S03]  /*ec80*/  ISETP.GT.U32.AND P3, PT, R2, R6, PT ;  /* 0x000000060200720c */ /* 0x000fc60003f64070 */
[----:B------:R-:W-:-:S04]  /*ec90*/  IMAD.HI.U32 R7, R9, R177, RZ ;  /* 0x000000b109077227 */ /* 0x000fc800078e00ff */
[----:B------:R-:W-:Y:S01]  /*eca0*/  @!P4 IMAD.IADD R179, R179, 0x1, -R2 ;  /* 0x00000001b3b3c824 */ /* 0x000fe200078e0a02 */
[----:B0-----:R-:W-:Y:S01]  /*ecb0*/  IABS R11, R3 ;  /* 0x00000003000b7213 */ /* 0x001fe20000000000 */
[----:B------:R-:W-:Y:S01]  /*ecc0*/  IMAD.MOV R7, RZ, RZ, -R7 ;  /* 0x000000ffff077224 */ /* 0x000fe200078e0a07 */
[----:B------:R-:W-:Y:S01]  /*ecd0*/  ISETP.GT.U32.AND P4, PT, R2, R178, PT ;  /* 0x000000b20200720c */ /* 0x000fe20003f84070 */
[----:B------:R-:W-:Y:S02]  /*ece0*/  IMAD.MOV R4, RZ, RZ, -R4 ;  /* 0x000000ffff047224 */ /* 0x000fe400078e0a04 */
[----:B------:R-:W-:-:S04]  /*ecf0*/  IMAD.HI.U32 R8, R9, R11, RZ ;  /* 0x0000000b09087227 */ /* 0x000fc800078e00ff */
[----:B------:R-:W-:Y:S02]  /*ed00*/  IMAD.MOV R8, RZ, RZ, -R8 ;  /* 0x000000ffff087224 */ /* 0x000fe400078e0a08 */
[C---:B------:R-:W-:Y:S02]  /*ed10*/  IMAD R177, R2.reuse, R7, R177 ;  /* 0x0000000702b17224 */ /* 0x040fe400078e02b1 */
[C---:B------:R-:W-:Y:S02]  /*ed20*/  IMAD R10, R2.reuse, R4, R10 ;  /* 0x00000004020a7224 */ /* 0x040fe400078e020a */
[----:B------:R-:W-:Y:S02]  /*ed30*/  IMAD.MOV.U32 R12, RZ, RZ, R179 ;  /* 0x000000ffff0c7224 */ /* 0x000fe400078e00b3 */
[----:B------:R-:W-:Y:S02]  /*ed40*/  IMAD R11, R2, R8, R11 ;  /* 0x00000008020b7224 */ /* 0x000fe400078e020b */
[----:B------:R-:W-:Y:S01]  /*ed50*/  @!P3 IMAD.IADD R6, R6, 0x1, -R2 ;  /* 0x000000010606b824 */ /* 0x000fe200078e0a02 */
[C---:B------:R-:W-:Y:S01]  /*ed60*/  ISETP.GT.U32.AND P3, PT, R2.reuse, R177, PT ;  /* 0x000000b10200720c */ /* 0x040fe20003f64070 */
[----:B------:R-:W-:Y:S01]  /*ed70*/  @!P6 IMAD.MOV R12, RZ, RZ, -R12 ;  /* 0x000000ffff0ce224 */ /* 0x000fe200078e0a0c */
[----:B------:R-:W-:Y:S01]  /*ed80*/  ISETP.GT.U32.AND P6, PT, R2, R10, PT ;  /* 0x0000000a0200720c */ /* 0x000fe20003fc4070 */
[----:B------:R-:W-:Y:S01]  /*ed90*/  @!P4 IMAD.IADD R178, R178, 0x1, -R2 ;  /* 0x00000001b2b2c824 */ /* 0x000fe200078e0a02 */
[----:B------:R-:W-:Y:S01]  /*eda0*/  ISETP.GT.U32.AND P4, PT, R2, R11, PT ;  /* 0x0000000b0200720c */ /* 0x000fe20003f84070 */
[C---:B------:R-:W-:Y:S01]  /*edb0*/  VIADD R184, R0.reuse, 0xde ;  /* 0x000000de00b87836 */ /* 0x040fe20000000000 */
[----:B------:R0:W-:Y:S01]  /*edc0*/  STL [R1+0x6f0], R12 ;  /* 0x0006f00c01007387 */ /* 0x0001e20000100800 */
[----:B------:R-:W-:-:S02]  /*edd0*/  VIADD R181, R0, 0xdd ;  /* 0x000000dd00b57836 */ /* 0x000fc40000000000 */
[C---:B------:R-:W-:Y:S01]  /*ede0*/  VIADD R8, R0.reuse, 0xdc ;  /* 0x000000dc00087836 */ /* 0x040fe20000000000 */
[----:B------:R-:W-:Y:S01]  /*edf0*/  IABS R4, R184 ;  /* 0x000000b800047213 */ /* 0x000fe20000000000 */
[----:B------:R-:W-:Y:S01]  /*ee00*/  VIADD R17, R0, 0x5 ;  /* 0x0000000500117836 */ /* 0x000fe20000000000 */
[----:B------:R-:W-:Y:S01]  /*ee10*/  IABS R180, R181 ;  /* 0x000000b500b47213 */ /* 0x000fe20000000000 */
[--C-:B------:R-:W-:Y:S01]  /*ee20*/  @!P3 IMAD.IADD R177, R177, 0x1, -R2.reuse ;  /* 0x00000001b1b1b824 */ /* 0x100fe200078e0a02 */
[----:B------:R-:W-:Y:S01]  /*ee30*/  IABS R183, R8 ;  /* 0x0000000800b77213 */ /* 0x000fe20000000000 */
[--C-:B------:R-:W-:Y:S01]  /*ee40*/  @!P6 IMAD.IADD R10, R10, 0x1, -R2.reuse ;  /* 0x000000010a0ae824 */ /* 0x100fe200078e0a02 */
[C---:B------:R-:W-:Y:S01]  /*ee50*/  ISETP.GT.U32.AND P6, PT, R2.reuse, R178, PT ;  /* 0x000000b20200720c */ /* 0x040fe20003fc4070 */
[----:B------:R-:W-:Y:S01]  /*ee60*/  @!P4 IMAD.IADD R11, R11, 0x1, -R2 ;  /* 0x000000010b0bc824 */ /* 0x000fe200078e0a02 */
[C---:B------:R-:W-:Y:S01]  /*ee70*/  ISETP.GT.U32.AND P4, PT, R2.reuse, R177, PT ;  /* 0x000000b10200720c */ /* 0x040fe20003f84070 */
[----:B0-----:R-:W-:Y:S01]  /*ee80*/  IMAD.MOV.U32 R12, RZ, RZ, R6 ;  /* 0x000000ffff0c7224 */ /* 0x001fe200078e0006 */
[----:B------:R-:W-:Y:S01]  /*ee90*/  ISETP.GT.U32.AND P3, PT, R2, R10, PT ;  /* 0x0000000a0200720c */ /* 0x000fe20003f64070 */
[----:B------:R-:W-:-:S04]  /*eea0*/  IMAD.HI.U32 R7, R9, R4, RZ ;  /* 0x0000000409077227 */ /* 0x000fc800078e00ff */
[----:B------:R-:W-:-:S04]  /*eeb0*/  IMAD.HI.U32 R6, R9, R180, RZ ;  /* 0x000000b409067227 */ /* 0x000fc800078e00ff */
[----:B------:R-:W-:Y:S02]  /*eec0*/  IMAD.MOV R7, RZ, RZ, -R7 ;  /* 0x000000ffff077224 */ /* 0x000fe400078e0a07 */
[----:B------:R-:W-:Y:S02]  /*eed0*/  IMAD.MOV R6, RZ, RZ, -R6 ;  /* 0x000000ffff067224 */ /* 0x000fe400078e0a06 */
[----:B------:R-:W-:Y:S01]  /*eee0*/  @!P1 IMAD.MOV R12, RZ, RZ, -R12 ;  /* 0x000000ffff0c9224 */ /* 0x000fe200078e0a0c */
[C---:B------:R-:W-:Y:S01]  /*eef0*/  ISETP.GT.U32.AND P1, PT, R2.reuse, R11, PT ;  /* 0x0000000b0200720c */ /* 0x040fe20003f24070 */
[C---:B------:R-:W-:Y:S02]  /*ef00*/  IMAD R4, R2.reuse, R7, R4 ;  /* 0x0000000702047224 */ /* 0x040fe400078e0204 */
[----:B------:R-:W-:Y:S01]  /*ef10*/  IMAD R180, R2, R6, R180 ;  /* 0x0000000602b47224 */ /* 0x000fe200078e02b4 */
[----:B------:R0:W-:Y:S01]  /*ef20*/  STL [R1+0x6ec], R12 ;  /* 0x0006ec0c01007387 */ /* 0x0001e20000100800 */
[--C-:B------:R-:W-:Y:S01]  /*ef30*/  @!P6 IMAD.IADD R178, R178, 0x1, -R2.reuse ;  /* 0x00000001b2b2e824 */ /* 0x100fe200078e0a02 */
[C---:B------:R-:W-:Y:S01]  /*ef40*/  ISETP.GT.U32.AND P6, PT, R2.reuse, R4, PT ;  /* 0x000000040200720c */ /* 0x040fe20003fc4070 */
[----:B------:R-:W-:Y:S01]  /*ef50*/  @!P4 IMAD.IADD R177, R177, 0x1, -R2 ;  /* 0x00000001b1b1c824 */ /* 0x000fe200078e0a02 */
[----:B------:R-:W-:Y:S01]  /*ef60*/  ISETP.GT.U32.AND P4, PT, R2, R180, PT ;  /* 0x000000b40200720c */ /* 0x000fe20003f84070 */
[----:B------:R-:W-:-:S02]  /*ef70*/  VIADD R6, R0, 0xda ;  /* 0x000000da00067836 */ /* 0x000fc40000000000 */
[--C-:B------:R-:W-:Y:S01]  /*ef80*/  @!P3 IMAD.IADD R10, R10, 0x1, -R2.reuse ;  /* 0x000000010a0ab824 */ /* 0x100fe200078e0a02 */
[----:B------:R-:W-:Y:S01]  /*ef90*/  ISETP.GE.AND P3, PT, R3, RZ, PT ;  /* 0x000000ff0300720c */ /* 0x000fe20003f66270 */
[----:B------:R-:W-:Y:S01]  /*efa0*/  @!P1 IMAD.IADD R11, R11, 0x1, -R2 ;  /* 0x000000010b0b9824 */ /* 0x000fe200078e0a02 */
[----:B------:R-:W-:Y:S01]  /*efb0*/  ISETP.GE.AND P1, PT, R184, RZ, PT ;  /* 0x000000ffb800720c */ /* 0x000fe20003f26270 */
[----:B------:R-:W-:Y:S01]  /*efc0*/  IMAD.MOV.U32 R13, RZ, RZ, R10 ;  /* 0x000000ffff0d7224 */ /* 0x000fe200078e000a */
[----:B------:R-:W-:Y:S01]  /*efd0*/  IABS R184, R6 ;  /* 0x0000000600b87213 */ /* 0x000fe20000000000 */
[----:B------:R-:W-:Y:S02]  /*efe0*/  VIADD R7, R0, 0xdb ;  /* 0x000000db00077836 */ /* 0x000fe40000000000 */
[--C-:B------:R-:W-:Y:S01]  /*eff0*/  @!P6 IMAD.IADD R4, R4, 0x1, -R2.reuse ;  /* 0x000000010404e824 */ /* 0x100fe200078e0a02 */
[----:B------:R-:W-:Y:S01]  /*f000*/  ISETP.GE.AND P6, PT, R181, RZ, PT ;  /* 0x000000ffb500720c */ /* 0x000fe20003fc6270 */
[----:B------:R-:W-:Y:S01]  /*f010*/  @!P4 IMAD.IADD R180, R180, 0x1, -R2 ;  /* 0x00000001b4b4c824 */ /* 0x000fe200078e0a02 */
[----:B------:R-:W-:Y:S01]  /*f020*/  IABS R182, R7 ;  /* 0x0000000700b67213 */ /* 0x000fe20000000000 */
[----:B------:R-:W-:Y:S01]  /*f030*/  IMAD.MOV.U32 R181, RZ, RZ, R184 ;  /* 0x000000ffffb57224 */ /* 0x000fe200078e00b8 */
[C---:B------:R-:W-:Y:S01]  /*f040*/  ISETP.GT.U32.AND P4, PT, R2.reuse, R4, PT ;  /* 0x000000040200720c */ /* 0x040fe20003f84070 */
[----:B------:R-:W-:Y:S01]  /*f050*/  @!P2 IMAD.MOV R13, RZ, RZ, -R13 ;  /* 0x000000ffff0da224 */ /* 0x000fe200078e0a0d */
[----:B------:R-:W-:Y:S01]  /*f060*/  ISETP.GT.U32.AND P2, PT, R2, R180, PT ;  /* 0x000000b40200720c */ /* 0x000fe20003f44070 */
[----:B------:R-:W-:-:S04]  /*f070*/  IMAD.HI.U32 R179, R9, R183, RZ ;  /* 0x000000b709b37227 */ /* 0x000fc800078e00ff */
[----:B0-----:R-:W-:Y:S02]  /*f080*/  IMAD.MOV.U32 R12, RZ, RZ, R178 ;  /* 0x000000ffff0c7224 */ /* 0x001fe400078e00b2 */
[----:B------:R-:W-:-:S04]  /*f090*/  IMAD.HI.U32 R178, R9, R181, RZ ;  /* 0x000000b509b27227 */ /* 0x000fc800078e00ff */
[----:B------:R-:W-:Y:S02]  /*f0a0*/  IMAD.MOV R179, RZ, RZ, -R179 ;  /* 0x000000ffffb37224 */ /* 0x000fe400078e0ab3 */
[----:B------:R-:W-:Y:S02]  /*f0b0*/  IMAD.MOV R10, RZ, RZ, -R178 ;  /* 0x000000ffff0a7224 */ /* 0x000fe400078e0ab2 */
[C---:B------:R-:W-:Y:S02]  /*f0c0*/  IMAD R183, R2.reuse, R179, R183 ;  /* 0x000000b302b77224 */ /* 0x040fe400078e02b7 */
[----:B------:R-:W-:Y:S02]  /*f0d0*/  IMAD R181, R2, R10, R181 ;  /* 0x0000000a02b57224 */ /* 0x000fe400078e02b5 */
[----:B------:R-:W-:-:S04]  /*f0e0*/  IMAD.HI.U32 R3, R9, R182, RZ ;  /* 0x000000b609037227 */ /* 0x000fc800078e00ff */
[----:B------:R-:W-:Y:S01]  /*f0f0*/  @!P5 IMAD.MOV R12, RZ, RZ, -R12 ;  /* 0x000000ffff0cd224 */ /* 0x000fe200078e0a0c */
[----:B------:R-:W-:Y:S01]  /*f100*/  ISETP.GT.U32.AND P5, PT, R2, R183, PT ;  /* 0x000000b70200720c */ /* 0x000fe20003fa4070 */
[--C-:B------:R-:W-:Y:S01]  /*f110*/  @!P2 IMAD.IADD R180, R180, 0x1, -R2.reuse ;  /* 0x00000001b4b4a824 */ /* 0x100fe200078e0a02 */
[----:B------:R-:W-:Y:S01]  /*f120*/  ISETP.GT.U32.AND P2, PT, R2, R181, PT ;  /* 0x000000b50200720c */ /* 0x000fe20003f44070 */
[----:B------:R-:W-:Y:S01]  /*f130*/  IMAD.MOV R3, RZ, RZ, -R3 ;  /* 0x000000ffff037224 */ /* 0x000fe200078e0a03 */
[----:B------:R0:W-:Y:S01]  /*f140*/  STL [R1+0x6c8], R12 ;  /* 0x0006c80c01007387 */ /* 0x0001e20000100800 */
[----:B------:R-:W-:Y:S01]  /*f150*/  @!P4 IMAD.IADD R4, R4, 0x1, -R2 ;  /* 0x000000010404c824 */ /* 0x000fe200078e0a02 */
[----:B------:R-:W-:Y:S01]  /*f160*/  ISETP.GE.AND P4, PT, R7, RZ, PT ;  /* 0x000000ff0700720c */ /* 0x000fe20003f86270 */
[----:B------:R-:W-:Y:S01]  /*f170*/  IMAD R182, R2, R3, R182 ;  /* 0x0000000302b67224 */ /* 0x000fe200078e02b6 */
[----:B------:R1:W-:Y:S01]  /*f180*/  STL [R1+0x6cc], R13 ;  /* 0x0006cc0d01007387 */ /* 0x0003e20000100800 */
[----:B------:R-:W-:-:S02]  /*f190*/  @!P3 IMAD.MOV R11, RZ, RZ, -R11 ;  /* 0x000000ffff0bb224 */ /* 0x000fc400078e0a0b */
[----:B------:R-:W-:Y:S01]  /*f1a0*/  VIADD R7, R0, 0xd8 ;  /* 0x000000d800077836 */ /* 0x000fe20000000000 */
[----:B------:R-:W-:Y:S01]  /*f1b0*/  ISETP.GT.U32.AND P3, PT, R2, R182, PT ;  /* 0x000000b60200720c */ /* 0x000fe20003f64070 */
[--C-:B------:R-:W-:Y:S01]  /*f1c0*/  @!P5 IMAD.IADD R183, R183, 0x1, -R2.reuse ;  /* 0x00000001b7b7d824 */ /* 0x100fe200078e0a02 */
[----:B------:R-:W-:Y:S01]  /*f1d0*/  ISETP.GE.AND P5, PT, R6, RZ, PT ;  /* 0x000000ff0600720c */ /* 0x000fe20003fa6270 */
[----:B0-----:R-:W-:Y:S01]  /*f1e0*/  IMAD.MOV.U32 R12, RZ, RZ, R177 ;  /* 0x000000ffff0c7224 */ /* 0x001fe200078e00b1 */
[----:B------:R-:W-:Y:S01]  /*f1f0*/  IABS R6, R7 ;  /* 0x0000000700067213 */ /* 0x000fe20000000000 */
[----:B------:R-:W-:Y:S02]  /*f200*/  @!P2 IMAD.IADD R181, R181, 0x1, -R2 ;  /* 0x00000001b5b5a824 */ /* 0x000fe400078e0a02 */
[----:B------:R-:W-:Y:S01]  /*f210*/  @!P0 IMAD.MOV R12, RZ, RZ, -R12 ;  /* 0x000000ffff0c8224 */ /* 0x000fe200078e0a0c */
[----:B------:R-:W-:Y:S01]  /*f220*/  ISETP.GE.AND P0, PT, R8, RZ, PT ;  /* 0x000000ff0800720c */ /* 0x000fe20003f06270 */
[----:B------:R-:W-:Y:S01]  /*f230*/  IMAD.MOV.U32 R8, RZ, RZ, R4 ;  /* 0x000000ffff087224 */ /* 0x000fe200078e0004 */
[----:B------:R-:W-:Y:S01]  /*f240*/  ISETP.GT.U32.AND P2, PT, R2, R181, PT ;  /* 0x000000b50200720c */ /* 0x000fe20003f44070 */
[----:B------:R-:W-:Y:S01]  /*f250*/  VIADD R3, R0, 0xd9 ;  /* 0x000000d900037836 */ /* 0x000fe20000000000 */
[----:B------:R-:W-:Y:S01]  /*f260*/  STL [R1+0x6d0], R12 ;  /* 0x0006d00c01007387 */ /* 0x000fe20000100800 */
[----:B------:R-:W-:-:S02]  /*f270*/  @!P1 IMAD.MOV R8, RZ, RZ, -R8 ;  /* 0x000000ffff089224 */ /* 0x000fc400078e0a08 */
[----:B------:R-:W-:Y:S01]  /*f280*/  @!P3 IMAD.IADD R182, R182, 0x1, -R2 ;  /* 0x00000001b6b6b824 */ /* 0x000fe200078e0a02 */
[----:B------:R-:W-:Y:S01]  /*f290*/  STL [R1+0x6d4], R11 ;  /* 0x0006d40b01007387 */ /* 0x000fe20000100800 */
[----:B------:R-:W-:Y:S01]  /*f2a0*/  IABS R178, R3 ;  /* 0x0000000300b27213 */ /* 0x000fe20000000000 */
[----:B-1----:R-:W-:Y:S01]  /*f2b0*/  IMAD.MOV.U32 R13, RZ, RZ, R180 ;  /* 0x000000ffff0d7224 */ /* 0x002fe200078e00b4 */
[C---:B------:R-:W-:Y:S01]  /*f2c0*/  ISETP.GT.U32.AND P3, PT, R2.reuse, R183, PT ;  /* 0x000000b70200720c */ /* 0x040fe20003f64070 */
[----:B------:R0:W-:Y:S01]  /*f2d0*/  STL [R1+0x6d8], R8 ;  /* 0x0006d80801007387 */ /* 0x0001e20000100800 */
[----:B------:R-:W-:Y:S01]  /*f2e0*/  ISETP.GT.U32.AND P1, PT, R2, R182, PT ;  /* 0x000000b60200720c */ /* 0x000fe20003f24070 */
[----:B------:R-:W-:-:S04]  /*f2f0*/  IMAD.HI.U32 R10, R9, R178, RZ ;  /* 0x000000b2090a7227 */ /* 0x000fc800078e00ff */
[----:B------:R-:W-:Y:S02]  /*f300*/  IMAD.MOV R10, RZ, RZ, -R10 ;  /* 0x000000ffff0a7224 */ /* 0x000fe400078e0a0a */
[----:B------:R-:W-:Y:S02]  /*f310*/  @!P2 IMAD.IADD R181, R181, 0x1, -R2 ;  /* 0x00000001b5b5a824 */ /* 0x000fe400078e0a02 */
[----:B0-----:R-:W-:-:S04]  /*f320*/  IMAD.HI.U32 R8, R9, R6, RZ ;  /* 0x0000000609087227 */ /* 0x001fc800078e00ff */
[----:B------:R-:W-:Y:S02]  /*f330*/  IMAD.MOV R8, RZ, RZ, -R8 ;  /* 0x000000ffff087224 */ /* 0x000fe400078e0a08 */
[C---:B------:R-:W-:Y:S02]  /*f340*/  IMAD R178, R2.reuse, R10, R178 ;  /* 0x0000000a02b27224 */ /* 0x040fe400078e02b2 */
[C---:B------:R-:W-:Y:S02]  /*f350*/  IMAD R6, R2.reuse, R8, R6 ;  /* 0x0000000802067224 */ /* 0x040fe400078e0206 */
[----:B------:R-:W-:Y:S01]  /*f360*/  @!P3 IMAD.IADD R183, R183, 0x1, -R2 ;  /* 0x00000001b7b7b824 */ /* 0x000fe200078e0a02 */
[----:B------:R-:W-:Y:S01]  /*f370*/  ISETP.GT.U32.AND P3, PT, R2, R178, PT ;  /* 0x000000b20200720c */ /* 0x000fe20003f64070 */
[----:B------:R-:W-:Y:S01]  /*f380*/  VIADD R8, R0, 0xd5 ;  /* 0x000000d500087836 */ /* 0x000fe20000000000 */
[----:B------:R-:W-:Y:S01]  /*f390*/  ISETP.GT.U32.AND P2, PT, R2, R6, PT ;  /* 0x000000060200720c */ /* 0x000fe20003f44070 */
[----:B------:R-:W-:-:S02]  /*f3a0*/  VIADD R11, R0, 0xd7 ;  /* 0x000000d7000b7836 */ /* 0x000fc40000000000 */
[----:B------:R-:W-:Y:S01]  /*f3b0*/  VIADD R4, R0, 0xd6 ;  /* 0x000000d600047836 */ /* 0x000fe20000000000 */
[----:B------:R-:W-:Y:S01]  /*f3c0*/  IABS R177, R8 ;  /* 0x0000000800b17213 */ /* 0x000fe20000000000 */
[----:B------:R-:W-:Y:S01]  /*f3d0*/  @!P6 IMAD.MOV R13, RZ, RZ, -R13 ;  /* 0x000000ffff0de224 */ /* 0x000fe200078e0a0d */
[----:B------:R-:W-:Y:S01]  /*f3e0*/  IABS R179, R11 ;  /* 0x0000000b00b37213 */ /* 0x000fe20000000000 */
[--C-:B------:R-:W-:Y:S01]  /*f3f0*/  @!P1 IMAD.IADD R182, R182, 0x1, -R2.reuse ;  /* 0x00000001b6b69824 */ /* 0x100fe200078e0a02 */
[----:B------:R-:W-:Y:S01]  /*f400*/  IABS R10, R4 ;  /* 0x00000004000a7213 */ /* 0x000fe20000000000 */
[----:B------:R-:W-:Y:S01]  /*f410*/  IMAD.HI.U32 R180, R9, R177, RZ ;  /* 0x000000b109b47227 */ /* 0x000fe200078e00ff */
[----:B------:R0:W-:Y:S01]  /*f420*/  STL [R1+0x650], R13 ;  /* 0x0006500d01007387 */ /* 0x0001e20000100800 */
[----:B------:R-:W-:Y:S02]  /*f430*/  ISETP.GE.AND P1, PT, R3, RZ, PT ;  /* 0x000000ff0300720c */ /* 0x000fe40003f26270 */
[----:B------:R-:W-:-:S02]  /*f440*/  @!P2 IMAD.IADD R6, R6, 0x1, -R2 ;  /* 0x000000010606a824 */ /* 0x000fc400078e0a02 */
[----:B------:R-:W-:Y:S01]  /*f450*/  @!P3 IMAD.IADD R178, R178, 0x1, -R2 ;  /* 0x00000001b2b2b824 */ /* 0x000fe200078e0a02 */
[----:B------:R-:W-:Y:S01]  /*f460*/  ISETP.GE.AND P3, PT, R7, RZ, PT ;  /* 0x000000ff0700720c */ /* 0x000fe20003f66270 */
[----:B------:R-:W-:Y:S01]  /*f470*/  IMAD.MOV.U32 R12, RZ, RZ, R183 ;  /* 0x000000ffff0c7224 */ /* 0x000fe200078e00b7 */
[C---:B------:R-:W-:Y:S01]  /*f480*/  ISETP.GT.U32.AND P6, PT, R2.reuse, R6, PT ;  /* 0x000000060200720c */ /* 0x040fe20003fc4070 */
[----:B------:R-:W-:Y:S01]  /*f490*/  IMAD.HI.U32 R184, R9, R179, RZ ;  /* 0x000000b309b87227 */ /* 0x000fe200078e00ff */
[----:B------:R-:W-:-:S03]  /*f4a0*/  ISETP.GT.U32.AND P2, PT, R2, R178, PT ;  /* 0x000000b20200720c */ /* 0x000fc60003f44070 */
[----:B0-----:R-:W-:Y:S02]  /*f4b0*/  IMAD.MOV.U32 R13, RZ, RZ, R182 ;  /* 0x000000ffff0d7224 */ /* 0x001fe400078e00b6 */
[----:B------:R-:W-:Y:S02]  /*f4c0*/  IMAD.MOV R180, RZ, RZ, -R180 ;  /* 0x000000ffffb47224 */ /* 0x000fe400078e0ab4 */
[----:B------:R-:W-:Y:S02]  /*f4d0*/  @!P0 IMAD.MOV R12, RZ, RZ, -R12 ;  /* 0x000000ffff0c8224 */ /* 0x000fe400078e0a0c */
[----:B------:R-:W-:-:S03]  /*f4e0*/  IMAD.HI.U32 R3, R9, R10, RZ ;  /* 0x0000000a09037227 */ /* 0x000fc600078e00ff */
[----:B------:R0:W-:Y:S01]  /*f4f0*/  STL [R1+0x654], R12 ;  /* 0x0006540c01007387 */ /* 0x0001e20000100800 */
[----:B------:R-:W-:Y:S02]  /*f500*/  IMAD.MOV R184, RZ, RZ, -R184 ;  /* 0x000000ffffb87224 */ /* 0x000fe400078e0ab8 */
[----:B------:R-:W-:Y:S01]  /*f510*/  @!P4 IMAD.MOV R13, RZ, RZ, -R13 ;  /* 0x000000ffff0dc224 */ /* 0x000fe200078e0a0d */
[----:B------:R-:W-:Y:S01]  /*f520*/  ISETP.GE.AND P4, PT, R11, RZ, PT ;  /* 0x000000ff0b00720c */ /* 0x000fe20003f86270 */
[C---:B------:R-:W-:Y:S02]  /*f530*/  IMAD R11, R2.reuse, R180, R177 ;  /* 0x000000b4020b7224 */ /* 0x040fe400078e02b1 */
[----:B------:R-:W-:Y:S01]  /*f540*/  IMAD.MOV R3, RZ, RZ, -R3 ;  /* 0x000000ffff037224 */ /* 0x000fe200078e0a03 */
[----:B------:R-:W-:Y:S01]  /*f550*/  STL [R1+0x674], R13 ;  /* 0x0006740d01007387 */ /* 0x000fe20000100800 */
[----:B------:R-:W-:Y:S02]  /*f560*/  IMAD R179, R2, R184, R179 ;  /* 0x000000b802b37224 */ /* 0x000fe400078e02b3 */
[----:B0-----:R-:W-:-:S02]  /*f570*/  IMAD.MOV.U32 R12, RZ, RZ, R181 ;  /* 0x000000ffff0c7224 */ /* 0x001fc400078e00b5 */
[----:B------:R-:W-:Y:S01]  /*f580*/  @!P6 IMAD.IADD R6, R6, 0x1, -R2 ;  /* 0x000000010606e824 */ /* 0x000fe200078e0a02 */
[C---:B------:R-:W-:Y:S01]  /*f590*/  ISETP.GT.U32.AND P6, PT, R2.reuse, R11, PT ;  /* 0x0000000b0200720c */ /* 0x040fe20003fc4070 */
[C---:B------:R-:W-:Y:S01]  /*f5a0*/  IMAD R10, R2.reuse, R3, R10 ;  /* 0x00000003020a7224 */ /* 0x040fe200078e020a */
[----:B------:R-:W-:Y:S01]  /*f5b0*/  ISETP.GT.U32.AND P0, PT, R2, R179, PT ;  /* 0x000000b30200720c */ /* 0x000fe20003f04070 */
[----:B------:R-:W-:Y:S02]  /*f5c0*/  @!P5 IMAD.MOV R12, RZ, RZ, -R12 ;  /* 0x000000ffff0cd224 */ /* 0x000fe400078e0a0c */
[----:B------:R-:W-:Y:S01]  /*f5d0*/  @!P2 IMAD.IADD R178, R178, 0x1, -R2 ;  /* 0x00000001b2b2a824 */ /* 0x000fe200078e0a02 */
[----:B------:R-:W-:Y:S01]  /*f5e0*/  ISETP.GT.U32.AND P5, PT, R2, R10, PT ;  /* 0x0000000a0200720c */ /* 0x000fe20003fa4070 */
[----:B------:R-:W-:Y:S01]  /*f5f0*/  VIADD R7, R0, 0xd4 ;  /* 0x000000d400077836 */ /* 0x000fe20000000000 */
[----:B------:R0:W-:Y:S01]  /*f600*/  STL [R1+0x6b8], R12 ;  /* 0x0006b80c01007387 */ /* 0x0001e20000100800 */
[----:B------:R-:W-:Y:S01]  /*f610*/  ISETP.GE.AND P2, PT, R4, RZ, PT ;  /* 0x000000ff0400720c */ /* 0x000fe20003f46270 */
[----:B------:R-:W-:-:S02]  /*f620*/  VIADD R4, R0, 0xd3 ;  /* 0x000000d300047836 */ /* 0x000fc40000000000 */
[----:B------:R-:W-:Y:S01]  /*f630*/  IABS R3, R7 ;  /* 0x0000000700037213 */ /* 0x000fe20000000000 */
[--C-:B------:R-:W-:Y:S02]  /*f640*/  @!P6 IMAD.IADD R11, R11, 0x1, -R2.reuse ;  /* 0x000000010b0be824 */ /* 0x100fe400078e0a02 */
[----:B------:R-:W-:Y:S01]  /*f650*/  @!P0 IMAD.IADD R179, R179, 0x1, -R2 ;  /* 0x00000001b3b38824 */ /* 0x000fe200078e0a02 */
[----:B------:R-:W-:Y:S01]  /*f660*/  ISETP.GE.AND P0, PT, R8, RZ, PT ;  /* 0x000000ff0800720c */ /* 0x000fe20003f06270 */
[----:B------:R-:W-:Y:S01]  /*f670*/  IMAD.HI.U32 R177, R9, R3, RZ ;  /* 0x0000000309b17227 */ /* 0x000fe200078e00ff */
[----:B------:R-:W-:-:S03]  /*f680*/  ISETP.GT.U32.AND P6, PT, R2, R11, PT ;  /* 0x0000000b0200720c */ /* 0x000fc60003fc4070 */
[----:B0-----:R-:W-:Y:S01]  /*f690*/  IMAD.MOV.U32 R12, RZ, RZ, R178 ;  /* 0x000000ffff0c7224 */ /* 0x001fe200078e00b2 */
[----:B------:R-:W-:Y:S01]  /*f6a0*/  IABS R178, R4 ;  /* 0x0000000400b27213 */ /* 0x000fe20000000000 */
[----:B------:R-:W-:Y:S01]  /*f6b0*/  @!P5 IMAD.IADD R10, R10, 0x1, -R2 ;  /* 0x000000010a0ad824 */ /* 0x000fe200078e0a02 */
[C---:B------:R-:W-:Y:S01]  /*f6c0*/  ISETP.GT.U32.AND P5, PT, R2.reuse, R179, PT ;  /* 0x000000b30200720c */ /* 0x040fe20003fa4070 */
[----:B------:R-:W-:Y:S02]  /*f6d0*/  @!P1 IMAD.MOV R12, RZ, RZ, -R12 ;  /* 0x000000ffff0c9224 */ /* 0x000fe400078e0a0c */
[----:B------:R-:W-:Y:S01]  /*f6e0*/  IMAD.MOV R177, RZ, RZ, -R177 ;  /* 0x000000ffffb17224 */ /* 0x000fe200078e0ab1 */
[----:B------:R-:W-:Y:S01]  /*f6f0*/  ISETP.GT.U32.AND P1, PT, R2, R10, PT ;  /* 0x0000000a0200720c */ /* 0x000fe20003f24070 */
[----:B------:R-:W-:Y:S01]  /*f700*/  VIADD R8, R0, 0xd2 ;  /* 0x000000d200087836 */ /* 0x000fe20000000000 */
[----:B------:R0:W-:Y:S01]  /*f710*/  STL [R1+0x6bc], R12 ;  /* 0x0006bc0c01007387 */ /* 0x0001e20000100800 */
[----:B------:R-:W-:-:S02]  /*f720*/  IMAD R3, R2, R177, R3 ;  /* 0x000000b102037224 */ /* 0x000fc400078e0203 */
[--C-:B------:R-:W-:Y:S01]  /*f730*/  @!P6 IMAD.IADD R11, R11, 0x1, -R2.reuse ;  /* 0x000000010b0be824 */ /* 0x100fe200078e0a02 */
[----:B------:R-:W-:Y:S01]  /*f740*/  IABS R177, R8 ;  /* 0x0000000800b17213 */ /* 0x000fe20000000000 */
[----:B------:R-:W-:Y:S02]  /*f750*/  VIADD R184, R0, 0xbf ;  /* 0x000000bf00b87836 */ /* 0x000fe40000000000 */
[----:B------:R-:W-:Y:S01]  /*f760*/  @!P5 IMAD.IADD R179, R179, 0x1, -R2 ;  /* 0x00000001b3b3d824 */ /* 0x000fe200078e0a02 */
[----:B------:R-:W-:Y:S01]  /*f770*/  ISETP.GT.U32.AND P5, PT, R2, R3, PT ;  /* 0x000000030200720c */ /* 0x000fe20003fa4070 */
[----:B------:R-:W-:Y:S01]  /*f780*/  IMAD.HI.U32 R181, R9, R177, RZ ;  /* 0x000000b109b57227 */ /* 0x000fe200078e00ff */
[----:B------:R-:W-:-:S03]  /*f790*/  IABS R185, R184 ;  /* 0x000000b800b97213 */ /* 0x000fc60000000000 */
[----:B0-----:R-:W-:Y:S02]  /*f7a0*/  IMAD.MOV.U32 R12, RZ, RZ, R6 ;  /* 0x000000ffff0c7224 */ /* 0x001fe400078e0006 */
[----:B------:R-:W-:-:S04]  /*f7b0*/  IMAD.HI.U32 R6, R9, R178, RZ ;  /* 0x000000b209067227 */ /* 0x000fc800078e00ff */
[----:B------:R-:W-:Y:S02]  /*f7c0*/  IMAD.MOV R6, RZ, RZ, -R6 ;  /* 0x000000ffff067224 */ /* 0x000fe400078e0a06 */
[----:B------:R-:W-:Y:S01]  /*f7d0*/  @!P3 IMAD.MOV R12, RZ, RZ, -R12 ;  /* 0x000000ffff0cb224 */ /* 0x000fe200078e0a0c */
[----:B------:R-:W-:Y:S01]  /*f7e0*/  ISETP.GE.AND P3, PT, R7, RZ, PT ;  /* 0x000000ff0700720c */ /* 0x000fe20003f66270 */
[----:B------:R-:W-:Y:S02]  /*f7f0*/  IMAD R178, R2, R6, R178 ;  /* 0x0000000602b27224 */ /* 0x000fe400078e02b2 */
[----:B------:R-:W-:Y:S01]  /*f800*/  @!P1 IMAD.IADD R10, R10, 0x1, -R2 ;  /* 0x000000010a0a9824 */ /* 0x000fe200078e0a02 */
[----:B------:R0:W-:Y:S01]  /*f810*/  STL [R1+0x6c4], R12 ;  /* 0x0006c40c01007387 */ /* 0x0001e20000100800 */
[----:B------:R-:W-:Y:S01]  /*f820*/  ISETP.GE.AND P1, PT, R4, RZ, PT ;  /* 0x000000ff0400720c */ /* 0x000fe20003f26270 */
[----:B------:R-:W-:Y:S01]  /*f830*/  VIADD R4, R0, 0xd1 ;  /* 0x000000d100047836 */ /* 0x000fe20000000000 */
[----:B------:R-:W-:Y:S01]  /*f840*/  ISETP.GT.U32.AND P6, PT, R2, R178, PT ;  /* 0x000000b20200720c */ /* 0x000fe20003fc4070 */
[----:B------:R-:W-:-:S02]  /*f850*/  IMAD.MOV R181, RZ, RZ, -R181 ;  /* 0x000000ffffb57224 */ /* 0x000fc400078e0ab5 */
[----:B------:R-:W-:Y:S01]  /*f860*/  @!P5 IMAD.IADD R3, R3, 0x1, -R2 ;  /* 0x000000010303d824 */ /* 0x000fe200078e0a02 */
[----:B------:R-:W-:Y:S01]  /*f870*/  IABS R7, R4 ;  /* 0x0000000400077213 */ /* 0x000fe20000000000 */
[----:B------:R-:W-:Y:S01]  /*f880*/  IMAD R177, R2, R181, R177 ;  /* 0x000000b502b17224 */ /* 0x000fe200078e02b1 */
[----:B------:R-:W-:Y:S01]  /*f890*/  ISETP.GE.AND P5, PT, R8, RZ, PT ;  /* 0x000000ff0800720c */ /* 0x000fe20003fa6270 */
[----:B0-----:R-:W-:Y:S02]  /*f8a0*/  IMAD.MOV.U32 R12, RZ, RZ, R179 ;  /* 0x000000ffff0c7224 */ /* 0x001fe400078e00b3 */
[----:B------:R-:W-:Y:S02]  /*f8b0*/  VIADD R6, R0, 0xd0 ;  /* 0x000000d000067836 */ /* 0x000fe40000000000 */
[----:B------:R-:W-:Y:S01]  /*f8c0*/  @!P4 IMAD.MOV R12, RZ, RZ, -R12 ;  /* 0x000000ffff0cc224 */ /* 0x000fe200078e0a0c */
[----:B------:R-:W-:Y:S01]  /*f8d0*/  ISETP.GT.U32.AND P4, PT, R2, R3, PT ;  /* 0x000000030200720c */ /* 0x000fe20003f84070 */
[----:B------:R-:W-:Y:S01]  /*f8e0*/  @!P6 IMAD.IADD R178, R178, 0x1, -R2 ;  /* 0x00000001b2b2e824 */ /* 0x000fe200078e0a02 */
[----:B------:R-:W-:Y:S01]  /*f8f0*/  IABS R180, R6 ;  /* 0x0000000600b47213 */ /* 0x000fe20000000000 */
[----:B------:R-:W-:Y:S01]  /*f900*/  IMAD.HI.U32 R8, R9, R7, RZ ;  /* 0x0000000709087227 */ /* 0x000fe200078e00ff */
[----:B------:R0:W-:Y:S02]  /*f910*/  STL [R1+0x6c0], R12 ;  /* 0x0006c00c01007387 */ /* 0x0001e40000100800 */
[----:B------:R-:W-:Y:S01]  /*f920*/  ISETP.GT.U32.AND P6, PT, R2, R178, PT ;  /* 0x000000b20200720c */ /* 0x000fe20003fc4070 */
[----:B------:R-:W-:-:S02]  /*f930*/  IMAD.MOV R8, RZ, RZ, -R8 ;  /* 0x000000ffff087224 */ /* 0x000fc400078e0a08 */
[----:B------:R-:W-:Y:S01]  /*f940*/  @!P0 IMAD.MOV R11, RZ, RZ, -R11 ;  /* 0x000000ffff0b8224 */ /* 0x000fe200078e0a0b */
[----:B------:R-:W-:Y:S01]  /*f950*/  ISETP.GE.AND P0, PT, R4, RZ, PT ;  /* 0x000000ff0400720c */ /* 0x000fe20003f06270 */
[----:B------:R-:W-:Y:S02]  /*f960*/  IMAD R7, R2, R8, R7 ;  /* 0x0000000802077224 */ /* 0x000fe400078e0207 */
[----:B------:R-:W-:Y:S01]  /*f970*/  @!P4 IMAD.IADD R3, R3, 0x1, -R2 ;  /* 0x000000010303c824 */ /* 0x000fe200078e0a02 */
[----:B------:R-:W-:Y:S01]  /*f980*/  ISETP.GE.AND P4, PT, R6, RZ, PT ;  /* 0x000000ff0600720c */ /* 0x000fe20003f86270 */
[----:B0-----:R-:W-:Y:S02]  /*f990*/  IMAD.MOV.U32 R12, RZ, RZ, R10 ;  /* 0x000000ffff0c7224 */ /* 0x001fe400078e000a */
[----:B------:R-:W-:-:S04]  /*f9a0*/  IMAD.HI.U32 R10, R9, R180, RZ ;  /* 0x000000b4090a7227 */ /* 0x000fc800078e00ff */
[----:B------:R-:W-:Y:S01]  /*f9b0*/  @!P2 IMAD.MOV R12, RZ, RZ, -R12 ;  /* 0x000000ffff0ca224 */ /* 0x000fe200078e0a0c */
[----:B------:R-:W-:Y:S01]  /*f9c0*/  ISETP.GT.U32.AND P2, PT, R2, R177, PT ;  /* 0x000000b10200720c */ /* 0x000fe20003f44070 */
[----:B------:R-:W-:Y:S01]  /*f9d0*/  @!P6 IMAD.IADD R178, R178, 0x1, -R2 ;  /* 0x00000001b2b2e824 */ /* 0x000fe200078e0a02 */
[C---:B------:R-:W-:Y:S01]  /*f9e0*/  ISETP.GT.U32.AND P6, PT, R2.reuse, R7, PT ;  /* 0x000000070200720c */ /* 0x040fe20003fc4070 */
[----:B------:R-:W-:Y:S01]  /*f9f0*/  IMAD.MOV R10, RZ, RZ, -R10 ;  /* 0x000000ffff0a7224 */ /* 0x000fe200078e0a0a */
[----:B------:R0:W-:Y:S01]  /*fa00*/  STL [R1+0x69c], R12 ;  /* 0x00069c0c01007387 */ /* 0x0001e20000100800 */
[----:B------:R-:W-:Y:S02]  /*fa10*/  IMAD.MOV.U32 R13, RZ, RZ, R3 ;  /* 0x000000ffff0d7224 */ /* 0x000fe400078e0003 */
[----:B------:R-:W-:Y:S01]  /*fa20*/  IMAD R180, R2, R10, R180 ;  /* 0x0000000a02b47224 */ /* 0x000fe200078e02b4 */
[----:B------:R1:W-:Y:S01]  /*fa30*/  STL [R1+0x6a0], R11 ;  /* 0x0006a00b01007387 */ /* 0x0003e20000100800 */
[----:B------:R-:W-:-:S02]  /*fa40*/  @!P3 IMAD.MOV R13, RZ, RZ, -R13 ;  /* 0x000000ffff0db224 */ /* 0x000fc400078e0a0d */
[----:B------:R-:W-:Y:S01]  /*fa50*/  VIADD R10, R0, 0xce ;  /* 0x000000ce000a7836 */ /* 0x000fe20000000000 */
[C---:B------:R-:W-:Y:S01]  /*fa60*/  ISETP.GT.U32.AND P3, PT, R2.reuse, R180, PT ;  /* 0x000000b40200720c */ /* 0x040fe20003f64070 */
[--C-:B------:R-:W-:Y:S01]  /*fa70*/  @!P2 IMAD.IADD R177, R177, 0x1, -R2.reuse ;  /* 0x00000001b1b1a824 */ /* 0x100fe200078e0a02 */
[----:B------:R-:W-:Y:S01]  /*fa80*/  STL [R1+0x6b4], R13 ;  /* 0x0006b40d01007387 */ /* 0x000fe20000100800 */
[----:B------:R-:W-:Y:S01]  /*fa90*/  @!P6 IMAD.IADD R7, R7, 0x1, -R2 ;  /* 0x000000010707e824 */ /* 0x000fe200078e0a02 */
[----:B------:R-:W-:Y:S01]  /*faa0*/  IABS R8, R10 ;  /* 0x0000000a00087213 */ /* 0x000fe20000000000 */
[----:B0-----:R-:W-:Y:S01]  /*fab0*/  IMAD.MOV.U32 R12, RZ, RZ, R178 ;  /* 0x000000ffff0c7224 */ /* 0x001fe200078e00b2 */
[----:B------:R-:W-:Y:S01]  /*fac0*/  ISETP.GT.U32.AND P2, PT, R2, R177, PT ;  /* 0x000000b10200720c */ /* 0x000fe20003f44070 */
[----:B-1----:R-:W-:Y:S01]  /*fad0*/  VIADD R11, R0, 0xcf ;  /* 0x000000cf000b7836 */ /* 0x002fe20000000000 */
[----:B------:R-:W-:Y:S01]  /*fae0*/  ISETP.GT.U32.AND P6, PT, R2, R7, PT ;  /* 0x000000070200720c */ /* 0x000fe20003fc4070 */
[----:B------:R-:W-:-:S02]  /*faf0*/  @!P1 IMAD.MOV R12, RZ, RZ, -R12 ;  /* 0x000000ffff0c9224 */ /* 0x000fc400078e0a0c */
[----:B------:R-:W-:Y:S01]  /*fb00*/  VIADD R4, R0, 0xcd ;  /* 0x000000cd00047836 */ /* 0x000fe20000000000 */
[----:B------:R-:W-:Y:S01]  /*fb10*/  IABS R6, R11 ;  /* 0x0000000b00067213 */ /* 0x000fe20000000000 */
[--C-:B------:R-:W-:Y:S01]  /*fb20*/  @!P3 IMAD.IADD R180, R180, 0x1, -R2.reuse ;  /* 0x00000001b4b4b824 */ /* 0x100fe200078e0a02 */
[----:B------:R0:W-:Y:S01]  /*fb30*/  STL [R1+0x6b0], R12 ;  /* 0x0006b00c01007387 */ /* 0x0001e20000100800 */
[----:B------:R-:W-:Y:S01]  /*fb40*/  ISETP.GE.AND P1, PT, R11, RZ, PT ;  /* 0x000000ff0b00720c */ /* 0x000fe20003f26270 */
[----:B------:R-:W-:Y:S01]  /*fb50*/  IMAD.HI.U32 R188, R9, R185, RZ ;  /* 0x000000b909bc7227 */ /* 0x000fe200078e00ff */
[----:B------:R-:W-:Y:S02]  /*fb60*/  IABS R3, R4 ;  /* 0x0000000400037213 */ /* 0x000fe40000000000 */
[----:B------:R-:W-:Y:S01]  /*fb70*/  ISETP.GT.U32.AND P3, PT, R2, R180, PT ;  /* 0x000000b40200720c */ /* 0x000fe20003f64070 */
[----:B------:R-:W-:Y:S01]  /*fb80*/  @!P2 IMAD.IADD R177, R177, 0x1, -R2 ;  /* 0x00000001b1b1a824 */ /* 0x000fe200078e0a02 */
[----:B------:R-:W-:Y:S01]  /*fb90*/  ISETP.GE.AND P2, PT, R10, RZ, PT ;  /* 0x000000ff0a00720c */ /* 0x000fe20003f46270 */
[----:B------:R-:W-:-:S04]  /*fba0*/  IMAD.HI.U32 R178, R9, R6, RZ ;  /* 0x0000000609b27227 */ /* 0x000fc800078e00ff */
[----:B0-----:R-:W-:Y:S02]  /*fbb0*/  IMAD.MOV.U32 R12, RZ, RZ, R177 ;  /* 0x000000ffff0c7224 */ /* 0x001fe400078e00b1 */
[----:B------:R-:W-:-:S04]  /*fbc0*/  IMAD.HI.U32 R10, R9, R8, RZ ;  /* 0x00000008090a7227 */ /* 0x000fc800078e00ff */
[----:B------:R-:W-:Y:S01]  /*fbd0*/  @!P5 IMAD.MOV R12, RZ, RZ, -R12 ;  /* 0x000000ffff0cd224 */ /* 0x000fe200078e0a0c */
[----:B------:R-:W-:Y:S01]  /*fbe0*/  ISETP.GE.AND P5, PT, R4, RZ, PT ;  /* 0x000000ff0400720c */ /* 0x000fe20003fa6270 */
[----:B------:R-:W-:Y:S02]  /*fbf0*/  IMAD.MOV R178, RZ, RZ, -R178 ;  /* 0x000000ffffb27224 */ /* 0x000fe400078e0ab2 */
[----:B------:R-:W-:Y:S01]  /*fc00*/  IMAD.MOV R10, RZ, RZ, -R10 ;  /* 0x000000ffff0a7224 */ /* 0x000fe200078e0a0a */
[----:B------:R0:W-:Y:S01]  /*fc10*/  STL [R1+0x6a8], R12 ;  /* 0x0006a80c01007387 */ /* 0x0001e20000100800 */
[----:B------:R-:W-:Y:S02]  /*fc20*/  @!P6 IMAD.IADD R7, R7, 0x1, -R2 ;  /* 0x000000010707e824 */ /* 0x000fe400078e0a02 */
[C---:B------:R-:W-:Y:S02]  /*fc30*/  IMAD R6, R2.reuse, R178, R6 ;  /* 0x000000b202067224 */ /* 0x040fe400078e0206 */
[----:B------:R-:W-:-:S02]  /*fc40*/  IMAD R4, R2, R10, R8 ;  /* 0x0000000a02047224 */ /* 0x000fc400078e0208 */
[----:B------:R-:W-:Y:S01]  /*fc50*/  IMAD.HI.U32 R11, R9, R3, RZ ;  /* 0x00000003090b7227 */ /* 0x000fe200078e00ff */
[----:B------:R-:W-:-:S03]  /*fc60*/  ISETP.GT.U32.AND P6, PT, R2, R6, PT ;  /* 0x000000060200720c */ /* 0x000fc60003fc4070 */
[----:B0-----:R-:W-:Y:S02]  /*fc70*/  IMAD.MOV.U32 R12, RZ, RZ, R7 ;  /* 0x000000ffff0c7224 */ /* 0x001fe400078e0007 */
[----:B------:R-:W-:Y:S02]  /*fc80*/  IMAD.MOV R11, RZ, RZ, -R11 ;  /* 0x000000ffff0b7224 */ /* 0x000fe400078e0a0b */
[----:B------:R-:W-:Y:S01]  /*fc90*/  @!P0 IMAD.MOV R12, RZ, RZ, -R12 ;  /* 0x000000ffff0c8224 */ /* 0x000fe200078e0a0c */
[----:B------:R-:W-:Y:S01]  /*fca0*/  ISETP.GT.U32.AND P0, PT, R2, R4, PT ;  /* 0x000000040200720c */ /* 0x000fe20003f04070 */
[----:B------:R-:W-:Y:S02]  /*fcb0*/  @!P3 IMAD.IADD R180, R180, 0x1, -R2 ;  /* 0x00000001b4b4b824 */ /* 0x000fe400078e0a02 */
[----:B------:R-:W-:Y:S01]  /*fcc0*/  IMAD R3, R2, R11, R3 ;  /* 0x0000000b02037224 */ /* 0x000fe200078e0203 */
[----:B------:R0:W-:Y:S01]  /*fcd0*/  STL [R1+0x6ac], R12 ;  /* 0x0006ac0c01007387 */ /* 0x0001e20000100800 */
[----:B------:R-:W-:-:S02]  /*fce0*/  VIADD R11, R0, 0xcc ;  /* 0x000000cc000b7836 */ /* 0x000fc40000000000 */
[--C-:B------:R-:W-:Y:S02]  /*fcf0*/  @!P6 IMAD.IADD R6, R6, 0x1, -R2.reuse ;  /* 0x000000010606e824 */ /* 0x100fe400078e0a02 */
[C---:B------:R-:W-:Y:S01]  /*fd00*/  VIADD R7, R0.reuse, 0xcb ;  /* 0x000000cb00077836 */ /* 0x040fe20000000000 */
[----:B------:R-:W-:Y:S01]  /*fd10*/  ISETP.GE.AND P3, PT, R11, RZ, PT ;  /* 0x000000ff0b00720c */ /* 0x000fe20003f66270 */
[----:B------:R-:W-:Y:S01]  /*fd20*/  VIADD R10, R0, 0xc9 ;  /* 0x000000c9000a7836 */ /* 0x000fe20000000000 */
[----:B------:R-:W-:Y:S01]  /*fd30*/  ISETP.GT.U32.AND P6, PT, R2, R6, PT ;  /* 0x000000060200720c */ /* 0x000fe20003fc4070 */
[----:B------:R-:W-:Y:S01]  /*fd40*/  @!P0 IMAD.IADD R4, R4, 0x1, -R2 ;  /* 0x0000000104048824 */ /* 0x000fe200078e0a02 */
[----:B------:R-:W-:Y:S01]  /*fd50*/  IABS R11, R11 ;  /* 0x0000000b000b7213 */ /* 0x000fe20000000000 */
[----:B0-----:R-:W-:Y:S01]  /*fd60*/  IMAD.MOV.U32 R12, RZ, RZ, R180 ;  /* 0x000000ffff0c7224 */ /* 0x001fe200078e00b4 */
[----:B------:R-:W-:Y:S01]  /*fd70*/  IABS R177, R7 ;  /* 0x0000000700b17213 */ /* 0x000fe20000000000 */
[----:B------:R-:W-:Y:S01]  /*fd80*/  VIADD R8, R0, 0xca ;  /* 0x000000ca00087836 */ /* 0x000fe20000000000 */
[C---:B------:R-:W-:Y:S01]  /*fd90*/  ISETP.GT.U32.AND P0, PT, R2.reuse, R4, PT ;  /* 0x000000040200720c */ /* 0x040fe20003f04070 */
[----:B------:R-:W-:Y:S01]  /*fda0*/  @!P4 IMAD.MOV R12, RZ, RZ, -R12 ;  /* 0x000000ffff0cc224 */ /* 0x000fe200078e0a0c */
[----:B------:R-:W-:Y:S01]  /*fdb0*/  ISETP.GT.U32.AND P4, PT, R2, R3, PT ;  /* 0x000000030200720c */ /* 0x000fe20003f84070 */
[----:B------:R-:W-:Y:S01]  /*fdc0*/  IMAD.HI.U32 R180, R9, R11, RZ ;  /* 0x0000000b09b47227 */ /* 0x000fe200078e00ff */
[----:B------:R-:W-:-:S02]  /*fdd0*/  IABS R179, R10 ;  /* 0x0000000a00b37213 */ /* 0x000fc40000000000 */
[----:B------:R0:W-:Y:S01]  /*fde0*/  STL [R1+0x6a4], R12 ;  /* 0x0006a40c01007387 */ /* 0x0001e20000100800 */
[----:B------:R-:W-:Y:S01]  /*fdf0*/  IMAD.HI.U32 R181, R9, R177, RZ ;  /* 0x000000b109b57227 */ /* 0x000fe200078e00ff */
[----:B------:R-:W-:-:S03]  /*fe00*/  IABS R178, R8 ;  /* 0x0000000800b27213 */ /* 0x000fc60000000000 */
[----:B------:R-:W-:Y:S02]  /*fe10*/  IMAD.MOV R180, RZ, RZ, -R180 ;  /* 0x000000ffffb47224 */ /* 0x000fe400078e0ab4 */
[--C-:B------:R-:W-:Y:S01]  /*fe20*/  @!P6 IMAD.IADD R6, R6, 0x1, -R2.reuse ;  /* 0x000000010606e824 */ /* 0x100fe200078e0a02 */
[----:B------:R-:W-:Y:S01]  /*fe30*/  ISETP.GE.AND P6, PT, R7, RZ, PT ;  /* 0x000000ff0700720c */ /* 0x000fe20003fc6270 */
[--C-:B------:R-:W-:Y:S02]  /*fe40*/  @!P4 IMAD.IADD R3, R3, 0x1, -R2.reuse ;  /* 0x000000010303c824 */ /* 0x100fe400078e0a02 */
[----:B------:R-:W-:Y:S02]  /*fe50*/  IMAD.MOV R181, RZ, RZ, -R181 ;  /* 0x000000ffffb57224 */ /* 0x000fe400078e0ab5 */
[C---:B------:R-:W-:Y:S01]  /*fe60*/  IMAD R11, R2.reuse, R180, R11 ;  /* 0x000000b4020b7224 */ /* 0x040fe200078e020b */
[----:B------:R-:W-:Y:S01]  /*fe70*/  ISETP.GT.U32.AND P4, PT, R2, R3, PT ;  /* 0x000000030200720c */ /* 0x000fe20003f84070 */
[----:B------:R-:W-:-:S02]  /*fe80*/  @!P0 IMAD.IADD R4, R4, 0x1, -R2 ;  /* 0x0000000104048824 */ /* 0x000fc400078e0a02 */
[----:B------:R-:W-:Y:S01]  /*fe90*/  IMAD.MOV.U32 R13, RZ, RZ, R6 ;  /* 0x000000ffff0d7224 */ /* 0x000fe200078e0006 */
[C---:B------:R-:W-:Y:S01]  /*fea0*/  ISETP.GT.U32.AND P0, PT, R2.reuse, R11, PT ;  /* 0x0000000b0200720c */ /* 0x040fe20003f04070 */
[----:B------:R-:W-:Y:S02]  /*feb0*/  IMAD R177, R2, R181, R177 ;  /* 0x000000b502b17224 */ /* 0x000fe400078e02b1 */
[----:B0-----:R-:W-:Y:S02]  /*fec0*/  IMAD.MOV.U32 R12, RZ, RZ, R4 ;  /* 0x000000ffff0c7224 */ /* 0x001fe400078e0004 */
[----:B------:R-:W-:-:S04]  /*fed0*/  IMAD.HI.U32 R180, R9, R179, RZ ;  /* 0x000000b309b47227 */ /* 0x000fc800078e00ff */
[----:B------:R-:W-:Y:S01]  /*fee0*/  @!P1 IMAD.MOV R13, RZ, RZ, -R13 ;  /* 0x000000ffff0d9224 */ /* 0x000fe200078e0a0d */
[----:B------:R-:W-:Y:S01]  /*fef0*/  ISETP.GT.U32.AND P1, PT, R2, R177, PT ;  /* 0x000000b10200720c */ /* 0x000fe20003f24070 */
[----:B------:R-:W-:Y:S01]  /*ff00*/  @!P2 IMAD.MOV R12, RZ, RZ, -R12 ;  /* 0x000000ffff0ca224 */ /* 0x000fe200078e0a0c */
[----:B------:R-:W-:Y:S01]  /*ff10*/  ISETP.GE.AND P2, PT, R8, RZ, PT ;  /* 0x000000ff0800720c */ /* 0x000fe20003f46270 */
[----:B------:R-:W-:Y:S01]  /*ff20*/  IMAD.MOV R180, RZ, RZ, -R180 ;  /* 0x000000ffffb47224 */ /* 0x000fe200078e0ab4 */
[----:B------:R-:W-:Y:S01]  /*ff30*/  STL [R1+0x698], R13 ;  /* 0x0006980d01007387 */ /* 0x000fe20000100800 */
[----:B------:R-:W-:Y:S02]  /*ff40*/  @!P4 IMAD.IADD R3, R3, 0x1, -R2 ;  /* 0x000000010303c824 */ /* 0x000fe400078e0a02 */
[----:B------:R-:W-:Y:S01]  /*ff50*/  IMAD.HI.U32 R182, R9, R178, RZ ;  /* 0x000000b209b67227 */ /* 0x000fe200078e00ff */
[----:B------:R0:W-:Y:S03]  /*ff60*/  STL [R1+0x694], R12 ;  /* 0x0006940c01007387 */ /* 0x0001e60000100800 */
[----:B------:R-:W-:-:S02]  /*ff70*/  IMAD R4, R2, R180, R179 ;  /* 0x000000b402047224 */ /* 0x000fc400078e02b3 */
[----:B------:R-:W-:Y:S02]  /*ff80*/  IMAD.MOV R182, RZ, RZ, -R182 ;  /* 0x000000ffffb67224 */ /* 0x000fe400078e0ab6 */
[----:B------:R-:W-:Y:S02]  /*ff90*/  VIADD R7, R0, 0xc8 ;  /* 0x000000c800077836 */ /* 0x000fe40000000000 */
[----:B------:R-:W-:Y:S02]  /*ffa0*/  @!P0 IMAD.IADD R11, R11, 0x1, -R2 ;  /* 0x000000010b0b8824 */ /* 0x000fe400078e0a02 */
[----:B0-----:R-:W-:Y:S01]  /*ffb0*/  IMAD.MOV.U32 R12, RZ, RZ, R3 ;  /* 0x000000ffff0c7224 */ /* 0x001fe200078e0003 */
[----:B------:R-:W-:Y:S01]  /*ffc0*/  IABS R179, R7 ;  /* 0x0000000700b37213 */ /* 0x000fe20000000000 */
[C---:B------:R-:W-:Y:S01]  /*ffd0*/  IMAD R6, R2.reuse, R182, R178 ;  /* 0x000000b602067224 */ /* 0x040fe200078e02b2 */
[C---:B------:R-:W-:Y:S01]  /*ffe0*/  ISETP.GT.U32.AND P0, PT, R2.reuse, R11, PT ;  /* 0x0000000b0200720c */ /* 0x040fe20003f04070 */
[----:B------:R-:W-:Y:S01]  /*fff0*/  @!P5 IMAD.MOV R12, RZ, RZ, -R12 ;  /* 0x000000ffff0cd224 */ /* 0x000fe200078e0a0c */
[C---:B------:R-:W-:Y:S01]  /*10000*/  ISETP.GT.U32.AND P5, PT, R2.reuse, R4, PT ;  /* 0x000000040200720c */ /* 0x040fe20003fa4070 */
[----:B------:R-:W-:Y:S01]  /*10010*/  @!P1 IMAD.IADD R177, R177, 0x1, -R2 ;  /* 0x00000001b1b19824 */ /* 0x000fe200078e0a02 */
[----:B------:R-:W-:Y:S01]  /*10020*/  ISETP.GT.U32.AND P4, PT, R2, R6, PT ;  /* 0x000000060200720c */ /* 0x000fe20003f84070 */
[----:B------:R-:W-:Y:S01]  /*10030*/  VIADD R8, R0, 0xc7 ;  /* 0x000000c700087836 */ /* 0x000fe20000000000 */
[----:B------:R0:W-:Y:S01]  /*10040*/  STL [R1+0x690], R12 ;  /* 0x0006900c01007387 */ /* 0x0001e20000100800 */
[----:B------:R-:W-:Y:S01]  /*10050*/  IMAD.HI.U32 R181, R9, R179, RZ ;  /* 0x000000b309b57227 */ /* 0x000fe200078e00ff */
[----:B------:R-:W-:-:S02]  /*10060*/  ISETP.GT.U32.AND P1, PT, R2, R177, PT ;  /* 0x000000b10200720c */ /* 0x000fc40003f24070 */
[----:B------:R-:W-:Y:S01]  /*10070*/  IABS R180, R8 ;  /* 0x0000000800b47213 */ /* 0x000fe20000000000 */
[----:B------:R-:W-:Y:S02]  /*10080*/  IMAD.MOV R181, RZ, RZ, -R181 ;  /* 0x000000ffffb57224 */ /* 0x000fe400078e0ab5 */
[--C-:B------:R-:W-:Y:S01]  /*10090*/  @!P0 IMAD.IADD R11, R11, 0x1, -R2.reuse ;  /* 0x000000010b0b8824 */ /* 0x100fe200078e0a02 */
[----:B------:R-:W-:Y:S01]  /*100a0*/  ISETP.GE.AND P0, PT, R10, RZ, PT ;  /* 0x000000ff0a00720c */ /* 0x000fe20003f06270 */
[----:B------:R-:W-:Y:S02]  /*100b0*/  @!P5 IMAD.IADD R4, R4, 0x1, -R2 ;  /* 0x000000010404d824 */ /* 0x000fe400078e0a02 */
[C---:B------:R-:W-:Y:S02]  /*100c0*/  IMAD R179, R2.reuse, R181, R179 ;  /* 0x000000b502b37224 */ /* 0x040fe400078e02b3 */
[----:B------:R-:W-:Y:S01]  /*100d0*/  IMAD.HI.U32 R10, R9, R180, RZ ;  /* 0x000000b4090a7227 */ /* 0x000fe200078e00ff */
[----:B------:R-:W-:-:S03]  /*100e0*/  ISETP.GT.U32.AND P5, PT, R2, R4, PT ;  /* 0x000000040200720c */ /* 0x000fc60003fa4070 */
[--C-:B------:R-:W-:Y:S02]  /*100f0*/  @!P4 IMAD.IADD R6, R6, 0x1, -R2.reuse ;  /* 0x000000010606c824 */ /* 0x100fe400078e0a02 */
[----:B------:R-:W-:Y:S01]  /*10100*/  @!P1 IMAD.IADD R177, R177, 0x1, -R2 ;  /* 0x00000001b1b19824 */ /* 0x000fe200078e0a02 */
[----:B------:R-:W-:Y:S01]  /*10110*/  ISETP.GT.U32.AND P1, PT, R2, R179, PT ;  /* 0x000000b30200720c */ /* 0x000fe20003f24070 */
[----:B------:R-:W-:Y:S01]  /*10120*/  VIADD R178, R0, 0xc6 ;  /* 0x000000c600b27836 */ /* 0x000fe20000000000 */
[C---:B------:R-:W-:Y:S01]  /*10130*/  ISETP.GT.U32.AND P4, PT, R2.reuse, R6, PT ;  /* 0x000000060200720c */ /* 0x040fe20003f84070 */
[----:B------:R-:W-:Y:S02]  /*10140*/  IMAD.MOV R10, RZ, RZ, -R10 ;  /* 0x000000ffff0a7224 */ /* 0x000fe400078e0a0a */
[----:B0-----:R-:W-:Y:S01]  /*10150*/  IMAD.MOV.U32 R12, RZ, RZ, R177 ;  /* 0x000000ffff0c7224 */ /* 0x001fe200078e00b1 */
[----:B------:R-:W-:Y:S01]  /*10160*/  IABS R3, R178 ;  /* 0x000000b200037213 */ /* 0x000fe20000000000 */
[----:B------:R-:W-:-:S02]  /*10170*/  IMAD R177, R2, R10, R180 ;  /* 0x0000000a02b17224 */ /* 0x000fc400078e02b4 */
[----:B------:R-:W-:Y:S02]  /*10180*/  IMAD.MOV.U32 R13, RZ, RZ, R11 ;  /* 0x000000ffff0d7224 */ /* 0x000fe400078e000b */
[----:B------:R-:W-:Y:S01]  /*10190*/  @!P5 IMAD.IADD R4, R4, 0x1, -R2 ;  /* 0x000000010404d824 */ /* 0x000fe200078e0a02 */
[----:B------:R-:W-:Y:S01]  /*101a0*/  ISETP.GT.U32.AND P5, PT, R2, R177, PT ;  /* 0x000000b10200720c */ /* 0x000fe20003fa4070 */
[----:B------:R-:W-:-:S04]  /*101b0*/  IMAD.HI.U32 R11, R9, R3, RZ ;  /* 0x00000003090b7227 */ /* 0x000fc800078e00ff */
[----:B------:R-:W-:Y:S02]  /*101c0*/  @!P1 IMAD.IADD R179, R179, 0x1, -R2 ;  /* 0x00000001b3b39824 */ /* 0x000fe400078e0a02 */
[----:B------:R-:W-:Y:S02]  /*101d0*/  IMAD.MOV R11, RZ, RZ, -R11 ;  /* 0x000000ffff0b7224 */ /* 0x000fe400078e0a0b */
[----:B------:R-:W-:Y:S01]  /*101e0*/  @!P3 IMAD.MOV R13, RZ, RZ, -R13 ;  /* 0x000000ffff0db224 */ /* 0x000fe200078e0a0d */
[----:B------:R-:W-:Y:S01]  /*101f0*/  ISETP.GT.U32.AND P1, PT, R2, R179, PT ;  /* 0x000000b30200720c */ /* 0x000fe20003f24070 */
[----:B------:R-:W-:Y:S01]  /*10200*/  @!P6 IMAD.MOV R12, RZ, RZ, -R12 ;  /* 0x000000ffff0ce224 */ /* 0x000fe200078e0a0c */
[----:B------:R-:W-:Y:S01]  /*10210*/  ISETP.GE.AND P3, PT, R7, RZ, PT ;  /* 0x000000ff0700720c */ /* 0x000fe20003f66270 */
[--C-:B------:R-:W-:Y:S01]  /*10220*/  @!P4 IMAD.IADD R6, R6, 0x1, -R2.reuse ;  /* 0x000000010606c824 */ /* 0x100fe200078e0a02 */
[----:B------:R-:W-:Y:S01]  /*10230*/  ISETP.GE.AND P4, PT, R178, RZ, PT ;  /* 0x000000ffb200720c */ /* 0x000fe20003f86270 */
[----:B------:R-:W-:Y:S01]  /*10240*/  IMAD R178, R2, R11, R3 ;  /* 0x0000000b02b27224 */ /* 0x000fe200078e0203 */
[----:B------:R-:W-:Y:S01]  /*10250*/  STL [R1+0x68c], R13 ;  /* 0x00068c0d01007387 */ /* 0x000fe20000100800 */
[----:B------:R-:W-:Y:S01]  /*10260*/  VIADD R3, R0, 0xc5 ;  /* 0x000000c500037836 */ /* 0x000fe20000000000 */
[----:B------:R-:W-:Y:S01]  /*10270*/  ISETP.GE.AND P6, PT, R8, RZ, PT ;  /* 0x000000ff0800720c */ /* 0x000fe20003fc6270 */
[----:B------:R-:W-:Y:S01]  /*10280*/  @!P5 IMAD.IADD R177, R177, 0x1, -R2 ;  /* 0x00000001b1b1d824 */ /* 0x000fe200078e0a02 */
[----:B------:R0:W-:Y:S01]  /*10290*/  STL [R1+0x678], R12 ;  /* 0x0006780c01007387 */ /* 0x0001e20000100800 */
[----:B------:R-:W-:Y:S01]  /*102a0*/  IMAD.MOV.U32 R7, RZ, RZ, R4 ;  /* 0x000000ffff077224 */ /* 0x000fe200078e0004 */
[----:B------:R-:W-:Y:S01]  /*102b0*/  IABS R180, R3 ;  /* 0x0000000300b47213 */ /* 0x000fe20000000000 */
[----:B------:R-:W-:Y:S01]  /*102c0*/  @!P1 IMAD.IADD R179, R179, 0x1, -R2 ;  /* 0x00000001b3b39824 */ /* 0x000fe200078e0a02 */
[C---:B------:R-:W-:Y:S01]  /*102d0*/  ISETP.GT.U32.AND P5, PT, R2.reuse, R177, PT ;  /* 0x000000b10200720c */ /* 0x040fe20003fa4070 */
[----:B------:R-:W-:Y:S01]  /*102e0*/  @!P0 IMAD.MOV R7, RZ, RZ, -R7 ;  /* 0x000000ffff078224 */ /* 0x000fe200078e0a07 */
[----:B------:R-:W-:Y:S01]  /*102f0*/  ISETP.GT.U32.AND P1, PT, R2, R178, PT ;  /* 0x000000b20200720c */ /* 0x000fe20003f24070 */
[----:B------:R-:W-:-:S04]  /*10300*/  IMAD.HI.U32 R11, R9, R180, RZ ;  /* 0x000000b4090b7227 */ /* 0x000fc800078e00ff */
[----:B0-----:R-:W-:Y:S02]  /*10310*/  IMAD.MOV.U32 R12, RZ, RZ, R6 ;  /* 0x000000ffff0c7224 */ /* 0x001fe400078e0006 */
[----:B------:R-:W-:Y:S02]  /*10320*/  VIADD R6, R0, 0xc4 ;  /* 0x000000c400067836 */ /* 0x000fe40000000000 */
[----:B------:R-:W-:Y:S02]  /*10330*/  IMAD.MOV R11, RZ, RZ, -R11 ;  /* 0x000000ffff0b7224 */ /* 0x000fe400078e0a0b */
[----:B------:R-:W-:Y:S01]  /*10340*/  @!P5 IMAD.IADD R177, R177, 0x1, -R2 ;  /* 0x00000001b1b1d824 */ /* 0x000fe200078e0a02 */
[----:B------:R-:W-:Y:S01]  /*10350*/  IABS R4, R6 ;  /* 0x0000000600047213 */ /* 0x000fe20000000000 */
[----:B------:R-:W-:Y:S01]  /*10360*/  IMAD R180, R2, R11, R180 ;  /* 0x0000000b02b47224 */ /* 0x000fe200078e02b4 */
[----:B------:R-:W-:Y:S01]  /*10370*/  ISETP.GE.AND P0, PT, R6, RZ, PT ;  /* 0x000000ff0600720c */ /* 0x000fe20003f06270 */
[----:B------:R-:W-:-:S02]  /*10380*/  IMAD.MOV.U32 R13, RZ, RZ, R179 ;  /* 0x000000ffff0d7224 */ /* 0x000fc400078e00b3 */
[----:B------:R-:W-:Y:S01]  /*10390*/  IMAD.HI.U32 R6, R9, R4, RZ ;  /* 0x0000000409067227 */ /* 0x000fe200078e00ff */
[----:B------:R-:W-:-:S03]  /*103a0*/  ISETP.GT.U32.AND P5, PT, R2, R180, PT ;  /* 0x000000b40200720c */ /* 0x000fc60003fa4070 */
[----:B------:R-:W-:Y:S02]  /*103b0*/  IMAD.MOV R6, RZ, RZ, -R6 ;  /* 0x000000ffff067224 */ /* 0x000fe400078e0a06 */
[----:B------:R-:W-:Y:S02]  /*103c0*/  @!P1 IMAD.IADD R178, R178, 0x1, -R2 ;  /* 0x00000001b2b29824 */ /* 0x000fe400078e0a02 */
[C---:B------:R-:W-:Y:S02]  /*103d0*/  IMAD R4, R2.reuse, R6, R4 ;  /* 0x0000000602047224 */ /* 0x040fe400078e0204 */
[----:B------:R-:W-:Y:S01]  /*103e0*/  @!P3 IMAD.MOV R13, RZ, RZ, -R13 ;  /* 0x000000ffff0db224 */ /* 0x000fe200078e0a0d */
[C---:B------:R-:W-:Y:S01]  /*103f0*/  ISETP.GT.U32.AND P1, PT, R2.reuse, R178, PT ;  /* 0x000000b20200720c */ /* 0x040fe20003f24070 */
[----:B------:R-:W-:Y:S01]  /*10400*/  @!P2 IMAD.MOV R12, RZ, RZ, -R12 ;  /* 0x000000ffff0ca224 */ /* 0x000fe200078e0a0c */
[----:B------:R-:W-:Y:S01]  /*10410*/  ISETP.GT.U32.AND P3, PT, R2, R4, PT ;  /* 0x000000040200720c */ /* 0x000fe20003f64070 */
[C---:B------:R-:W-:Y:S01]  /*10420*/  VIADD R10, R0.reuse, 0xc2 ;  /* 0x000000c2000a7836 */ /* 0x040fe20000000000 */
[----:B------:R-:W-:Y:S01]  /*10430*/  ISETP.GE.AND P2, PT, R3, RZ, PT ;  /* 0x000000ff0300720c */ /* 0x000fe20003f46270 */
[----:B------:R-:W-:Y:S01]  /*10440*/  VIADD R3, R0, 0xc3 ;  /* 0x000000c300037836 */ /* 0x000fe20000000000 */
[----:B------:R0:W-:Y:S01]  /*10450*/  STL [R1+0x684], R12 ;  /* 0x0006840c01007387 */ /* 0x0001e20000100800 */
[----:B------:R-:W-:Y:S01]  /*10460*/  @!P5 IMAD.IADD R180, R180, 0x1, -R2 ;  /* 0x00000001b4b4d824 */ /* 0x000fe200078e0a02 */
[----:B------:R-:W-:Y:S01]  /*10470*/  IABS R8, R10 ;  /* 0x0000000a00087213 */ /* 0x000fe20000000000 */
[----:B------:R-:W-:Y:S01]  /*10480*/  VIADD R179, R0, 0xbe ;  /* 0x000000be00b37836 */ /* 0x000fe20000000000 */
[----:B------:R1:W-:Y:S01]  /*10490*/  STL [R1+0x688], R7 ;  /* 0x0006880701007387 */ /* 0x0003e20000100800 */
[----:B------:R-:W-:Y:S01]  /*104a0*/  IMAD.MOV R188, RZ, RZ, -R188 ;  /* 0x000000ffffbc7224 */ /* 0x000fe200078e0abc */
[----:B------:R-:W-:Y:S01]  /*104b0*/  ISETP.GT.U32.AND P5, PT, R2, R180, PT ;  /* 0x000000b40200720c */ /* 0x000fe20003fa4070 */
[--C-:B------:R-:W-:Y:S01]  /*104c0*/  @!P1 IMAD.IADD R178, R178, 0x1, -R2.reuse ;  /* 0x00000001b2b29824 */ /* 0x100fe200078e0a02 */
[----:B------:R-:W-:Y:S01]  /*104d0*/  ISETP.GE.AND P1, PT, R10, RZ, PT ;  /* 0x000000ff0a00720c */ /* 0x000fe20003f26270 */
[----:B------:R-:W-:Y:S01]  /*104e0*/  @!P3 IMAD.IADD R4, R4, 0x1, -R2 ;  /* 0x000000010404b824 */ /* 0x000fe200078e0a02 */
[----:B------:R-:W-:Y:S01]  /*104f0*/  IABS R181, R179 ;  /* 0x000000b300b57213 */ /* 0x000fe20000000000 */
[----:B0-----:R-:W-:Y:S01]  /*10500*/  IMAD.MOV.U32 R12, RZ, RZ, R177 ;  /* 0x000000ffff0c7224 */ /* 0x001fe200078e00b1 */
[----:B------:R-:W-:Y:S01]  /*10510*/  STL [R1+0x67c], R13 ;  /* 0x00067c0d01007387 */ /* 0x000fe20000100800 */
[----:B------:R-:W-:Y:S01]  /*10520*/  IMAD.HI.U32 R6, R9, R8, RZ ;  /* 0x0000000809067227 */ /* 0x000fe200078e00ff */
[----:B-1----:R-:W-:-:S02]  /*10530*/  IABS R7, R3 ;  /* 0x0000000300077213 */ /* 0x002fc40000000000 */
[----:B------:R-:W-:Y:S01]  /*10540*/  ISETP.GT.U32.AND P3, PT, R2, R4, PT ;  /* 0x000000040200720c */ /* 0x000fe20003f64070 */
[----:B------:R-:W-:Y:S02]  /*10550*/  VIADD R10, R0, 0xc1 ;  /* 0x000000c1000a7836 */ /* 0x000fe40000000000 */
[----:B------:R-:W-:-:S03]  /*10560*/  IMAD.HI.U32 R11, R9, R7, RZ ;  /* 0x00000007090b7227 */ /* 0x000fc600078e00ff */
[----:B------:R-:W-:Y:S01]  /*10570*/  IABS R182, R10 ;  /* 0x0000000a00b67213 */ /* 0x000fe20000000000 */
[----:B------:R-:W-:Y:S02]  /*10580*/  IMAD.MOV R11, RZ, RZ, -R11 ;  /* 0x000000ffff0b7224 */ /* 0x000fe400078e0a0b */
[----:B------:R-:W-:Y:S01]  /*10590*/  @!P6 IMAD.MOV R12, RZ, RZ, -R12 ;  /* 0x000000ffff0ce224 */ /* 0x000fe200078e0a0c */
[----:B------:R-:W-:Y:S01]  /*105a0*/  ISETP.GE.AND P6, PT, R3, RZ, PT ;  /* 0x000000ff0300720c */ /* 0x000fe20003fc6270 */
[----:B------:R-:W-:Y:S02]  /*105b0*/  IMAD.MOV R6, RZ, RZ, -R6 ;  /* 0x000000ffff067224 */ /* 0x000fe400078e0a06 */
[----:B------:R-:W-:Y:S01]  /*105c0*/  IMAD R3, R2, R11, R7 ;  /* 0x0000000b02037224 */ /* 0x000fe200078e0207 */
        /* <DEDUP_REMOVED lines=20> */
[----:B------:R-:W-:Y:S01]  /*10710*/  IMAD.HI.U32 R183, R9, R181, RZ ;  /* 0x000000b509b77227 */ /* 0x000fe200078e00ff */
[----:B------:R-:W-:-:S03]  /*10720*/  IABS R7, R11 ;  /* 0x0000000b00077213 */ /* 0x000fc60000000000 */
[----:B------:R-:W-:Y:S01]  /*10730*/  @!P5 IMAD.IADD R182, R182, 0x1, -R2 ;  /* 0x00000001b6b6d824 */ /* 0x000fe200078e0a02 */
[----:B------:R-:W-:Y:S01]  /*10740*/  ISETP.GT.U32.AND P5, PT, R2, R3, PT ;  /* 0x000000030200720c */ /* 0x000fe20003fa4070 */
[----:B------:R-:W-:-:S04]  /*10750*/  IMAD.HI.U32 R6, R9, R7, RZ ;  /* 0x0000000709067227 */ /* 0x000fc800078e00ff */
[----:B------:R-:W-:Y:S01]  /*10760*/  @!P3 IMAD.IADD R186, R186, 0x1, -R2 ;  /* 0x00000001babab824 */ /* 0x000fe200078e0a02 */
[C---:B------:R-:W-:Y:S01]  /*10770*/  ISETP.GT.U32.AND P3, PT, R2.reuse, R182, PT ;  /* 0x000000b60200720c */ /* 0x040fe20003f64070 */
[C---:B------:R-:W-:Y:S02]  /*10780*/  IMAD R185, R2.reuse, R188, R185 ;  /* 0x000000bc02b97224 */ /* 0x040fe400078e02b9 */
[----:B------:R-:W-:Y:S02]  /*10790*/  IMAD.MOV R6, RZ, RZ, -R6 ;  /* 0x000000ffff067224 */ /* 0x000fe400078e0a06 */
[----:B------:R-:W-:Y:S01]  /*107a0*/  @!P4 IMAD.MOV R12, RZ, RZ, -R12 ;  /* 0x000000ffff0cc224 */ /* 0x000fe200078e0a0c */
[C---:B------:R-:W-:Y:S01]  /*107b0*/  ISETP.GT.U32.AND P4, PT, R2.reuse, R8, PT ;  /* 0x000000080200720c */ /* 0x040fe20003f84070 */
[----:B------:R-:W-:Y:S02]  /*107c0*/  IMAD.MOV R183, RZ, RZ, -R183 ;  /* 0x000000ffffb77224 */ /* 0x000fe400078e0ab7 */
[C---:B------:R-:W-:Y:S01]  /*107d0*/  IMAD R6, R2.reuse, R6, R7 ;  /* 0x0000000602067224 */ /* 0x040fe200078e0207 */
[----:B------:R0:W-:Y:S01]  /*107e0*/  STL [R1+0x660], R12 ;  /* 0x0006600c01007387 */ /* 0x0001e20000100800 */
[----:B------:R-:W-:Y:S01]  /*107f0*/  @!P0 IMAD.MOV R4, RZ, RZ, -R4 ;  /* 0x000000ffff048224 */ /* 0x000fe200078e0a04 */
[C---:B------:R-:W-:Y:S01]  /*10800*/  ISETP.GT.U32.AND P0, PT, R2.reuse, R185, PT ;  /* 0x000000b90200720c */ /* 0x040fe20003f04070 */
[----:B------:R-:W-:-:S02]  /*10810*/  IMAD R181, R2, R183, R181 ;  /* 0x000000b702b57224 */ /* 0x000fc400078e02b5 */
[----:B------:R-:W-:Y:S02]  /*10820*/  VIADD R183, R0, 0xbc ;  /* 0x000000bc00b77836 */ /* 0x000fe40000000000 */
[--C-:B------:R-:W-:Y:S01]  /*10830*/  @!P3 IMAD.IADD R182, R182, 0x1, -R2.reuse ;  /* 0x00000001b6b6b824 */ /* 0x100fe200078e0a02 */
[C---:B------:R-:W-:Y:S01]  /*10840*/  ISETP.GT.U32.AND P3, PT, R2.reuse, R6, PT ;  /* 0x000000060200720c */ /* 0x040fe20003f64070 */
[----:B------:R-:W-:Y:S01]  /*10850*/  @!P5 IMAD.IADD R3, R3, 0x1, -R2 ;  /* 0x000000010303d824 */ /* 0x000fe200078e0a02 */
[----:B------:R-:W-:Y:S01]  /*10860*/  IABS R178, R183 ;  /* 0x000000b700b27213 */ /* 0x000fe20000000000 */
[----:B0-----:R-:W-:Y:S01]  /*10870*/  IMAD.MOV.U32 R12, RZ, RZ, R180 ;  /* 0x000000ffff0c7224 */ /* 0x001fe200078e00b4 */
[----:B------:R-:W-:Y:S01]  /*10880*/  ISETP.GT.U32.AND P5, PT, R2, R181, PT ;  /* 0x000000b50200720c */ /* 0x000fe20003fa4070 */
[----:B------:R-:W-:Y:S02]  /*10890*/  VIADD R7, R0, 0xbb ;  /* 0x000000bb00077836 */ /* 0x000fe40000000000 */
[----:B------:R-:W-:Y:S01]  /*108a0*/  @!P2 IMAD.MOV R12, RZ, RZ, -R12 ;  /* 0x000000ffff0ca224 */ /* 0x000fe200078e0a0c */
[----:B------:R-:W-:Y:S01]  /*108b0*/  ISETP.GT.U32.AND P2, PT, R2, R186, PT ;  /* 0x000000ba0200720c */ /* 0x000fe20003f44070 */
[--C-:B------:R-:W-:Y:S01]  /*108c0*/  @!P4 IMAD.IADD R8, R8, 0x1, -R2.reuse ;  /* 0x000000010808c824 */ /* 0x100fe200078e0a02 */
[----:B------:R-:W-:Y:S01]  /*108d0*/  ISETP.GE.AND P4, PT, R10, RZ, PT ;  /* 0x000000ff0a00720c */ /* 0x000fe20003f86270 */
[----:B------:R-:W-:Y:S01]  /*108e0*/  IMAD.MOV.U32 R13, RZ, RZ, R3 ;  /* 0x000000ffff0d7224 */ /* 0x000fe200078e0003 */
[----:B------:R-:W-:Y:S01]  /*108f0*/  STL [R1+0x65c], R12 ;  /* 0x00065c0c01007387 */ /* 0x000fe20000100800 */
[--C-:B------:R-:W-:Y:S01]  /*10900*/  @!P0 IMAD.IADD R185, R185, 0x1, -R2.reuse ;  /* 0x00000001b9b98824 */ /* 0x100fe200078e0a02 */
[----:B------:R-:W-:Y:S01]  /*10910*/  IABS R180, R7 ;  /* 0x0000000700b47213 */ /* 0x000fe20000000000 */
[----:B------:R-:W-:Y:S01]  /*10920*/  @!P6 IMAD.MOV R13, RZ, RZ, -R13 ;  /* 0x000000ffff0de224 */ /* 0x000fe200078e0a0d */
[----:B------:R0:W-:Y:S01]  /*10930*/  STL [R1+0x658], R4 ;  /* 0x0006580401007387 */ /* 0x0001e20000100800 */
[----:B------:R-:W-:Y:S01]  /*10940*/  @!P3 IMAD.IADD R6, R6, 0x1, -R2 ;  /* 0x000000010606b824 */ /* 0x000fe200078e0a02 */
[----:B------:R-:W-:Y:S01]  /*10950*/  ISETP.GT.U32.AND P3, PT, R2, R185, PT ;  /* 0x000000b90200720c */ /* 0x000fe20003f64070 */
[----:B------:R-:W-:Y:S01]  /*10960*/  IMAD.HI.U32 R10, R9, R180, RZ ;  /* 0x000000b4090a7227 */ /* 0x000fe200078e00ff */
[----:B------:R1:W-:Y:S01]  /*10970*/  STL [R1+0x628], R13 ;  /* 0x0006280d01007387 */ /* 0x0003e20000100800 */
[----:B------:R-:W-:-:S02]  /*10980*/  ISETP.GE.AND P0, PT, R184, RZ, PT ;  /* 0x000000ffb800720c */ /* 0x000fc40003f06270 */
[----:B------:R-:W-:Y:S01]  /*10990*/  @!P2 IMAD.IADD R186, R186, 0x1, -R2 ;  /* 0x00000001babaa824 */ /* 0x000fe200078e0a02 */
[----:B------:R-:W-:Y:S01]  /*109a0*/  ISETP.GE.AND P2, PT, R177, RZ, PT ;  /* 0x000000ffb100720c */ /* 0x000fe20003f46270 */
[----:B------:R-:W-:Y:S01]  /*109b0*/  IMAD.MOV R10, RZ, RZ, -R10 ;  /* 0x000000ffff0a7224 */ /* 0x000fe200078e0a0a */
[----:B------:R-:W-:Y:S01]  /*109c0*/  ISETP.GT.U32.AND P6, PT, R2, R6, PT ;  /* 0x000000060200720c */ /* 0x000fe20003fc4070 */
[----:B0-----:R-:W-:-:S04]  /*109d0*/  IMAD.HI.U32 R4, R9, R178, RZ ;  /* 0x000000b209047227 */ /* 0x001fc800078e00ff */
[----:B------:R-:W-:Y:S02]  /*109e0*/  IMAD.MOV R4, RZ, RZ, -R4 ;  /* 0x000000ffff047224 */ /* 0x000fe400078e0a04 */
[----:B-1----:R-:W-:Y:S02]  /*109f0*/  IMAD.MOV.U32 R13, RZ, RZ, R182 ;  /* 0x000000ffff0d7224 */ /* 0x002fe400078e00b6 */
[C---:B------:R-:W-:Y:S02]  /*10a00*/  IMAD R4, R2.reuse, R4, R178 ;  /* 0x0000000402047224 */ /* 0x040fe400078e02b2 */
[----:B------:R-:W-:Y:S02]  /*10a10*/  IMAD.MOV.U32 R12, RZ, RZ, R8 ;  /* 0x000000ffff0c7224 */ /* 0x000fe400078e0008 */
[----:B------:R-:W-:Y:S01]  /*10a20*/  @!P4 IMAD.MOV R13, RZ, RZ, -R13 ;  /* 0x000000ffff0dc224 */ /* 0x000fe200078e0a0d */
[C---:B------:R-:W-:Y:S01]  /*10a30*/  ISETP.GT.U32.AND P4, PT, R2.reuse, R4, PT ;  /* 0x000000040200720c */ /* 0x040fe20003f84070 */
[----:B------:R-:W-:-:S02]  /*10a40*/  IMAD R10, R2, R10, R180 ;  /* 0x0000000a020a7224 */ /* 0x000fc400078e02b4 */
[----:B------:R-:W-:Y:S02]  /*10a50*/  @!P1 IMAD.MOV R12, RZ, RZ, -R12 ;  /* 0x000000ffff0c9224 */ /* 0x000fe400078e0a0c */
[----:B------:R-:W-:Y:S02]  /*10a60*/  VIADD R3, R0, 0xba ;  /* 0x000000ba00037836 */ /* 0x000fe40000000000 */
[--C-:B------:R-:W-:Y:S01]  /*10a70*/  @!P3 IMAD.IADD R185, R185, 0x1, -R2.reuse ;  /* 0x00000001b9b9b824 */ /* 0x100fe200078e0a02 */
[----:B------:R0:W-:Y:S01]  /*10a80*/  STL [R1+0x60c], R12 ;  /* 0x00060c0c01007387 */ /* 0x0001e20000100800 */
[--C-:B------:R-:W-:Y:S01]  /*10a90*/  @!P5 IMAD.IADD R181, R181, 0x1, -R2.reuse ;  /* 0x00000001b5b5d824 */ /* 0x100fe200078e0a02 */
[----:B------:R-:W-:Y:S01]  /*10aa0*/  ISETP.GT.U32.AND P3, PT, R2, R10, PT ;  /* 0x0000000a0200720c */ /* 0x000fe20003f64070 */
[--C-:B------:R-:W-:Y:S01]  /*10ab0*/  @!P6 IMAD.IADD R6, R6, 0x1, -R2.reuse ;  /* 0x000000010606e824 */ /* 0x100fe200078e0a02 */
[----:B------:R-:W-:Y:S01]  /*10ac0*/  ISETP.GE.AND P5, PT, R179, RZ, PT ;  /* 0x000000ffb300720c */ /* 0x000fe20003fa6270 */
[----:B------:R1:W-:Y:S01]  /*10ad0*/  STL [R1+0x5f4], R13 ;  /* 0x0005f40d01007387 */ /* 0x0003e20000100800 */
[----:B------:R-:W-:Y:S01]  /*10ae0*/  IABS R179, R3 ;  /* 0x0000000300b37213 */ /* 0x000fe20000000000 */
[----:B------:R-:W-:Y:S01]  /*10af0*/  @!P4 IMAD.IADD R4, R4, 0x1, -R2 ;  /* 0x000000010404c824 */ /* 0x000fe200078e0a02 */
[----:B------:R-:W-:Y:S01]  /*10b00*/  ISETP.GT.U32.AND P1, PT, R2, R181, PT ;  /* 0x000000b50200720c */ /* 0x000fe20003f24070 */
[----:B------:R-:W-:Y:S01]  /*10b10*/  VIADD R8, R0, 0xb9 ;  /* 0x000000b900087836 */ /* 0x000fe20000000000 */
[----:B------:R-:W-:Y:S01]  /*10b20*/  ISETP.GE.AND P6, PT, R7, RZ, PT ;  /* 0x000000ff0700720c */ /* 0x000fe20003fc6270 */
[----:B0-----:R-:W-:Y:S01]  /*10b30*/  IMAD.MOV.U32 R12, RZ, RZ, R186 ;  /* 0x000000ffff0c7224 */ /* 0x001fe200078e00ba */
[----:B------:R-:W-:Y:S01]  /*10b40*/  ISETP.GE.AND P4, PT, R3, RZ, PT ;  /* 0x000000ff0300720c */ /* 0x000fe20003f86270 */
[----:B------:R-:W-:Y:S01]  /*10b50*/  IMAD.HI.U32 R7, R9, R179, RZ ;  /* 0x000000b309077227 */ /* 0x000fe200078e00ff */
[----:B------:R-:W-:-:S03]  /*10b60*/  IABS R182, R8 ;  /* 0x0000000800b67213 */ /* 0x000fc60000000000 */
[----:B------:R-:W-:Y:S01]  /*10b70*/  @!P2 IMAD.MOV R12, RZ, RZ, -R12 ;  /* 0x000000ffff0ca224 */ /* 0x000fe200078e0a0c */
[----:B------:R-:W-:Y:S01]  /*10b80*/  ISETP.GE.AND P2, PT, R11, RZ, PT ;  /* 0x000000ff0b00720c */ /* 0x000fe20003f46270 */
[----:B-1----:R-:W-:Y:S02]  /*10b90*/  IMAD.MOV.U32 R13, RZ, RZ, R185 ;  /* 0x000000ffff0d7224 */ /* 0x002fe400078e00b9 */
[----:B------:R-:W-:Y:S01]  /*10ba0*/  IMAD.MOV R7, RZ, RZ, -R7 ;  /* 0x000000ffff077224 */ /* 0x000fe200078e0a07 */
[----:B------:R0:W-:Y:S01]  /*10bb0*/  STL [R1+0x5ec], R12 ;  /* 0x0005ec0c01007387 */ /* 0x0001e20000100800 */
[----:B------:R-:W-:Y:S01]  /*10bc0*/  @!P0 IMAD.MOV R13, RZ, RZ, -R13 ;  /* 0x000000ffff0d8224 */ /* 0x000fe200078e0a0d */
[----:B------:R-:W-:Y:S01]  /*10bd0*/  ISETP.GT.U32.AND P0, PT, R2, R4, PT ;  /* 0x000000040200720c */ /* 0x000fe20003f04070 */
[----:B------:R-:W-:Y:S02]  /*10be0*/  @!P3 IMAD.IADD R10, R10, 0x1, -R2 ;  /* 0x000000010a0ab824 */ /* 0x000fe400078e0a02 */
[C---:B------:R-:W-:Y:S01]  /*10bf0*/  IMAD R179, R2.reuse, R7, R179 ;  /* 0x0000000702b37224 */ /* 0x040fe200078e02b3 */
[----:B------:R-:W-:Y:S01]  /*10c00*/  STL [R1+0x5bc], R13 ;  /* 0x0005bc0d01007387 */ /* 0x000fe20000100800 */
[----:B------:R-:W-:Y:S01]  /*10c10*/  IMAD.MOV.U32 R11, RZ, RZ, R6 ;  /* 0x000000ffff0b7224 */ /* 0x000fe200078e0006 */
[----:B------:R-:W-:Y:S01]  /*10c20*/  ISETP.GT.U32.AND P3, PT, R2, R10, PT ;  /* 0x0000000a0200720c */ /* 0x000fe20003f64070 */
[----:B------:R-:W-:Y:S01]  /*10c30*/  @!P1 IMAD.IADD R181, R181, 0x1, -R2 ;  /* 0x00000001b5b59824 */ /* 0x000fe200078e0a02 */
[----:B------:R-:W-:Y:S01]  /*10c40*/  ISETP.GE.AND P1, PT, R183, RZ, PT ;  /* 0x000000ffb700720c */ /* 0x000fe20003f26270 */
[----:B------:R-:W-:-:S04]  /*10c50*/  IMAD.HI.U32 R3, R9, R182, RZ ;  /* 0x000000b609037227 */ /* 0x000fc800078e00ff */
[----:B------:R-:W-:Y:S01]  /*10c60*/  @!P2 IMAD.MOV R11, RZ, RZ, -R11 ;  /* 0x000000ffff0ba224 */ /* 0x000fe200078e0a0b */
[----:B------:R-:W-:Y:S01]  /*10c70*/  ISETP.GT.U32.AND P2, PT, R2, R179, PT ;  /* 0x000000b30200720c */ /* 0x000fe20003f44070 */
[----:B0-----:R-:W-:Y:S02]  /*10c80*/  IMAD.MOV.U32 R12, RZ, RZ, R181 ;  /* 0x000000ffff0c7224 */ /* 0x001fe400078e00b5 */
[----:B------:R-:W-:Y:S02]  /*10c90*/  IMAD.MOV R3, RZ, RZ, -R3 ;  /* 0x000000ffff037224 */ /* 0x000fe400078e0a03 */
[----:B------:R-:W-:Y:S02]  /*10ca0*/  @!P0 IMAD.IADD R4, R4, 0x1, -R2 ;  /* 0x0000000104048824 */ /* 0x000fe400078e0a02 */
[----:B------:R-:W-:Y:S01]  /*10cb0*/  @!P5 IMAD.MOV R12, RZ, RZ, -R12 ;  /* 0x000000ffff0cd224 */ /* 0x000fe200078e0a0c */
[----:B------:R-:W-:Y:S01]  /*10cc0*/  ISETP.GE.AND P5, PT, R8, RZ, PT ;  /* 0x000000ff0800720c */ /* 0x000fe20003fa6270 */
[----:B------:R-:W-:-:S02]  /*10cd0*/  IMAD R182, R2, R3, R182 ;  /* 0x0000000302b67224 */ /* 0x000fc400078e02b6 */
[----:B------:R-:W-:Y:S01]  /*10ce0*/  VIADD R180, R0, 0xb8 ;  /* 0x000000b800b47836 */ /* 0x000fe20000000000 */
[----:B------:R-:W-:Y:S01]  /*10cf0*/  STL [R1+0x5b8], R12 ;  /* 0x0005b80c01007387 */ /* 0x000fe20000100800 */
[----:B------:R-:W-:Y:S02]  /*10d00*/  IMAD.MOV.U32 R8, RZ, RZ, R4 ;  /* 0x000000ffff087224 */ /* 0x000fe400078e0004 */
[--C-:B------:R-:W-:Y:S01]  /*10d10*/  @!P3 IMAD.IADD R10, R10, 0x1, -R2.reuse ;  /* 0x000000010a0ab824 */ /* 0x100fe200078e0a02 */
[----:B------:R-:W-:Y:S01]  /*10d20*/  ISETP.GT.U32.AND P3, PT, R2, R182, PT ;  /* 0x000000b60200720c */ /* 0x000fe20003f64070 */
[----:B------:R-:W-:Y:S01]  /*10d30*/  @!P2 IMAD.IADD R179, R179, 0x1, -R2 ;  /* 0x00000001b3b3a824 */ /* 0x000fe200078e0a02 */
[----:B------:R-:W-:Y:S01]  /*10d40*/  ISETP.GE.AND P0, PT, R180, RZ, PT ;  /* 0x000000ffb400720c */ /* 0x000fe20003f06270 */
[----:B------:R-:W-:Y:S01]  /*10d50*/  @!P1 IMAD.MOV R8, RZ, RZ, -R8 ;  /* 0x000000ffff089224 */ /* 0x000fe200078e0a08 */
[----:B------:R-:W-:Y:S01]  /*10d60*/  IABS R180, R180 ;  /* 0x000000b400b47213 */ /* 0x000fe20000000000 */
[----:B------:R-:W-:Y:S01]  /*10d70*/  VIADD R6, R0, 0xb7 ;  /* 0x000000b700067836 */ /* 0x000fe20000000000 */
[----:B------:R0:W-:Y:S01]  /*10d80*/  STL [R1+0x5b4], R11 ;  /* 0x0005b40b01007387 */ /* 0x0001e20000100800 */
[----:B------:R-:W-:Y:S01]  /*10d90*/  ISETP.GT.U32.AND P1, PT, R2, R179, PT ;  /* 0x000000b30200720c */ /* 0x000fe20003f24070 */
[----:B------:R-:W-:-:S02]  /*10da0*/  VIADD R3, R0, 0xb6 ;  /* 0x000000b600037836 */ /* 0x000fc40000000000 */
[----:B------:R1:W-:Y:S01]  /*10db0*/  STL [R1+0x454], R8 ;  /* 0x0004540801007387 */ /* 0x0003e20000100800 */
[----:B------:R-:W-:Y:S01]  /*10dc0*/  IABS R7, R6 ;  /* 0x0000000600077213 */ /* 0x000fe20000000000 */
[----:B------:R-:W-:Y:S01]  /*10dd0*/  @!P6 IMAD.MOV R10, RZ, RZ, -R10 ;  /* 0x000000ffff0ae224 */ /* 0x000fe200078e0a0a */
[----:B------:R-:W-:Y:S01]  /*10de0*/  ISETP.GE.AND P2, PT, R6, RZ, PT ;  /* 0x000000ff0600720c */ /* 0x000fe20003f46270 */
[----:B------:R-:W-:Y:S01]  /*10df0*/  @!P3 IMAD.IADD R182, R182, 0x1, -R2 ;  /* 0x00000001b6b6b824 */ /* 0x000fe200078e0a02 */
[----:B------:R-:W-:Y:S01]  /*10e00*/  ISETP.GE.AND P6, PT, R3, RZ, PT ;  /* 0x000000ff0300720c */ /* 0x000fe20003fc6270 */
[----:B------:R-:W-:Y:S01]  /*10e10*/  IMAD.MOV.U32 R4, RZ, RZ, R7 ;  /* 0x000000ffff047224 */ /* 0x000fe200078e0007 */
[----:B0-----:R-:W-:Y:S01]  /*10e20*/  IABS R11, R3 ;  /* 0x00000003000b7213 */ /* 0x001fe20000000000 */
[----:B------:R-:W-:Y:S01]  /*10e30*/  VIADD R3, R0, 0xb5 ;  /* 0x000000b500037836 */ /* 0x000fe20000000000 */
[----:B------:R-:W-:Y:S01]  /*10e40*/  ISETP.GT.U32.AND P3, PT, R2, R182, PT ;  /* 0x000000b60200720c */ /* 0x000fe20003f64070 */
[----:B-1----:R-:W-:Y:S01]  /*10e50*/  IMAD.HI.U32 R8, R9, R180, RZ ;  /* 0x000000b409087227 */ /* 0x002fe200078e00ff */
[----:B------:R0:W-:Y:S03]  /*10e60*/  STL [R1+0x5b0], R10 ;  /* 0x0005b00a01007387 */ /* 0x0001e60000100800 */
[----:B------:R-:W-:-:S02]  /*10e70*/  IMAD.MOV R8, RZ, RZ, -R8 ;  /* 0x000000ffff087224 */ /* 0x000fc400078e0a08 */
[----:B------:R-:W-:-:S04]  /*10e80*/  IMAD.HI.U32 R6, R9, R11, RZ ;  /* 0x0000000b09067227 */ /* 0x000fc800078e00ff */
[----:B------:R-:W-:Y:S01]  /*10e90*/  IMAD R180, R2, R8, R180 ;  /* 0x0000000802b47224 */ /* 0x000fe200078e02b4 */
[----:B0-----:R-:W-:Y:S01]  /*10ea0*/  IABS R10, R3 ;  /* 0x00000003000a7213 */ /* 0x001fe20000000000 */
[----:B------:R-:W-:-:S04]  /*10eb0*/  IMAD.HI.U32 R7, R9, R4, RZ ;  /* 0x0000000409077227 */ /* 0x000fc800078e00ff */
[----:B------:R-:W-:Y:S01]  /*10ec0*/  @!P1 IMAD.IADD R179, R179, 0x1, -R2 ;  /* 0x00000001b3b39824 */ /* 0x000fe200078e0a02 */
[C---:B------:R-:W-:Y:S01]  /*10ed0*/  ISETP.GT.U32.AND P1, PT, R2.reuse, R180, PT ;  /* 0x000000b40200720c */ /* 0x040fe20003f24070 */
[----:B------:R-:W-:Y:S02]  /*10ee0*/  IMAD.MOV R6, RZ, RZ, -R6 ;  /* 0x000000ffff067224 */ /* 0x000fe400078e0a06 */
[----:B------:R-:W-:Y:S02]  /*10ef0*/  IMAD.MOV R7, RZ, RZ, -R7 ;  /* 0x000000ffff077224 */ /* 0x000fe400078e0a07 */
[C---:B------:R-:W-:Y:S02]  /*10f00*/  IMAD R11, R2.reuse, R6, R11 ;  /* 0x00000006020b7224 */ /* 0x040fe400078e020b */
[----:B------:R-:W-:Y:S02]  /*10f10*/  IMAD.MOV.U32 R12, RZ, RZ, R179 ;  /* 0x000000ffff0c7224 */ /* 0x000fe400078e00b3 */
[----:B------:R-:W-:-:S02]  /*10f20*/  IMAD R4, R2, R7, R4 ;  /* 0x0000000702047224 */ /* 0x000fc400078e0204 */
[----:B------:R-:W-:Y:S01]  /*10f30*/  @!P4 IMAD.MOV R12, RZ, RZ, -R12 ;  /* 0x000000ffff0cc224 */ /* 0x000fe200078e0a0c */
[----:B------:R-:W-:Y:S01]  /*10f40*/  ISETP.GT.U32.AND P4, PT, R2, R11, PT ;  /* 0x0000000b0200720c */ /* 0x000fe20003f84070 */
[--C-:B------:R-:W-:Y:S01]  /*10f50*/  @!P3 IMAD.IADD R182, R182, 0x1, -R2.reuse ;  /* 0x00000001b6b6b824 */ /* 0x100fe200078e0a02 */
[----:B------:R-:W-:Y:S01]  /*10f60*/  ISETP.GT.U32.AND P3, PT, R2, R4, PT ;  /* 0x000000040200720c */ /* 0x000fe20003f64070 */
[----:B------:R-:W-:Y:S01]  /*10f70*/  @!P1 IMAD.IADD R180, R180, 0x1, -R2 ;  /* 0x00000001b4b49824 */ /* 0x000fe200078e0a02 */
[----:B------:R0:W-:Y:S01]  /*10f80*/  STL [R1+0x4b4], R12 ;  /* 0x0004b40c01007387 */ /* 0x0001e20000100800 */
[----:B------:R-:W-:-:S03]  /*10f90*/  IMAD.HI.U32 R179, R9, R10, RZ ;  /* 0x0000000a09b37227 */ /* 0x000fc600078e00ff */
[----:B------:R-:W-:Y:S01]  /*10fa0*/  ISETP.GT.U32.AND P1, PT, R2, R180, PT ;  /* 0x000000b40200720c */ /* 0x000fe20003f24070 */
[----:B------:R-:W-:Y:S02]  /*10fb0*/  VIADD R8, R0, 0xb3 ;  /* 0x000000b300087836 */ /* 0x000fe40000000000 */
[----:B------:R-:W-:Y:S02]  /*10fc0*/  IMAD.MOV R179, RZ, RZ, -R179 ;  /* 0x000000ffffb37224 */ /* 0x000fe400078e0ab3 */
[----:B------:R-:W-:Y:S01]  /*10fd0*/  @!P4 IMAD.IADD R11, R11, 0x1, -R2 ;  /* 0x000000010b0bc824 */ /* 0x000fe200078e0a02 */
[----:B------:R-:W-:Y:S01]  /*10fe0*/  IABS R178, R8 ;  /* 0x0000000800b27213 */ /* 0x000fe20000000000 */
[----:B0-----:R-:W-:Y:S02]  /*10ff0*/  IMAD.MOV.U32 R12, RZ, RZ, R182 ;  /* 0x000000ffff0c7224 */ /* 0x001fe400078e00b6 */
[----:B------:R-:W-:Y:S01]  /*11000*/  @!P3 IMAD.IADD R4, R4, 0x1, -R2 ;  /* 0x000000010404b824 */ /* 0x000fe200078e0a02 */
[----:B------:R-:W-:Y:S01]  /*11010*/  ISETP.GT.U32.AND P4, PT, R2, R11, PT ;  /* 0x0000000b0200720c */ /* 0x000fe20003f84070 */
        /* <DEDUP_REMOVED lines=29> */
[----:B0-----:R-:W-:Y:S02]  /*111f0*/  IMAD.MOV.U32 R12, RZ, RZ, R11 ;  /* 0x000000ffff0c7224 */ /* 0x001fe400078e000b */
[----:B------:R-:W-:Y:S01]  /*11200*/  @!P1 IMAD.IADD R3, R3, 0x1, -R2 ;  /* 0x0000000103039824 */ /* 0x000fe200078e0a02 */
[----:B------:R-:W-:Y:S01]  /*11210*/  ISETP.GT.U32.AND P1, PT, R2, R177, PT ;  /* 0x000000b10200720c */ /* 0x000fe20003f24070 */
[----:B------:R-:W-:-:S02]  /*11220*/  IMAD.MOV.U32 R13, RZ, RZ, R4 ;  /* 0x000000ffff0d7224 */ /* 0x000fc400078e0004 */
[----:B------:R-:W-:Y:S01]  /*11230*/  @!P6 IMAD.MOV R12, RZ, RZ, -R12 ;  /* 0x000000ffff0ce224 */ /* 0x000fe200078e0a0c */
[C---:B------:R-:W-:Y:S01]  /*11240*/  ISETP.GT.U32.AND P6, PT, R2.reuse, R7, PT ;  /* 0x000000070200720c */ /* 0x040fe20003fc4070 */
[----:B------:R-:W-:Y:S01]  /*11250*/  IMAD.MOV.U32 R4, RZ, RZ, R179 ;  /* 0x000000ffff047224 */ /* 0x000fe200078e00b3 */
[----:B------:R-:W-:Y:S01]  /*11260*/  ISETP.GT.U32.AND P0, PT, R2, R3, PT ;  /* 0x000000030200720c */ /* 0x000fe20003f04070 */
        /* <DEDUP_REMOVED lines=72> */
[----:B------:R-:W-:Y:S01]  /*116f0*/  ISETP.GT.U32.AND P0, PT, R2, R180, PT ;  /* 0x000000b40200720c */ /* 0x000fe20003f04070 */
        /* <DEDUP_REMOVED lines=12> */
[C---:B------:R-:W-:Y:S02]  /*117c0*/  IMAD R7, R2.reuse, R4, R7 ;  /* 0x0000000402077224 */ /* 0x040fe400078e0207 */
        /* <DEDUP_REMOVED lines=14> */
[----:B------:R-:W-:Y:S01]  /*118b0*/  ISETP.GT.U32.AND P3, PT, R2, R6, PT ;  /* 0x000000060200720c */ /* 0x000fe20003f64070 */
        /* <DEDUP_REMOVED lines=8> */
[----:B------:R-:W-:Y:S02]  /*11940*/  VIADD R178, R0, 0xa8 ;  /* 0x000000a800b27836 */ /* 0x000fe40000000000 */
[----:B------:R-:W-:Y:S01]  /*11950*/  @!P4 IMAD.MOV R13, RZ, RZ, -R13 ;  /* 0x000000ffff0dc224 */ /* 0x000fe200078e0a0d */
[----:B------:R-:W-:Y:S01]  /*11960*/  ISETP.GT.U32.AND P4, PT, R2, R3, PT ;  /* 0x000000030200720c */ /* 0x000fe20003f84070 */
[----:B------:R-:W-:Y:S01]  /*11970*/  @!P3 IMAD.IADD R6, R6, 0x1, -R2 ;  /* 0x000000010606b824 */ /* 0x000fe200078e0a02 */
[----:B------:R-:W-:Y:S01]  /*11980*/  IABS R181, R178 ;  /* 0x000000b200b57213 */ /* 0x000fe20000000000 */
[----:B0-----:R-:W-:Y:S01]  /*11990*/  IMAD.MOV.U32 R12, RZ, RZ, R11 ;  /* 0x000000ffff0c7224 */ /* 0x001fe200078e000b */
[----:B------:R-:W-:Y:S01]  /*119a0*/  STL [R1+0x4c4], R13 ;  /* 0x0004c40d01007387 */ /* 0x000fe20000100800 */
[----:B------:R-:W-:Y:S02]  /*119b0*/  IMAD.MOV.U32 R11, RZ, RZ, R8 ;  /* 0x000000ffff0b7224 */ /* 0x000fe400078e0008 */
[----:B------:R-:W-:-:S02]  /*119c0*/  IMAD R8, R2, R182, R4 ;  /* 0x000000b602087224 */ /* 0x000fc400078e0204 */
[----:B------:R-:W-:Y:S02]  /*119d0*/  VIADD R4, R0, 0xa7 ;  /* 0x000000a700047836 */ /* 0x000fe40000000000 */
[----:B------:R-:W-:Y:S01]  /*119e0*/  @!P6 IMAD.MOV R12, RZ, RZ, -R12 ;  /* 0x000000ffff0ce224 */ /* 0x000fe200078e0a0c */
[----:B------:R-:W-:Y:S01]  /*119f0*/  ISETP.GT.U32.AND P3, PT, R2, R8, PT ;  /* 0x000000080200720c */ /* 0x000fe20003f64070 */
[----:B------:R-:W-:Y:S01]  /*11a00*/  @!P4 IMAD.IADD R3, R3, 0x1, -R2 ;  /* 0x000000010303c824 */ /* 0x000fe200078e0a02 */
[----:B------:R-:W-:Y:S01]  /*11a10*/  ISETP.GE.AND P6, PT, R10, RZ, PT ;  /* 0x000000ff0a00720c */ /* 0x000fe20003fc6270 */
[----:B------:R-:W-:Y:S01]  /*11a20*/  IMAD.HI.U32 R10, R9, R181, RZ ;  /* 0x000000b5090a7227 */ /* 0x000fe200078e00ff */
[----:B------:R-:W-:Y:S01]  /*11a30*/  IABS R183, R4 ;  /* 0x0000000400b77213 */ /* 0x000fe20000000000 */
[----:B------:R0:W-:Y:S01]  /*11a40*/  STL [R1+0x4c0], R12 ;  /* 0x0004c00c01007387 */ /* 0x0001e20000100800 */
[----:B------:R-:W-:Y:S01]  /*11a50*/  ISETP.GE.AND P4, PT, R4, RZ, PT ;  /* 0x000000ff0400720c */ /* 0x000fe20003f86270 */
[----:B------:R-:W-:-:S02]  /*11a60*/  IMAD.MOV R10, RZ, RZ, -R10 ;  /* 0x000000ffff0a7224 */ /* 0x000fc400078e0a0a */
[--C-:B------:R-:W-:Y:S01]  /*11a70*/  @!P5 IMAD.IADD R7, R7, 0x1, -R2.reuse ;  /* 0x000000010707d824 */ /* 0x100fe200078e0a02 */
[----:B------:R-:W-:Y:S01]  /*11a80*/  ISETP.GE.AND P5, PT, R178, RZ, PT ;  /* 0x000000ffb200720c */ /* 0x000fe20003fa6270 */
[----:B------:R-:W-:Y:S02]  /*11a90*/  IMAD R184, R2, R10, R181 ;  /* 0x0000000a02b87224 */ /* 0x000fe400078e02b5 */
[----:B------:R-:W-:Y:S01]  /*11aa0*/  @!P3 IMAD.IADD R8, R8, 0x1, -R2 ;  /* 0x000000010808b824 */ /* 0x000fe200078e0a02 */
[----:B------:R-:W-:Y:S01]  /*11ab0*/  ISETP.GT.U32.AND P3, PT, R2, R3, PT ;  /* 0x000000030200720c */ /* 0x000fe20003f64070 */
[----:B0-----:R-:W-:Y:S02]  /*11ac0*/  IMAD.MOV.U32 R12, RZ, RZ, R6 ;  /* 0x000000ffff0c7224 */ /* 0x001fe400078e0006 */
[----:B------:R-:W-:-:S04]  /*11ad0*/  IMAD.HI.U32 R6, R9, R183, RZ ;  /* 0x000000b709067227 */ /* 0x000fc800078e00ff */
[----:B------:R-:W-:Y:S02]  /*11ae0*/  IMAD.MOV R6, RZ, RZ, -R6 ;  /* 0x000000ffff067224 */ /* 0x000fe400078e0a06 */
[----:B------:R-:W-:Y:S01]  /*11af0*/  @!P0 IMAD.MOV R7, RZ, RZ, -R7 ;  /* 0x000000ffff078224 */ /* 0x000fe200078e0a07 */
[C---:B------:R-:W-:Y:S01]  /*11b00*/  ISETP.GT.U32.AND P0, PT, R2.reuse, R184, PT ;  /* 0x000000b80200720c */ /* 0x040fe20003f04070 */
[C---:B------:R-:W-:Y:S02]  /*11b10*/  IMAD R183, R2.reuse, R6, R183 ;  /* 0x0000000602b77224 */ /* 0x040fe400078e02b7 */
[----:B------:R-:W-:Y:S01]  /*11b20*/  @!P2 IMAD.MOV R11, RZ, RZ, -R11 ;  /* 0x000000ffff0ba224 */ /* 0x000fe200078e0a0b */
[----:B------:R-:W-:Y:S01]  /*11b30*/  ISETP.GE.AND P2, PT, R177, RZ, PT ;  /* 0x000000ffb100720c */ /* 0x000fe20003f46270 */
[----:B------:R-:W-:Y:S01]  /*11b40*/  @!P3 IMAD.IADD R3, R3, 0x1, -R2 ;  /* 0x000000010303b824 */ /* 0x000fe200078e0a02 */
[C---:B------:R-:W-:Y:S01]  /*11b50*/  ISETP.GT.U32.AND P3, PT, R2.reuse, R183, PT ;  /* 0x000000b70200720c */ /* 0x040fe20003f64070 */
[----:B------:R-:W-:Y:S01]  /*11b60*/  @!P1 IMAD.MOV R12, RZ, RZ, -R12 ;  /* 0x000000ffff0c9224 */ /* 0x000fe200078e0a0c */
[----:B------:R0:W-:Y:S01]  /*11b70*/  STL [R1+0x4bc], R11 ;  /* 0x0004bc0b01007387 */ /* 0x0001e20000100800 */
[----:B------:R-:W-:Y:S01]  /*11b80*/  ISETP.GT.U32.AND P1, PT, R2, R8, PT ;  /* 0x000000080200720c */ /* 0x000fe20003f24070 */
[----:B------:R-:W-:-:S02]  /*11b90*/  VIADD R10, R0, 0xa5 ;  /* 0x000000a5000a7836 */ /* 0x000fc40000000000 */
[----:B------:R1:W-:Y:S01]  /*11ba0*/  STL [R1+0x48c], R12 ;  /* 0x00048c0c01007387 */ /* 0x0003e20000100800 */
[----:B------:R-:W-:Y:S02]  /*11bb0*/  VIADD R4, R0, 0xa4 ;  /* 0x000000a400047836 */ /* 0x000fe40000000000 */
[--C-:B------:R-:W-:Y:S01]  /*11bc0*/  @!P0 IMAD.IADD R184, R184, 0x1, -R2.reuse ;  /* 0x00000001b8b88824 */ /* 0x100fe200078e0a02 */
[----:B------:R-:W-:Y:S01]  /*11bd0*/  IABS R182, R10 ;  /* 0x0000000a00b67213 */ /* 0x000fe20000000000 */
[----:B------:R2:W-:Y:S01]  /*11be0*/  STL [R1+0x46c], R7 ;  /* 0x00046c0701007387 */ /* 0x0005e20000100800 */
[----:B0-----:R-:W-:Y:S01]  /*11bf0*/  VIADD R11, R0, 0xa6 ;  /* 0x000000a6000b7836 */ /* 0x001fe20000000000 */
[----:B------:R-:W-:Y:S01]  /*11c00*/  IABS R181, R4 ;  /* 0x0000000400b57213 */ /* 0x000fe20000000000 */
[--C-:B------:R-:W-:Y:S01]  /*11c10*/  @!P3 IMAD.IADD R183, R183, 0x1, -R2.reuse ;  /* 0x00000001b7b7b824 */ /* 0x100fe200078e0a02 */
[----:B------:R-:W-:Y:S01]  /*11c20*/  ISETP.GE.AND P0, PT, R10, RZ, PT ;  /* 0x000000ff0a00720c */ /* 0x000fe20003f06270 */
[----:B-1----:R-:W-:Y:S01]  /*11c30*/  IMAD.MOV.U32 R12, RZ, RZ, R3 ;  /* 0x000000ffff0c7224 */ /* 0x002fe200078e0003 */
[----:B------:R-:W-:Y:S01]  /*11c40*/  IABS R179, R11 ;  /* 0x0000000b00b37213 */ /* 0x000fe20000000000 */
[----:B------:R-:W-:Y:S01]  /*11c50*/  @!P1 IMAD.IADD R8, R8, 0x1, -R2 ;  /* 0x0000000108089824 */ /* 0x000fe200078e0a02 */
[----:B------:R-:W-:Y:S01]  /*11c60*/  ISETP.GE.AND P1, PT, R11, RZ, PT ;  /* 0x000000ff0b00720c */ /* 0x000fe20003f26270 */
[----:B------:R-:W-:Y:S01]  /*11c70*/  @!P6 IMAD.MOV R12, RZ, RZ, -R12 ;  /* 0x000000ffff0ce224 */ /* 0x000fe200078e0a0c */
[C---:B------:R-:W-:Y:S01]  /*11c80*/  ISETP.GT.U32.AND P6, PT, R2.reuse, R184, PT ;  /* 0x000000b80200720c */ /* 0x040fe20003fc4070 */
[----:B------:R-:W-:Y:S01]  /*11c90*/  IMAD.HI.U32 R6, R9, R179, RZ ;  /* 0x000000b309067227 */ /* 0x000fe200078e00ff */
[----:B------:R-:W-:-:S02]  /*11ca0*/  ISETP.GT.U32.AND P3, PT, R2, R183, PT ;  /* 0x000000b70200720c */ /* 0x000fc40003f64070 */
[----:B------:R-:W-:Y:S01]  /*11cb0*/  STL [R1+0x464], R12 ;  /* 0x0004640c01007387 */ /* 0x000fe20000100800 */
[----:B--2---:R-:W-:-:S04]  /*11cc0*/  IMAD.HI.U32 R7, R9, R182, RZ ;  /* 0x000000b609077227 */ /* 0x004fc800078e00ff */
[----:B------:R-:W-:Y:S02]  /*11cd0*/  IMAD.MOV R11, RZ, RZ, -R6 ;  /* 0x000000ffff0b7224 */ /* 0x000fe400078e0a06 */
[----:B------:R-:W-:-:S04]  /*11ce0*/  IMAD.HI.U32 R6, R9, R181, RZ ;  /* 0x000000b509067227 */ /* 0x000fc800078e00ff */
[----:B------:R-:W-:Y:S02]  /*11cf0*/  IMAD.MOV R7, RZ, RZ, -R7 ;  /* 0x000000ffff077224 */ /* 0x000fe400078e0a07 */
[----:B------:R-:W-:Y:S02]  /*11d00*/  IMAD.MOV R6, RZ, RZ, -R6 ;  /* 0x000000ffff067224 */ /* 0x000fe400078e0a06 */
[C---:B------:R-:W-:Y:S02]  /*11d10*/  IMAD R182, R2.reuse, R7, R182 ;  /* 0x0000000702b67224 */ /* 0x040fe400078e02b6 */
[C---:B------:R-:W-:Y:S02]  /*11d20*/  IMAD R179, R2.reuse, R11, R179 ;  /* 0x0000000b02b37224 */ /* 0x040fe400078e02b3 */
[----:B------:R-:W-:Y:S02]  /*11d30*/  IMAD.MOV.U32 R7, RZ, RZ, R8 ;  /* 0x000000ffff077224 */ /* 0x000fe400078e0008 */
[----:B------:R-:W-:-:S02]  /*11d40*/  IMAD R181, R2, R6, R181 ;  /* 0x0000000602b57224 */ /* 0x000fc400078e02b5 */
[--C-:B------:R-:W-:Y:S01]  /*11d50*/  @!P6 IMAD.IADD R184, R184, 0x1, -R2.reuse ;  /* 0x00000001b8b8e824 */ /* 0x100fe200078e0a02 */
[C---:B------:R-:W-:Y:S01]  /*11d60*/  ISETP.GT.U32.AND P6, PT, R2.reuse, R182, PT ;  /* 0x000000b60200720c */ /* 0x040fe20003fc4070 */
[----:B------:R-:W-:Y:S01]  /*11d70*/  @!P2 IMAD.MOV R7, RZ, RZ, -R7 ;  /* 0x000000ffff07a224 */ /* 0x000fe200078e0a07 */
[C---:B------:R-:W-:Y:S01]  /*11d80*/  ISETP.GT.U32.AND P2, PT, R2.reuse, R179, PT ;  /* 0x000000b30200720c */ /* 0x040fe20003f44070 */
[--C-:B------:R-:W-:Y:S01]  /*11d90*/  @!P3 IMAD.IADD R183, R183, 0x1, -R2.reuse ;  /* 0x00000001b7b7b824 */ /* 0x100fe200078e0a02 */
[----:B------:R-:W-:Y:S01]  /*11da0*/  ISETP.GT.U32.AND P3, PT, R2, R181, PT ;  /* 0x000000b50200720c */ /* 0x000fe20003f64070 */
[C---:B------:R-:W-:Y:S01]  /*11db0*/  VIADD R3, R0.reuse, 0xa2 ;  /* 0x000000a200037836 */ /* 0x040fe20000000000 */
[----:B------:R0:W-:Y:S01]  /*11dc0*/  STL [R1+0x468], R7 ;  /* 0x0004680701007387 */ /* 0x0001e20000100800 */
[C---:B------:R-:W-:Y:S02]  /*11dd0*/  VIADD R10, R0.reuse, 0xa3 ;  /* 0x000000a3000a7836 */ /* 0x040fe40000000000 */
[C---:B------:R-:W-:Y:S01]  /*11de0*/  VIADD R178, R0.reuse, 0xa0 ;  /* 0x000000a000b27836 */ /* 0x040fe20000000000 */
[----:B------:R-:W-:Y:S01]  /*11df0*/  IABS R8, R3 ;  /* 0x0000000300087213 */ /* 0x000fe20000000000 */
[----:B------:R-:W-:Y:S01]  /*11e00*/  VIADD R11, R0, 0xa1 ;  /* 0x000000a1000b7836 */ /* 0x000fe20000000000 */
[----:B------:R-:W-:Y:S01]  /*11e10*/  IABS R177, R10 ;  /* 0x0000000a00b17213 */ /* 0x000fe20000000000 */
[--C-:B------:R-:W-:Y:S01]  /*11e20*/  @!P6 IMAD.IADD R182, R182, 0x1, -R2.reuse ;  /* 0x00000001b6b6e824 */ /* 0x100fe200078e0a02 */
[----:B------:R-:W-:Y:S01]  /*11e30*/  IABS R6, R178 ;  /* 0x000000b200067213 */ /* 0x000fe20000000000 */
[--C-:B------:R-:W-:Y:S01]  /*11e40*/  @!P2 IMAD.IADD R179, R179, 0x1, -R2.reuse ;  /* 0x00000001b3b3a824 */ /* 0x100fe200078e0a02 */
[----:B------:R-:W-:Y:S01]  /*11e50*/  ISETP.GE.AND P2, PT, R4, RZ, PT ;  /* 0x000000ff0400720c */ /* 0x000fe20003f46270 */
[----:B------:R-:W-:Y:S01]  /*11e60*/  @!P3 IMAD.IADD R181, R181, 0x1, -R2 ;  /* 0x00000001b5b5b824 */ /* 0x000fe200078e0a02 */
[C---:B------:R-:W-:Y:S01]  /*11e70*/  ISETP.GT.U32.AND P3, PT, R2.reuse, R182, PT ;  /* 0x000000b60200720c */ /* 0x040fe20003f64070 */
[----:B------:R-:W-:Y:S01]  /*11e80*/  IMAD.HI.U32 R4, R9, R8, RZ ;  /* 0x0000000809047227 */ /* 0x000fe200078e00ff */
[----:B------:R-:W-:-:S02]  /*11e90*/  ISETP.GT.U32.AND P6, PT, R2, R179, PT ;  /* 0x000000b30200720c */ /* 0x000fc40003fc4070 */
[----:B0-----:R-:W-:Y:S01]  /*11ea0*/  IABS R7, R11 ;  /* 0x0000000b00077213 */ /* 0x001fe20000000000 */
[----:B------:R-:W-:-:S04]  /*11eb0*/  IMAD.HI.U32 R180, R9, R177, RZ ;  /* 0x000000b109b47227 */ /* 0x000fc800078e00ff */
[----:B------:R-:W-:Y:S02]  /*11ec0*/  IMAD.MOV R4, RZ, RZ, -R4 ;  /* 0x000000ffff047224 */ /* 0x000fe400078e0a04 */
[----:B------:R-:W-:Y:S02]  /*11ed0*/  IMAD.MOV R180, RZ, RZ, -R180 ;  /* 0x000000ffffb47224 */ /* 0x000fe400078e0ab4 */
[----:B------:R-:W-:Y:S02]  /*11ee0*/  IMAD.MOV.U32 R13, RZ, RZ, R184 ;  /* 0x000000ffff0d7224 */ /* 0x000fe400078e00b8 */
[----:B------:R-:W-:Y:S02]  /*11ef0*/  IMAD.MOV.U32 R12, RZ, RZ, R183 ;  /* 0x000000ffff0c7224 */ /* 0x000fe400078e00b7 */
[C---:B------:R-:W-:Y:S02]  /*11f00*/  IMAD R8, R2.reuse, R4, R8 ;  /* 0x0000000402087224 */ /* 0x040fe400078e0208 */
[----:B------:R-:W-:-:S02]  /*11f10*/  IMAD R177, R2, R180, R177 ;  /* 0x000000b402b17224 */ /* 0x000fc400078e02b1 */
[----:B------:R-:W-:Y:S01]  /*11f20*/  @!P5 IMAD.MOV R13, RZ, RZ, -R13 ;  /* 0x000000ffff0dd224 */ /* 0x000fe200078e0a0d */
[----:B------:R-:W-:Y:S01]  /*11f30*/  ISETP.GT.U32.AND P5, PT, R2, R181, PT ;  /* 0x000000b50200720c */ /* 0x000fe20003fa4070 */
[----:B------:R-:W-:Y:S01]  /*11f40*/  @!P4 IMAD.MOV R12, RZ, RZ, -R12 ;  /* 0x000000ffff0cc224 */ /* 0x000fe200078e0a0c */
[----:B------:R-:W-:Y:S01]  /*11f50*/  ISETP.GE.AND P4, PT, R10, RZ, PT ;  /* 0x000000ff0a00720c */ /* 0x000fe20003f86270 */
[--C-:B------:R-:W-:Y:S01]  /*11f60*/  @!P3 IMAD.IADD R182, R182, 0x1, -R2.reuse ;  /* 0x00000001b6b6b824 */ /* 0x100fe200078e0a02 */
[C---:B------:R-:W-:Y:S01]  /*11f70*/  ISETP.GT.U32.AND P3, PT, R2.reuse, R8, PT ;  /* 0x000000080200720c */ /* 0x040fe20003f64070 */
[----:B------:R-:W-:Y:S01]  /*11f80*/  IMAD.HI.U32 R10, R9, R6, RZ ;  /* 0x00000006090a7227 */ /* 0x000fe200078e00ff */
[----:B------:R0:W-:Y:S03]  /*11f90*/  STL [R1+0x3e0], R13 ;  /* 0x0003e00d01007387 */ /* 0x0001e60000100800 */
[----:B------:R-:W-:Y:S01]  /*11fa0*/  @!P6 IMAD.IADD R179, R179, 0x1, -R2 ;  /* 0x00000001b3b3e824 */ /* 0x000fe200078e0a02 */
[----:B------:R-:W-:Y:S01]  /*11fb0*/  ISETP.GT.U32.AND P6, PT, R2, R177, PT ;  /* 0x000000b10200720c */ /* 0x000fe20003fc4070 */
[----:B------:R-:W-:Y:S01]  /*11fc0*/  IMAD.HI.U32 R180, R9, R7, RZ ;  /* 0x0000000709b47227 */ /* 0x000fe200078e00ff */
[----:B------:R1:W-:Y:S03]  /*11fd0*/  STL [R1+0x3f8], R12 ;  /* 0x0003f80c01007387 */ /* 0x0003e60000100800 */
[----:B------:R-:W-:-:S02]  /*11fe0*/  IMAD.MOV R10, RZ, RZ, -R10 ;  /* 0x000000ffff0a7224 */ /* 0x000fc400078e0a0a */
[----:B------:R-:W-:Y:S02]  /*11ff0*/  IMAD.MOV R180, RZ, RZ, -R180 ;  /* 0x000000ffffb47224 */ /* 0x000fe400078e0ab4 */
[----:B------:R-:W-:Y:S02]  /*12000*/  VIADD R4, R0, 0x9f ;  /* 0x0000009f00047836 */ /* 0x000fe40000000000 */
[C---:B------:R-:W-:Y:S02]  /*12010*/  IMAD R6, R2.reuse, R10, R6 ;  /* 0x0000000a02067224 */ /* 0x040fe400078e0206 */
[----:B0-----:R-:W-:Y:S02]  /*12020*/  IMAD.MOV.U32 R13, RZ, RZ, R182 ;  /* 0x000000ffff0d7224 */ /* 0x001fe400078e00b6 */
[--C-:B------:R-:W-:Y:S01]  /*12030*/  @!P5 IMAD.IADD R181, R181, 0x1, -R2.reuse ;  /* 0x00000001b5b5d824 */ /* 0x100fe200078e0a02 */
[----:B------:R-:W-:Y:S01]  /*12040*/  ISETP.GE.AND P5, PT, R3, RZ, PT ;  /* 0x000000ff0300720c */ /* 0x000fe20003fa6270 */
[----:B------:R-:W-:Y:S01]  /*12050*/  IMAD R7, R2, R180, R7 ;  /* 0x000000b402077224 */ /* 0x000fe200078e0207 */
[----:B------:R-:W-:Y:S01]  /*12060*/  IABS R3, R4 ;  /* 0x0000000400037213 */ /* 0x000fe20000000000 */
[----:B------:R-:W-:-:S02]  /*12070*/  @!P3 IMAD.IADD R8, R8, 0x1, -R2 ;  /* 0x000000010808b824 */ /* 0x000fc400078e0a02 */
[----:B------:R-:W-:Y:S01]  /*12080*/  @!P0 IMAD.MOV R13, RZ, RZ, -R13 ;  /* 0x000000ffff0d8224 */ /* 0x000fe200078e0a0d */
[C---:B------:R-:W-:Y:S01]  /*12090*/  ISETP.GT.U32.AND P0, PT, R2.reuse, R6, PT ;  /* 0x000000060200720c */ /* 0x040fe20003f04070 */
[----:B------:R-:W-:Y:S01]  /*120a0*/  @!P6 IMAD.IADD R177, R177, 0x1, -R2 ;  /* 0x00000001b1b1e824 */ /* 0x000fe200078e0a02 */
[C---:B------:R-:W-:Y:S01]  /*120b0*/  ISETP.GT.U32.AND P6, PT, R2.reuse, R7, PT ;  /* 0x000000070200720c */ /* 0x040fe20003fc4070 */
[----:B-1----:R-:W-:Y:S01]  /*120c0*/  IMAD.MOV.U32 R12, RZ, RZ, R179 ;  /* 0x000000ffff0c7224 */ /* 0x002fe200078e00b3 */
[----:B------:R-:W-:Y:S01]  /*120d0*/  ISETP.GT.U32.AND P3, PT, R2, R8, PT ;  /* 0x000000080200720c */ /* 0x000fe20003f64070 */
[----:B------:R-:W-:-:S04]  /*120e0*/  IMAD.HI.U32 R179, R9, R3, RZ ;  /* 0x0000000309b37227 */ /* 0x000fc800078e00ff */
[----:B------:R-:W-:Y:S01]  /*120f0*/  @!P1 IMAD.MOV R12, RZ, RZ, -R12 ;  /* 0x000000ffff0c9224 */ /* 0x000fe200078e0a0c */
[----:B------:R-:W-:Y:S01]  /*12100*/  ISETP.GT.U32.AND P1, PT, R2, R177, PT ;  /* 0x000000b10200720c */ /* 0x000fe20003f24070 */
[----:B------:R-:W-:Y:S02]  /*12110*/  VIADD R10, R0, 0x9e ;  /* 0x0000009e000a7836 */ /* 0x000fe40000000000 */
[----:B------:R-:W-:Y:S01]  /*12120*/  IMAD.MOV R179, RZ, RZ, -R179 ;  /* 0x000000ffffb37224 */ /* 0x000fe200078e0ab3 */
[----:B------:R0:W-:Y:S01]  /*12130*/  STL [R1+0x438], R12 ;  /* 0x0004380c01007387 */ /* 0x0001e20000100800 */
[--C-:B------:R-:W-:Y:S01]  /*12140*/  @!P0 IMAD.IADD R6, R6, 0x1, -R2.reuse ;  /* 0x0000000106068824 */ /* 0x100fe200078e0a02 */
[----:B------:R-:W-:Y:S01]  /*12150*/  IABS R180, R10 ;  /* 0x0000000a00b47213 */ /* 0x000fe20000000000 */
[C---:B------:R-:W-:Y:S01]  /*12160*/  IMAD R3, R2.reuse, R179, R3 ;  /* 0x000000b302037224 */ /* 0x040fe200078e0203 */
[----:B------:R-:W-:Y:S01]  /*12170*/  STL [R1+0x400], R13 ;  /* 0x0004000d01007387 */ /* 0x000fe20000100800 */
[--C-:B------:R-:W-:Y:S01]  /*12180*/  @!P6 IMAD.IADD R7, R7, 0x1, -R2.reuse ;  /* 0x000000010707e824 */ /* 0x100fe200078e0a02 */
[----:B------:R-:W-:Y:S01]  /*12190*/  ISETP.GT.U32.AND P0, PT, R2, R6, PT ;  /* 0x000000060200720c */ /* 0x000fe20003f04070 */
[--C-:B------:R-:W-:Y:S01]  /*121a0*/  @!P3 IMAD.IADD R8, R8, 0x1, -R2.reuse ;  /* 0x000000010808b824 */ /* 0x100fe200078e0a02 */
[----:B------:R-:W-:Y:S01]  /*121b0*/  ISETP.GT.U32.AND P3, PT, R2, R3, PT ;  /* 0x000000030200720c */ /* 0x000fe20003f64070 */
[----:B------:R-:W-:Y:S01]  /*121c0*/  @!P1 IMAD.IADD R177, R177, 0x1, -R2 ;  /* 0x00000001b1b19824 */ /* 0x000fe200078e0a02 */
[----:B------:R-:W-:Y:S01]  /*121d0*/  ISETP.GE.AND P1, PT, R178, RZ, PT ;  /* 0x000000ffb200720c */ /* 0x000fe20003f26270 */
[----:B0-----:R-:W-:Y:S01]  /*121e0*/  IMAD.MOV.U32 R12, RZ, RZ, R181 ;  /* 0x000000ffff0c7224 */ /* 0x001fe200078e00b5 */
[----:B------:R-:W-:Y:S01]  /*121f0*/  ISETP.GT.U32.AND P6, PT, R2, R7, PT ;  /* 0x000000070200720c */ /* 0x000fe20003fc4070 */
[----:B------:R-:W-:-:S02]  /*12200*/  @!P5 IMAD.MOV R8, RZ, RZ, -R8 ;  /* 0x000000ffff08d224 */ /* 0x000fc400078e0a08 */
[----:B------:R-:W-:Y:S01]  /*12210*/  @!P2 IMAD.MOV R12, RZ, RZ, -R12 ;  /* 0x000000ffff0ca224 */ /* 0x000fe200078e0a0c */
[----:B------:R-:W-:Y:S01]  /*12220*/  ISETP.GE.AND P2, PT, R11, RZ, PT ;  /* 0x000000ff0b00720c */ /* 0x000fe20003f46270 */
[----:B------:R-:W-:Y:S02]  /*12230*/  IMAD.MOV.U32 R11, RZ, RZ, R180 ;  /* 0x000000ffff0b7224 */ /* 0x000fe400078e00b4 */
[----:B------:R-:W-:Y:S01]  /*12240*/  @!P0 IMAD.IADD R6, R6, 0x1, -R2 ;  /* 0x0000000106068824 */ /* 0x000fe200078e0a02 */
[----:B------:R0:W-:Y:S01]  /*12250*/  STL [R1+0x404], R12 ;  /* 0x0004040c01007387 */ /* 0x0001e20000100800 */
[----:B------:R-:W-:-:S04]  /*12260*/  IMAD.HI.U32 R178, R9, R11, RZ ;  /* 0x0000000b09b27227 */ /* 0x000fc800078e00ff */
[----:B------:R-:W-:Y:S02]  /*12270*/  IMAD.MOV R178, RZ, RZ, -R178 ;  /* 0x000000ffffb27224 */ /* 0x000fe400078e0ab2 */
[--C-:B------:R-:W-:Y:S02]  /*12280*/  @!P3 IMAD.IADD R3, R3, 0x1, -R2.reuse ;  /* 0x000000010303b824 */ /* 0x100fe400078e0a02 */
[----:B------:R-:W-:Y:S01]  /*12290*/  @!P6 IMAD.IADD R7, R7, 0x1, -R2 ;  /* 0x000000010707e824 */ /* 0x000fe200078e0a02 */
[----:B------:R-:W-:Y:S01]  /*122a0*/  ISETP.GE.AND P6, PT, R10, RZ, PT ;  /* 0x000000ff0a00720c */ /* 0x000fe20003fc6270 */
[----:B0-----:R-:W-:Y:S01]  /*122b0*/  IMAD.MOV.U32 R12, RZ, RZ, R177 ;  /* 0x000000ffff0c7224 */ /* 0x001fe200078e00b1 */
[----:B------:R-:W-:Y:S01]  /*122c0*/  ISETP.GT.U32.AND P3, PT, R2, R3, PT ;  /* 0x000000030200720c */ /* 0x000fe20003f64070 */
[----:B------:R-:W-:Y:S02]  /*122d0*/  VIADD R180, R0, 0x9d ;  /* 0x0000009d00b47836 */ /* 0x000fe40000000000 */
[----:B------:R-:W-:Y:S01]  /*122e0*/  @!P4 IMAD.MOV R12, RZ, RZ, -R12 ;  /* 0x000000ffff0cc224 */ /* 0x000fe200078e0a0c */
[----:B------:R-:W-:Y:S01]  /*122f0*/  ISETP.GE.AND P4, PT, R4, RZ, PT ;  /* 0x000000ff0400720c */ /* 0x000fe20003f86270 */
[----:B------:R-:W-:Y:S01]  /*12300*/  IMAD R4, R2, R178, R11 ;  /* 0x000000b202047224 */ /* 0x000fe200078e020b */
[----:B------:R-:W-:Y:S01]  /*12310*/  ISETP.GE.AND P5, PT, R180, RZ, PT ;  /* 0x000000ffb400720c */ /* 0x000fe20003fa6270 */
[----:B------:R-:W-:Y:S01]  /*12320*/  @!P2 IMAD.MOV R7, RZ, RZ, -R7 ;  /* 0x000000ffff07a224 */ /* 0x000fe200078e0a07 */
[----:B------:R0:W-:Y:S01]  /*12330*/  STL [R1+0x408], R12 ;  /* 0x0004080c01007387 */ /* 0x0001e20000100800 */
[----:B------:R-:W-:Y:S01]  /*12340*/  IABS R180, R180 ;  /* 0x000000b400b47213 */ /* 0x000fe20000000000 */
[----:B------:R-:W-:Y:S01]  /*12350*/  VIADD R10, R0, 0x9b ;  /* 0x0000009b000a7836 */ /* 0x000fe20000000000 */
[----:B------:R-:W-:Y:S01]  /*12360*/  ISETP.GT.U32.AND P0, PT, R2, R4, PT ;  /* 0x000000040200720c */ /* 0x000fe20003f04070 */
[----:B------:R1:W-:Y:S01]  /*12370*/  STL [R1+0x410], R8 ;  /* 0x0004100801007387 */ /* 0x0003e20000100800 */
[----:B------:R-:W-:-:S02]  /*12380*/  @!P3 IMAD.IADD R3, R3, 0x1, -R2 ;  /* 0x000000010303b824 */ /* 0x000fc400078e0a02 */
[C---:B------:R-:W-:Y:S01]  /*12390*/  VIADD R177, R0.reuse, 0x9c ;  /* 0x0000009c00b17836 */ /* 0x040fe20000000000 */
[----:B------:R2:W-:Y:S01]  /*123a0*/  STL [R1+0x424], R7 ;  /* 0x0004240701007387 */ /* 0x0005e20000100800 */
[C---:B------:R-:W-:Y:S02]  /*123b0*/  VIADD R11, R0.reuse, 0x9a ;  /* 0x0000009a000b7836 */ /* 0x040fe40000000000 */
[----:B0-----:R-:W-:Y:S01]  /*123c0*/  IMAD.MOV.U32 R12, RZ, RZ, R3 ;  /* 0x000000ffff0c7224 */ /* 0x001fe200078e0003 */
[----:B------:R-:W-:Y:S01]  /*123d0*/  ISETP.GE.AND P2, PT, R177, RZ, PT ;  /* 0x000000ffb100720c */ /* 0x000fe20003f46270 */
[----:B------:R-:W-:Y:S01]  /*123e0*/  VIADD R179, R0, 0x98 ;  /* 0x0000009800b37836 */ /* 0x000fe20000000000 */
[----:B------:R-:W-:Y:S01]  /*123f0*/  IABS R177, R177 ;  /* 0x000000b100b17213 */ /* 0x000fe20000000000 */
[----:B-1----:R-:W-:Y:S01]  /*12400*/  IMAD.MOV.U32 R8, RZ, RZ, R6 ;  /* 0x000000ffff087224 */ /* 0x002fe200078e0006 */
[----:B------:R-:W-:Y:S01]  /*12410*/  ISETP.GE.AND P3, PT, R11, RZ, PT ;  /* 0x000000ff0b00720c */ /* 0x000fe20003f66270 */
[----:B------:R-:W-:Y:S01]  /*12420*/  @!P0 IMAD.IADD R4, R4, 0x1, -R2 ;  /* 0x0000000104048824 */ /* 0x000fe200078e0a02 */
[----:B------:R-:W-:Y:S01]  /*12430*/  IABS R11, R11 ;  /* 0x0000000b000b7213 */ /* 0x000fe20000000000 */
[----:B------:R-:W-:Y:S01]  /*12440*/  @!P1 IMAD.MOV R8, RZ, RZ, -R8 ;  /* 0x000000ffff089224 */ /* 0x000fe200078e0a08 */
[----:B------:R-:W-:Y:S01]  /*12450*/  ISETP.GE.AND P1, PT, R10, RZ, PT ;  /* 0x000000ff0a00720c */ /* 0x000fe20003f26270 */
[----:B------:R-:W-:Y:S01]  /*12460*/  @!P4 IMAD.MOV R12, RZ, RZ, -R12 ;  /* 0x000000ffff0cc224 */ /* 0x000fe200078e0a0c */
[----:B------:R-:W-:Y:S01]  /*12470*/  ISETP.GT.U32.AND P0, PT, R2, R4, PT ;  /* 0x000000040200720c */ /* 0x000fe20003f04070 */
[----:B--2---:R-:W-:Y:S01]  /*12480*/  IMAD.HI.U32 R7, R9, R177, RZ ;  /* 0x000000b109077227 */ /* 0x004fe200078e00ff */
[----:B------:R0:W-:Y:S01]  /*12490*/  STL [R1+0x428], R8 ;  /* 0x0004280801007387 */ /* 0x0001e20000100800 */
[----:B------:R-:W-:-:S02]  /*124a0*/  IABS R10, R10 ;  /* 0x0000000a000a7213 */ /* 0x000fc40000000000 */
[----:B------:R-:W-:Y:S01]  /*124b0*/  IMAD.MOV R7, RZ, RZ, -R7 ;  /* 0x000000ffff077224 */ /* 0x000fe200078e0a07 */
[----:B------:R-:W-:Y:S01]  /*124c0*/  IABS R182, R179 ;  /* 0x000000b300b67213 */ /* 0x000fe20000000000 */
[C---:B------:R-:W-:Y:S01]  /*124d0*/  IMAD.HI.U32 R3, R9.reuse, R11, RZ ;  /* 0x0000000b09037227 */ /* 0x040fe200078e00ff */
[----:B------:R-:W-:Y:S03]  /*124e0*/  STL [R1+0x414], R12 ;  /* 0x0004140c01007387 */ /* 0x000fe60000100800 */
[----:B------:R-:W-:-:S04]  /*124f0*/  IMAD.HI.U32 R6, R9, R10, RZ ;  /* 0x0000000a09067227 */ /* 0x000fc800078e00ff */
[----:B0-----:R-:W-:-:S04]  /*12500*/  IMAD.HI.U32 R8, R9, R180, RZ ;  /* 0x000000b409087227 */ /* 0x001fc800078e00ff */
[----:B------:R-:W-:Y:S02]  /*12510*/  IMAD.MOV R8, RZ, RZ, -R8 ;  /* 0x000000ffff087224 */ /* 0x000fe400078e0a08 */
[----:B------:R-:W-:Y:S02]  /*12520*/  IMAD.MOV R6, RZ, RZ, -R6 ;  /* 0x000000ffff067224 */ /* 0x000fe400078e0a06 */
[----:B------:R-:W-:Y:S02]  /*12530*/  IMAD R180, R2, R8, R180 ;  /* 0x0000000802b47224 */ /* 0x000fe400078e02b4 */
[----:B------:R-:W-:Y:S02]  /*12540*/  @!P0 IMAD.IADD R4, R4, 0x1, -R2 ;  /* 0x0000000104048824 */ /* 0x000fe400078e0a02 */
[C---:B------:R-:W-:Y:S01]  /*12550*/  IMAD R10, R2.reuse, R6, R10 ;  /* 0x00000006020a7224 */ /* 0x040fe200078e020a */
[----:B------:R-:W-:Y:S01]  /*12560*/  ISETP.GT.U32.AND P4, PT, R2, R180, PT ;  /* 0x000000b40200720c */ /* 0x000fe20003f84070 */
[----:B------:R-:W-:-:S02]  /*12570*/  IMAD.MOV.U32 R8, RZ, RZ, R4 ;  /* 0x000000ffff087224 */ /* 0x000fc400078e0004 */
[C---:B------:R-:W-:Y:S02]  /*12580*/  IMAD R177, R2.reuse, R7, R177 ;  /* 0x0000000702b17224 */ /* 0x040fe400078e02b1 */
[----:B------:R-:W-:Y:S01]  /*12590*/  @!P6 IMAD.MOV R8, RZ, RZ, -R8 ;  /* 0x000000ffff08e224 */ /* 0x000fe200078e0a08 */
[C---:B------:R-:W-:Y:S01]  /*125a0*/  ISETP.GT.U32.AND P6, PT, R2.reuse, R10, PT ;  /* 0x0000000a0200720c */ /* 0x040fe20003fc4070 */
[----:B------:R-:W-:Y:S01]  /*125b0*/  IMAD.MOV R3, RZ, RZ, -R3 ;  /* 0x000000ffff037224 */ /* 0x000fe200078e0a03 */
[----:B------:R-:W-:Y:S01]  /*125c0*/  ISETP.GT.U32.AND P0, PT, R2, R177, PT ;  /* 0x000000b10200720c */ /* 0x000fe20003f04070 */
[----:B------:R-:W-:Y:S01]  /*125d0*/  VIADD R184, R0, 0x99 ;  /* 0x0000009900b87836 */ /* 0x000fe20000000000 */
[----:B------:R0:W-:Y:S01]  /*125e0*/  STL [R1+0x418], R8 ;  /* 0x0004180801007387 */ /* 0x0001e20000100800 */
[----:B------:R-:W-:Y:S02]  /*125f0*/  IMAD R11, R2, R3, R11 ;  /* 0x00000003020b7224 */ /* 0x000fe400078e020b */
[----:B------:R-:W-:Y:S01]  /*12600*/  @!P4 IMAD.IADD R180, R180, 0x1, -R2 ;  /* 0x00000001b4b4c824 */ /* 0x000fe200078e0a02 */
[----:B------:R-:W-:Y:S01]  /*12610*/  IABS R4, R184 ;  /* 0x000000b800047213 */ /* 0x000fe20000000000 */
[----:B------:R-:W-:-:S02]  /*12620*/  VIADD R3, R0, 0x97 ;  /* 0x0000009700037836 */ /* 0x000fc40000000000 */
[----:B------:R-:W-:Y:S01]  /*12630*/  VIADD R7, R0, 0x96 ;  /* 0x0000009600077836 */ /* 0x000fe20000000000 */
[----:B------:R-:W-:Y:S01]  /*12640*/  ISETP.GT.U32.AND P4, PT, R2, R180, PT ;  /* 0x000000b40200720c */ /* 0x000fe20003f84070 */
[--C-:B------:R-:W-:Y:S01]  /*12650*/  @!P6 IMAD.IADD R10, R10, 0x1, -R2.reuse ;  /* 0x000000010a0ae824 */ /* 0x100fe200078e0a02 */
[----:B------:R-:W-:Y:S01]  /*12660*/  IABS R6, R3 ;  /* 0x0000000300067213 */ /* 0x000fe20000000000 */
[----:B------:R-:W-:Y:S01]  /*12670*/  @!P0 IMAD.IADD R177, R177, 0x1, -R2 ;  /* 0x00000001b1b18824 */ /* 0x000fe200078e0a02 */
[----:B------:R-:W-:Y:S01]  /*12680*/  IABS R181, R7 ;  /* 0x0000000700b57213 */ /* 0x000fe20000000000 */
[C---:B0-----:R-:W-:Y:S01]  /*12690*/  IMAD.HI.U32 R8, R9.reuse, R182, RZ ;  /* 0x000000b609087227 */ /* 0x041fe200078e00ff */
[C---:B------:R-:W-:Y:S02]  /*126a0*/  ISETP.GT.U32.AND P6, PT, R2.reuse, R10, PT ;  /* 0x0000000a0200720c */ /* 0x040fe40003fc4070 */
[----:B------:R-:W-:Y:S01]  /*126b0*/  ISETP.GT.U32.AND P0, PT, R2, R177, PT ;  /* 0x000000b10200720c */ /* 0x000fe20003f04070 */
[----:B------:R-:W-:-:S04]  /*126c0*/  IMAD.HI.U32 R178, R9, R4, RZ ;  /* 0x0000000409b27227 */ /* 0x000fc800078e00ff */
[----:B------:R-:W-:Y:S01]  /*126d0*/  @!P4 IMAD.IADD R180, R180, 0x1, -R2 ;  /* 0x00000001b4b4c824 */ /* 0x000fe200078e0a02 */
[C---:B------:R-:W-:Y:S01]  /*126e0*/  ISETP.GT.U32.AND P4, PT, R2.reuse, R11, PT ;  /* 0x0000000b0200720c */ /* 0x040fe20003f84070 */
[----:B------:R-:W-:Y:S02]  /*126f0*/  IMAD.MOV R8, RZ, RZ, -R8 ;  /* 0x000000ffff087224 */ /* 0x000fe400078e0a08 */
[----:B------:R-:W-:Y:S02]  /*12700*/  IMAD.MOV R178, RZ, RZ, -R178 ;  /* 0x000000ffffb27224 */ /* 0x000fe400078e0ab2 */
[C---:B------:R-:W-:Y:S02]  /*12710*/  IMAD R182, R2.reuse, R8, R182 ;  /* 0x0000000802b67224 */ /* 0x040fe400078e02b6 */
[----:B------:R-:W-:Y:S02]  /*12720*/  IMAD R4, R2, R178, R4 ;  /* 0x000000b202047224 */ /* 0x000fe400078e0204 */
[----:B------:R-:W-:-:S02]  /*12730*/  IMAD.MOV.U32 R12, RZ, RZ, R180 ;  /* 0x000000ffff0c7224 */ /* 0x000fc400078e00b4 */
[--C-:B------:R-:W-:Y:S01]  /*12740*/  @!P6 IMAD.IADD R10, R10, 0x1, -R2.reuse ;  /* 0x000000010a0ae824 */ /* 0x100fe200078e0a02 */
[C---:B------:R-:W-:Y:S01]  /*12750*/  ISETP.GT.U32.AND P6, PT, R2.reuse, R182, PT ;  /* 0x000000b60200720c */ /* 0x040fe20003fc4070 */
[--C-:B------:R-:W-:Y:S02]  /*12760*/  @!P4 IMAD.IADD R11, R11, 0x1, -R2.reuse ;  /* 0x000000010b0bc824 */ /* 0x100fe400078e0a02 */
[----:B------:R-:W-:Y:S01]  /*12770*/  @!P0 IMAD.IADD R177, R177, 0x1, -R2 ;  /* 0x00000001b1b18824 */ /* 0x000fe200078e0a02 */
[C---:B------:R-:W-:Y:S01]  /*12780*/  ISETP.GT.U32.AND P0, PT, R2.reuse, R4, PT ;  /* 0x000000040200720c */ /* 0x040fe20003f04070 */
[----:B------:R-:W-:Y:S01]  /*12790*/  @!P5 IMAD.MOV R12, RZ, RZ, -R12 ;  /* 0x000000ffff0cd224 */ /* 0x000fe200078e0a0c */
[----:B------:R-:W-:Y:S01]  /*127a0*/  ISETP.GT.U32.AND P4, PT, R2, R11, PT ;  /* 0x0000000b0200720c */ /* 0x000fe20003f84070 */
[----:B------:R-:W-:Y:S01]  /*127b0*/  IMAD.HI.U32 R183, R9, R6, RZ ;  /* 0x0000000609b77227 */ /* 0x000fe200078e00ff */
[----:B------:R-:W-:Y:S02]  /*127c0*/  ISETP.GE.AND P5, PT, R184, RZ, PT ;  /* 0x000000ffb800720c */ /* 0x000fe40003fa6270 */
[----:B------:R0:W-:Y:S01]  /*127d0*/  STL [R1+0x3fc], R12 ;  /* 0x0003fc0c01007387 */ /* 0x0001e20000100800 */
[----:B------:R-:W-:-:S02]  /*127e0*/  VIADD R8, R0, 0x95 ;  /* 0x0000009500087836 */ /* 0x000fc40000000000 */
[----:B------:R-:W-:-:S03]  /*127f0*/  IMAD.HI.U32 R178, R9, R181, RZ ;  /* 0x000000b509b27227 */ /* 0x000fc600078e00ff */
[----:B------:R-:W-:Y:S01]  /*12800*/  IABS R180, R8 ;  /* 0x0000000800b47213 */ /* 0x000fe20000000000 */
[----:B------:R-:W-:Y:S02]  /*12810*/  IMAD.MOV R183, RZ, RZ, -R183 ;  /* 0x000000ffffb77224 */ /* 0x000fe400078e0ab7 */
[----:B------:R-:W-:Y:S02]  /*12820*/  @!P6 IMAD.IADD R182, R182, 0x1, -R2 ;  /* 0x00000001b6b6e824 */ /* 0x000fe400078e0a02 */
[----:B0-----:R-:W-:Y:S02]  /*12830*/  IMAD.MOV.U32 R12, RZ, RZ, R177 ;  /* 0x000000ffff0c7224 */ /* 0x001fe400078e00b1 */
[----:B------:R-:W-:Y:S02]  /*12840*/  IMAD.MOV R178, RZ, RZ, -R178 ;  /* 0x000000ffffb27224 */ /* 0x000fe400078e0ab2 */
[----:B------:R-:W-:Y:S01]  /*12850*/  @!P2 IMAD.MOV R12, RZ, RZ, -R12 ;  /* 0x000000ffff0ca224 */ /* 0x000fe200078e0a0c */
[C---:B------:R-:W-:Y:S01]  /*12860*/  ISETP.GT.U32.AND P2, PT, R2.reuse, R182, PT ;  /* 0x000000b60200720c */ /* 0x040fe20003f44070 */
[----:B------:R-:W-:-:S02]  /*12870*/  IMAD R6, R2, R183, R6 ;  /* 0x000000b702067224 */ /* 0x000fc400078e0206 */
[--C-:B------:R-:W-:Y:S01]  /*12880*/  @!P4 IMAD.IADD R11, R11, 0x1, -R2.reuse ;  /* 0x000000010b0bc824 */ /* 0x100fe200078e0a02 */
[----:B------:R0:W-:Y:S01]  /*12890*/  STL [R1+0x3f4], R12 ;  /* 0x0003f40c01007387 */ /* 0x0001e20000100800 */
[----:B------:R-:W-:Y:S01]  /*128a0*/  @!P0 IMAD.IADD R4, R4, 0x1, -R2 ;  /* 0x0000000104048824 */ /* 0x000fe200078e0a02 */
[C---:B------:R-:W-:Y:S01]  /*128b0*/  ISETP.GT.U32.AND P4, PT, R2.reuse, R6, PT ;  /* 0x000000060200720c */ /* 0x040fe20003f84070 */
[C---:B------:R-:W-:Y:S01]  /*128c0*/  IMAD R181, R2.reuse, R178, R181 ;  /* 0x000000b202b57224 */ /* 0x040fe200078e02b5 */
[----:B------:R-:W-:Y:S01]  /*128d0*/  ISETP.GE.AND P0, PT, R179, RZ, PT ;  /* 0x000000ffb300720c */ /* 0x000fe20003f06270 */
[----:B------:R-:W-:Y:S01]  /*128e0*/  IMAD.HI.U32 R177, R9, R180, RZ ;  /* 0x000000b409b17227 */ /* 0x000fe200078e00ff */
[----:B------:R-:W-:-:S03]  /*128f0*/  ISETP.GT.U32.AND P6, PT, R2, R4, PT ;  /* 0x000000040200720c */ /* 0x000fc60003fc4070 */
[----:B------:R-:W-:Y:S02]  /*12900*/  IMAD.MOV R177, RZ, RZ, -R177 ;  /* 0x000000ffffb17224 */ /* 0x000fe400078e0ab1 */
[----:B0-----:R-:W-:Y:S02]  /*12910*/  IMAD.MOV.U32 R12, RZ, RZ, R11 ;  /* 0x000000ffff0c7224 */ /* 0x001fe400078e000b */
[----:B------:R-:W-:Y:S01]  /*12920*/  @!P1 IMAD.MOV R10, RZ, RZ, -R10 ;  /* 0x000000ffff0a9224 */ /* 0x000fe200078e0a0a */
[----:B------:R-:W-:Y:S01]  /*12930*/  ISETP.GE.AND P1, PT, R3, RZ, PT ;  /* 0x000000ff0300720c */ /* 0x000fe20003f26270 */
[----:B------:R-:W-:Y:S01]  /*12940*/  @!P3 IMAD.MOV R12, RZ, RZ, -R12 ;  /* 0x000000ffff0cb224 */ /* 0x000fe200078e0a0c */
[C---:B------:R-:W-:Y:S01]  /*12950*/  ISETP.GT.U32.AND P3, PT, R2.reuse, R181, PT ;  /* 0x000000b50200720c */ /* 0x040fe20003f64070 */
[----:B------:R-:W-:Y:S01]  /*12960*/  IMAD R180, R2, R177, R180 ;  /* 0x000000b102b47224 */ /* 0x000fe200078e02b4 */
[----:B------:R0:W-:Y:S01]  /*12970*/  STL [R1+0x3ec], R10 ;  /* 0x0003ec0a01007387 */ /* 0x0001e20000100800 */
[----:B------:R-:W-:-:S02]  /*12980*/  VIADD R3, R0, 0x94 ;  /* 0x0000009400037836 */ /* 0x000fc40000000000 */
[--C-:B------:R-:W-:Y:S01]  /*12990*/  @!P2 IMAD.IADD R182, R182, 0x1, -R2.reuse ;  /* 0x00000001b6b6a824 */ /* 0x100fe200078e0a02 */
[----:B------:R-:W-:Y:S01]  /*129a0*/  ISETP.GT.U32.AND P2, PT, R2, R180, PT ;  /* 0x000000b40200720c */ /* 0x000fe20003f44070 */
[--C-:B------:R-:W-:Y:S01]  /*129b0*/  @!P4 IMAD.IADD R6, R6, 0x1, -R2.reuse ;  /* 0x000000010606c824 */ /* 0x100fe200078e0a02 */
[----:B------:R-:W-:Y:S01]  /*129c0*/  ISETP.GE.AND P4, PT, R8, RZ, PT ;  /* 0x000000ff0800720c */ /* 0x000fe20003f86270 */
[--C-:B------:R-:W-:Y:S01]  /*129d0*/  @!P6 IMAD.IADD R4, R4, 0x1, -R2.reuse ;  /* 0x000000010404e824 */ /* 0x100fe200078e0a02 */
[----:B------:R-:W-:Y:S01]  /*129e0*/  ISETP.GE.AND P6, PT, R7, RZ, PT ;  /* 0x000000ff0700720c */ /* 0x000fe20003fc6270 */
[----:B------:R-:W-:Y:S01]  /*129f0*/  VIADD R7, R0, 0x93 ;  /* 0x0000009300077836 */ /* 0x000fe20000000000 */
[----:B0-----:R-:W-:Y:S01]  /*12a00*/  IABS R10, R3 ;  /* 0x00000003000a7213 */ /* 0x001fe20000000000 */
[----:B------:R-:W-:Y:S01]  /*12a10*/  @!P3 IMAD.IADD R181, R181, 0x1, -R2 ;  /* 0x00000001b5b5b824 */ /* 0x000fe200078e0a02 */
[----:B------:R-:W-:Y:S01]  /*12a20*/  ISETP.GT.U32.AND P3, PT, R2, R6, PT ;  /* 0x000000060200720c */ /* 0x000fe20003f64070 */
[----:B------:R0:W-:Y:S01]  /*12a30*/  STL [R1+0x3e8], R12 ;  /* 0x0003e80c01007387 */ /* 0x0001e20000100800 */
[----:B------:R-:W-:Y:S01]  /*12a40*/  IABS R8, R7 ;  /* 0x0000000700087213 */ /* 0x000fe20000000000 */
[----:B------:R-:W-:-:S04]  /*12a50*/  IMAD.HI.U32 R11, R9, R10, RZ ;  /* 0x0000000a090b7227 */ /* 0x000fc800078e00ff */
[----:B------:R-:W-:Y:S02]  /*12a60*/  IMAD.MOV R11, RZ, RZ, -R11 ;  /* 0x000000ffff0b7224 */ /* 0x000fe400078e0a0b */
[----:B------:R-:W-:Y:S02]  /*12a70*/  @!P2 IMAD.IADD R180, R180, 0x1, -R2 ;  /* 0x00000001b4b4a824 */ /* 0x000fe400078e0a02 */
[----:B0-----:R-:W-:Y:S02]  /*12a80*/  IMAD.MOV.U32 R12, RZ, RZ, R4 ;  /* 0x000000ffff0c7224 */ /* 0x001fe400078e0004 */
[----:B------:R-:W-:Y:S01]  /*12a90*/  IMAD.MOV.U32 R4, RZ, RZ, R8 ;  /* 0x000000ffff047224 */ /* 0x000fe200078e0008 */
[C---:B------:R-:W-:Y:S01]  /*12aa0*/  ISETP.GT.U32.AND P2, PT, R2.reuse, R180, PT ;  /* 0x000000b40200720c */ /* 0x040fe20003f44070 */
[----:B------:R-:W-:Y:S02]  /*12ab0*/  IMAD R10, R2, R11, R10 ;  /* 0x0000000b020a7224 */ /* 0x000fe400078e020a */
[----:B------:R-:W-:-:S04]  /*12ac0*/  IMAD.HI.U32 R8, R9, R4, RZ ;  /* 0x0000000409087227 */ /* 0x000fc800078e00ff */
[----:B------:R-:W-:Y:S01]  /*12ad0*/  @!P3 IMAD.IADD R6, R6, 0x1, -R2 ;  /* 0x000000010606b824 */ /* 0x000fe200078e0a02 */
[C---:B------:R-:W-:Y:S01]  /*12ae0*/  ISETP.GT.U32.AND P3, PT, R2.reuse, R10, PT ;  /* 0x0000000a0200720c */ /* 0x040fe20003f64070 */
[----:B------:R-:W-:Y:S01]  /*12af0*/  @!P5 IMAD.MOV R12, RZ, RZ, -R12 ;  /* 0x000000ffff0cd224 */ /* 0x000fe200078e0a0c */
[----:B------:R-:W-:Y:S01]  /*12b00*/  ISETP.GT.U32.AND P5, PT, R2, R181, PT ;  /* 0x000000b50200720c */ /* 0x000fe20003fa4070 */
[----:B------:R-:W-:Y:S02]  /*12b10*/  VIADD R178, R0, 0x92 ;  /* 0x0000009200b27836 */ /* 0x000fe40000000000 */
[----:B------:R-:W-:Y:S01]  /*12b20*/  IMAD.MOV R8, RZ, RZ, -R8 ;  /* 0x000000ffff087224 */ /* 0x000fe200078e0a08 */
[----:B------:R0:W-:Y:S01]  /*12b30*/  STL [R1+0x39c], R12 ;  /* 0x00039c0c01007387 */ /* 0x0001e20000100800 */
[----:B------:R-:W-:Y:S01]  /*12b40*/  @!P2 IMAD.IADD R180, R180, 0x1, -R2 ;  /* 0x00000001b4b4a824 */ /* 0x000fe200078e0a02 */
[----:B------:R-:W-:Y:S01]  /*12b50*/  IABS R179, R178 ;  /* 0x000000b200b37213 */ /* 0x000fe20000000000 */
[----:B------:R-:W-:-:S02]  /*12b60*/  IMAD R4, R2, R8, R4 ;  /* 0x0000000802047224 */ /* 0x000fc400078e0204 */
[----:B------:R-:W-:Y:S02]  /*12b70*/  IMAD.MOV.U32 R13, RZ, RZ, R182 ;  /* 0x000000ffff0d7224 */ /* 0x000fe400078e00b6 */
[----:B------:R-:W-:Y:S01]  /*12b80*/  IMAD.HI.U32 R8, R9, R179, RZ ;  /* 0x000000b309087227 */ /* 0x000fe200078e00ff */
[----:B------:R-:W-:-:S03]  /*12b90*/  ISETP.GT.U32.AND P2, PT, R2, R4, PT ;  /* 0x000000040200720c */ /* 0x000fc60003f44070 */
[--C-:B------:R-:W-:Y:S01]  /*12ba0*/  @!P3 IMAD.IADD R10, R10, 0x1, -R2.reuse ;  /* 0x000000010a0ab824 */ /* 0x100fe200078e0a02 */
[----:B------:R-:W-:Y:S01]  /*12bb0*/  ISETP.GE.AND P3, PT, R7, RZ, PT ;  /* 0x000000ff0700720c */ /* 0x000fe20003f66270 */
[C---:B------:R-:W-:Y:S02]  /*12bc0*/  VIADD R177, R0.reuse, 0x91 ;  /* 0x0000009100b17836 */ /* 0x040fe40000000000 */
[----:B------:R-:W-:Y:S01]  /*12bd0*/  @!P5 IMAD.IADD R181, R181, 0x1, -R2 ;  /* 0x00000001b5b5d824 */ /* 0x000fe200078e0a02 */
[----:B------:R-:W-:Y:S01]  /*12be0*/  ISETP.GE.AND P5, PT, R3, RZ, PT ;  /* 0x000000ff0300720c */ /* 0x000fe20003fa6270 */
[----:B------:R-:W-:Y:S01]  /*12bf0*/  VIADD R3, R0, 0x90 ;  /* 0x0000009000037836 */ /* 0x000fe20000000000 */
[----:B------:R-:W-:Y:S01]  /*12c00*/  IABS R184, R177 ;  /* 0x000000b100b87213 */ /* 0x000fe20000000000 */
[----:B------:R-:W-:Y:S02]  /*12c10*/  IMAD.MOV R8, RZ, RZ, -R8 ;  /* 0x000000ffff087224 */ /* 0x000fe400078e0a08 */
[----:B------:R-:W-:Y:S01]  /*12c20*/  @!P0 IMAD.MOV R13, RZ, RZ, -R13 ;  /* 0x000000ffff0d8224 */ /* 0x000fe200078e0a0d */
[C---:B------:R-:W-:Y:S01]  /*12c30*/  ISETP.GT.U32.AND P0, PT, R2.reuse, R10, PT ;  /* 0x0000000a0200720c */ /* 0x040fe20003f04070 */
[----:B------:R-:W-:Y:S01]  /*12c40*/  IMAD R179, R2, R8, R179 ;  /* 0x0000000802b37224 */ /* 0x000fe200078e02b3 */
[----:B------:R-:W-:Y:S01]  /*12c50*/  IABS R8, R3 ;  /* 0x0000000300087213 */ /* 0x000fe20000000000 */
[----:B0-----:R-:W-:Y:S01]  /*12c60*/  IMAD.MOV.U32 R12, RZ, RZ, R6 ;  /* 0x000000ffff0c7224 */ /* 0x001fe200078e0006 */
[----:B------:R0:W-:Y:S01]  /*12c70*/  STL [R1+0x3a0], R13 ;  /* 0x0003a00d01007387 */ /* 0x0001e20000100800 */
[----:B------:R-:W-:-:S04]  /*12c80*/  IMAD.HI.U32 R11, R9, R184, RZ ;  /* 0x000000b8090b7227 */ /* 0x000fc800078e00ff */
[----:B------:R-:W-:Y:S01]  /*12c90*/  @!P2 IMAD.IADD R4, R4, 0x1, -R2 ;  /* 0x000000010404a824 */ /* 0x000fe200078e0a02 */
[----:B------:R-:W-:Y:S01]  /*12ca0*/  ISETP.GT.U32.AND P2, PT, R2, R179, PT ;  /* 0x000000b30200720c */ /* 0x000fe20003f44070 */
[----:B------:R-:W-:-:S04]  /*12cb0*/  IMAD.HI.U32 R6, R9, R8, RZ ;  /* 0x0000000809067227 */ /* 0x000fc800078e00ff */
[----:B0-----:R-:W-:Y:S02]  /*12cc0*/  IMAD.MOV.U32 R13, RZ, RZ, R181 ;  /* 0x000000ffff0d7224 */ /* 0x001fe400078e00b5 */
[----:B------:R-:W-:Y:S01]  /*12cd0*/  @!P1 IMAD.MOV R12, RZ, RZ, -R12 ;  /* 0x000000ffff0c9224 */ /* 0x000fe200078e0a0c */
[----:B------:R-:W-:Y:S01]  /*12ce0*/  ISETP.GT.U32.AND P1, PT, R2, R4, PT ;  /* 0x000000040200720c */ /* 0x000fe20003f24070 */
[----:B------:R-:W-:Y:S02]  /*12cf0*/  IMAD.MOV R11, RZ, RZ, -R11 ;  /* 0x000000ffff0b7224 */ /* 0x000fe400078e0a0b */
[----:B------:R-:W-:Y:S01]  /*12d00*/  VIADD R7, R0, 0x8f ;  /* 0x0000008f00077836 */ /* 0x000fe20000000000 */
[----:B------:R0:W-:Y:S01]  /*12d10*/  STL [R1+0x3d0], R12 ;  /* 0x0003d00c01007387 */ /* 0x0001e20000100800 */
[----:B------:R-:W-:Y:S02]  /*12d20*/  @!P6 IMAD.MOV R13, RZ, RZ, -R13 ;  /* 0x000000ffff0de224 */ /* 0x000fe400078e0a0d */
[----:B------:R-:W-:Y:S01]  /*12d30*/  @!P0 IMAD.IADD R10, R10, 0x1, -R2 ;  /* 0x000000010a0a8824 */ /* 0x000fe200078e0a02 */
[----:B------:R-:W-:Y:S01]  /*12d40*/  ISETP.GE.AND P0, PT, R177, RZ, PT ;  /* 0x000000ffb100720c */ /* 0x000fe20003f06270 */
[----:B------:R-:W-:Y:S01]  /*12d50*/  IMAD.MOV R6, RZ, RZ, -R6 ;  /* 0x000000ffff067224 */ /* 0x000fe200078e0a06 */
[----:B------:R1:W-:Y:S01]  /*12d60*/  STL [R1+0x3ac], R13 ;  /* 0x0003ac0d01007387 */ /* 0x0003e20000100800 */
[C---:B------:R-:W-:Y:S01]  /*12d70*/  IMAD R184, R2.reuse, R11, R184 ;  /* 0x0000000b02b87224 */ /* 0x040fe200078e02b8 */
[----:B------:R-:W-:Y:S01]  /*12d80*/  IABS R11, R7 ;  /* 0x00000007000b7213 */ /* 0x000fe20000000000 */
[----:B------:R-:W-:-:S02]  /*12d90*/  IMAD R8, R2, R6, R8 ;  /* 0x0000000602087224 */ /* 0x000fc400078e0208 */
[----:B0-----:R-:W-:Y:S01]  /*12da0*/  IMAD.MOV.U32 R12, RZ, RZ, R180 ;  /* 0x000000ffff0c7224 */ /* 0x001fe200078e00b4 */
[----:B------:R-:W-:Y:S01]  /*12db0*/  ISETP.GT.U32.AND P6, PT, R2, R184, PT ;  /* 0x000000b80200720c */ /* 0x000fe20003fc4070 */
[----:B------:R-:W-:-:S04]  /*12dc0*/  IMAD.HI.U32 R180, R9, R11, RZ ;  /* 0x0000000b09b47227 */ /* 0x000fc800078e00ff */
[----:B-1----:R-:W-:Y:S02]  /*12dd0*/  IMAD.MOV.U32 R13, RZ, RZ, R10 ;  /* 0x000000ffff0d7224 */ /* 0x002fe400078e000a */
[----:B------:R-:W-:Y:S01]  /*12de0*/  @!P4 IMAD.MOV R12, RZ, RZ, -R12 ;  /* 0x000000ffff0cc224 */ /* 0x000fe200078e0a0c */
[----:B------:R-:W-:Y:S01]  /*12df0*/  ISETP.GE.AND P4, PT, R178, RZ, PT ;  /* 0x000000ffb200720c */ /* 0x000fe20003f86270 */
[----:B------:R-:W-:Y:S01]  /*12e00*/  @!P5 IMAD.MOV R13, RZ, RZ, -R13 ;  /* 0x000000ffff0dd224 */ /* 0x000fe200078e0a0d */
[----:B------:R-:W-:Y:S01]  /*12e10*/  ISETP.GT.U32.AND P5, PT, R2, R8, PT ;  /* 0x000000080200720c */ /* 0x000fe20003fa4070 */
[----:B------:R-:W-:Y:S01]  /*12e20*/  IMAD.MOV R180, RZ, RZ, -R180 ;  /* 0x000000ffffb47224 */ /* 0x000fe200078e0ab4 */
[----:B------:R0:W-:Y:S01]  /*12e30*/  STL [R1+0x3cc], R12 ;  /* 0x0003cc0c01007387 */ /* 0x0001e20000100800 */
[--C-:B------:R-:W-:Y:S01]  /*12e40*/  @!P1 IMAD.IADD R4, R4, 0x1, -R2.reuse ;  /* 0x0000000104049824 */ /* 0x100fe200078e0a02 */
[----:B------:R-:W-:Y:S01]  /*12e50*/  ISETP.GE.AND P1, PT, R3, RZ, PT ;  /* 0x000000ff0300720c */ /* 0x000fe20003f26270 */
[----:B------:R-:W-:Y:S01]  /*12e60*/  @!P2 IMAD.IADD R179, R179, 0x1, -R2 ;  /* 0x00000001b3b3a824 */ /* 0x000fe200078e0a02 */
[----:B------:R-:W-:Y:S01]  /*12e70*/  STL [R1+0x3b0], R13 ;  /* 0x0003b00d01007387 */ /* 0x000fe20000100800 */
[----:B------:R-:W-:-:S02]  /*12e80*/  IMAD R11, R2, R180, R11 ;  /* 0x000000b4020b7224 */ /* 0x000fc400078e020b */
[----:B------:R-:W-:Y:S01]  /*12e90*/  VIADD R3, R0, 0x8e ;  /* 0x0000008e00037836 */ /* 0x000fe20000000000 */
[----:B------:R-:W-:Y:S01]  /*12ea0*/  ISETP.GT.U32.AND P2, PT, R2, R179, PT ;  /* 0x000000b30200720c */ /* 0x000fe20003f44070 */
[----:B------:R-:W-:Y:S02]  /*12eb0*/  @!P6 IMAD.IADD R184, R184, 0x1, -R2 ;  /* 0x00000001b8b8e824 */ /* 0x000fe400078e0a02 */
[----:B0-----:R-:W-:Y:S01]  /*12ec0*/  IMAD.MOV.U32 R12, RZ, RZ, R4 ;  /* 0x000000ffff0c7224 */ /* 0x001fe200078e0004 */
[----:B------:R-:W-:Y:S01]  /*12ed0*/  IABS R178, R3 ;  /* 0x0000000300b27213 */ /* 0x000fe20000000000 */
[----:B------:R-:W-:Y:S01]  /*12ee0*/  @!P5 IMAD.IADD R8, R8, 0x1, -R2 ;  /* 0x000000010808d824 */ /* 0x000fe200078e0a02 */
[C---:B------:R-:W-:Y:S01]  /*12ef0*/  ISETP.GT.U32.AND P6, PT, R2.reuse, R184, PT ;  /* 0x000000b80200720c */ /* 0x040fe20003fc4070 */
[----:B------:R-:W-:Y:S01]  /*12f00*/  @!P3 IMAD.MOV R12, RZ, RZ, -R12 ;  /* 0x000000ffff0cb224 */ /* 0x000fe200078e0a0c */
[C---:B------:R-:W-:Y:S01]  /*12f10*/  ISETP.GT.U32.AND P3, PT, R2.reuse, R11, PT ;  /* 0x0000000b0200720c */ /* 0x040fe20003f64070 */
[----:B------:R-:W-:Y:S01]  /*12f20*/  IMAD.HI.U32 R10, R9, R178, RZ ;  /* 0x000000b2090a7227 */ /* 0x000fe200078e00ff */
[----:B------:R-:W-:-:S02]  /*12f30*/  ISETP.GT.U32.AND P5, PT, R2, R8, PT ;  /* 0x000000080200720c */ /* 0x000fc40003fa4070 */
[----:B------:R0:W-:Y:S01]  /*12f40*/  STL [R1+0x3c0], R12 ;  /* 0x0003c00c01007387 */ /* 0x0001e20000100800 */
[----:B------:R-:W-:Y:S02]  /*12f50*/  VIADD R6, R0, 0x8d ;  /* 0x0000008d00067836 */ /* 0x000fe40000000000 */
[----:B------:R-:W-:Y:S01]  /*12f60*/  @!P2 IMAD.IADD R179, R179, 0x1, -R2 ;  /* 0x00000001b3b3a824 */ /* 0x000fe200078e0a02 */
[----:B------:R-:W-:Y:S01]  /*12f70*/  ISETP.GE.AND P2, PT, R7, RZ, PT ;  /* 0x000000ff0700720c */ /* 0x000fe20003f46270 */
[----:B------:R-:W-:Y:S01]  /*12f80*/  IMAD.MOV R10, RZ, RZ, -R10 ;  /* 0x000000ffff0a7224 */ /* 0x000fe200078e0a0a */
[----:B------:R-:W-:Y:S01]  /*12f90*/  IABS R4, R6 ;  /* 0x0000000600047213 */ /* 0x000fe20000000000 */
[--C-:B------:R-:W-:Y:S01]  /*12fa0*/  @!P6 IMAD.IADD R184, R184, 0x1, -R2.reuse ;  /* 0x00000001b8b8e824 */ /* 0x100fe200078e0a02 */
[----:B------:R-:W-:Y:S01]  /*12fb0*/  ISETP.GE.AND P6, PT, R3, RZ, PT ;  /* 0x000000ff0300720c */ /* 0x000fe20003fc6270 */
[----:B------:R-:W-:Y:S01]  /*12fc0*/  @!P3 IMAD.IADD R11, R11, 0x1, -R2 ;  /* 0x000000010b0bb824 */ /* 0x000fe200078e0a02 */
[----:B------:R-:W-:Y:S01]  /*12fd0*/  ISETP.GE.AND P3, PT, R6, RZ, PT ;  /* 0x000000ff0600720c */ /* 0x000fe20003f66270 */
[----:B0-----:R-:W-:-:S02]  /*12fe0*/  IMAD.MOV.U32 R12, RZ, RZ, R179 ;  /* 0x000000ffff0c7224 */ /* 0x001fc400078e00b3 */
[C---:B------:R-:W-:Y:S02]  /*12ff0*/  IMAD R178, R2.reuse, R10, R178 ;  /* 0x0000000a02b27224 */ /* 0x040fe400078e02b2 */
[----:B------:R-:W-:Y:S01]  /*13000*/  @!P4 IMAD.MOV R12, RZ, RZ, -R12 ;  /* 0x000000ffff0cc224 */ /* 0x000fe200078e0a0c */
[----:B------:R-:W-:Y:S01]  /*13010*/  ISETP.GT.U32.AND P4, PT, R2, R11, PT ;  /* 0x0000000b0200720c */ /* 0x000fe20003f84070 */
[----:B------:R-:W-:Y:S02]  /*13020*/  VIADD R7, R0, 0x8c ;  /* 0x0000008c00077836 */ /* 0x000fe40000000000 */
[----:B------:R-:W-:Y:S01]  /*13030*/  IMAD.HI.U32 R3, R9, R4, RZ ;  /* 0x0000000409037227 */ /* 0x000fe200078e00ff */
[----:B------:R0:W-:Y:S02]  /*13040*/  STL [R1+0x3b4], R12 ;  /* 0x0003b40c01007387 */ /* 0x0001e40000100800 */
[----:B------:R-:W-:Y:S01]  /*13050*/  IABS R177, R7 ;  /* 0x0000000700b17213 */ /* 0x000fe20000000000 */
[----:B------:R-:W-:Y:S01]  /*13060*/  @!P5 IMAD.IADD R8, R8, 0x1, -R2 ;  /* 0x000000010808d824 */ /* 0x000fe200078e0a02 */
[----:B------:R-:W-:Y:S01]  /*13070*/  ISETP.GT.U32.AND P5, PT, R2, R178, PT ;  /* 0x000000b20200720c */ /* 0x000fe20003fa4070 */
[----:B------:R-:W-:-:S02]  /*13080*/  IMAD.MOV R3, RZ, RZ, -R3 ;  /* 0x000000ffff037224 */ /* 0x000fc400078e0a03 */
[----:B------:R-:W-:-:S04]  /*13090*/  IMAD.HI.U32 R6, R9, R177, RZ ;  /* 0x000000b109067227 */ /* 0x000fc800078e00ff */
[----:B------:R-:W-:Y:S02]  /*130a0*/  IMAD R4, R2, R3, R4 ;  /* 0x0000000302047224 */ /* 0x000fe400078e0204 */
[----:B------:R-:W-:Y:S02]  /*130b0*/  VIADD R179, R0, 0x8b ;  /* 0x0000008b00b37836 */ /* 0x000fe40000000000 */
[----:B------:R-:W-:Y:S01]  /*130c0*/  @!P4 IMAD.IADD R11, R11, 0x1, -R2 ;  /* 0x000000010b0bc824 */ /* 0x000fe200078e0a02 */
[----:B------:R-:W-:Y:S01]  /*130d0*/  ISETP.GT.U32.AND P4, PT, R2, R4, PT ;  /* 0x000000040200720c */ /* 0x000fe20003f84070 */
[----:B------:R-:W-:Y:S01]  /*130e0*/  IMAD.MOV R6, RZ, RZ, -R6 ;  /* 0x000000ffff067224 */ /* 0x000fe200078e0a06 */
[----:B------:R-:W-:Y:S01]  /*130f0*/  IABS R182, R179 ;  /* 0x000000b300b67213 */ /* 0x000fe20000000000 */
[----:B------:R-:W-:Y:S02]  /*13100*/  @!P5 IMAD.IADD R178, R178, 0x1, -R2 ;  /* 0x00000001b2b2d824 */ /* 0x000fe400078e0a02 */
[----:B0-----:R-:W-:-:S02]  /*13110*/  IMAD.MOV.U32 R12, RZ, RZ, R184 ;  /* 0x000000ffff0c7224 */ /* 0x001fc400078e00b8 */
[----:B------:R-:W-:Y:S02]  /*13120*/  IMAD R177, R2, R6, R177 ;  /* 0x0000000602b17224 */ /* 0x000fe400078e02b1 */
[----:B------:R-:W-:Y:S02]  /*13130*/  VIADD R180, R0, 0x8a ;  /* 0x0000008a00b47836 */ /* 0x000fe40000000000 */
[----:B------:R-:W-:Y:S01]  /*13140*/  @!P0 IMAD.MOV R12, RZ, RZ, -R12 ;  /* 0x000000ffff0c8224 */ /* 0x000fe200078e0a0c */
[----:B------:R-:W-:Y:S01]  /*13150*/  ISETP.GT.U32.AND P0, PT, R2, R178, PT ;  /* 0x000000b20200720c */ /* 0x000fe20003f04070 */
[----:B------:R-:W-:Y:S01]  /*13160*/  VIADD R3, R0, 0x89 ;  /* 0x0000008900037836 */ /* 0x000fe20000000000 */
[----:B------:R-:W-:Y:S01]  /*13170*/  ISETP.GT.U32.AND P5, PT, R2, R177, PT ;  /* 0x000000b10200720c */ /* 0x000fe20003fa4070 */
[----:B------:R-:W-:Y:S01]  /*13180*/  IMAD.HI.U32 R185, R9, R182, RZ ;  /* 0x000000b609b97227 */ /* 0x000fe200078e00ff */
[----:B------:R-:W-:Y:S01]  /*13190*/  IABS R181, R180 ;  /* 0x000000b400b57213 */ /* 0x000fe20000000000 */
[----:B------:R0:W-:Y:S01]  /*131a0*/  STL [R1+0x3a8], R12 ;  /* 0x0003a80c01007387 */ /* 0x0001e20000100800 */
[----:B------:R-:W-:Y:S01]  /*131b0*/  IABS R6, R3 ;  /* 0x0000000300067213 */ /* 0x000fe20000000000 */
[----:B------:R-:W-:-:S02]  /*131c0*/  IMAD.MOV R185, RZ, RZ, -R185 ;  /* 0x000000ffffb97224 */ /* 0x000fc400078e0ab9 */
[----:B------:R-:W-:Y:S01]  /*131d0*/  @!P4 IMAD.IADD R4, R4, 0x1, -R2 ;  /* 0x000000010404c824 */ /* 0x000fe200078e0a02 */
[----:B------:R-:W-:Y:S01]  /*131e0*/  ISETP.GE.AND P4, PT, R7, RZ, PT ;  /* 0x000000ff0700720c */ /* 0x000fe20003f86270 */
[----:B------:R-:W-:-:S04]  /*131f0*/  IMAD.HI.U32 R183, R9, R181, RZ ;  /* 0x000000b509b77227 */ /* 0x000fc800078e00ff */
[----:B0-----:R-:W-:Y:S02]  /*13200*/  IMAD.MOV.U32 R12, RZ, RZ, R8 ;  /* 0x000000ffff0c7224 */ /* 0x001fe400078e0008 */
[C---:B------:R-:W-:Y:S02]  /*13210*/  IMAD R7, R2.reuse, R185, R182 ;  /* 0x000000b902077224 */ /* 0x040fe400078e02b6 */
[----:B------:R-:W-:Y:S02]  /*13220*/  IMAD.MOV.U32 R184, RZ, RZ, R6 ;  /* 0x000000ffffb87224 */ /* 0x000fe400078e0006 */
[----:B------:R-:W-:Y:S01]  /*13230*/  @!P1 IMAD.MOV R12, RZ, RZ, -R12 ;  /* 0x000000ffff0c9224 */ /* 0x000fe200078e0a0c */
[----:B------:R-:W-:Y:S01]  /*13240*/  ISETP.GT.U32.AND P1, PT, R2, R4, PT ;  /* 0x000000040200720c */ /* 0x000fe20003f24070 */
[----:B------:R-:W-:Y:S02]  /*13250*/  IMAD.MOV R183, RZ, RZ, -R183 ;  /* 0x000000ffffb77224 */ /* 0x000fe400078e0ab7 */
[--C-:B------:R-:W-:Y:S01]  /*13260*/  @!P0 IMAD.IADD R178, R178, 0x1, -R2.reuse ;  /* 0x00000001b2b28824 */ /* 0x100fe200078e0a02 */
[----:B------:R-:W-:Y:S01]  /*13270*/  ISETP.GT.U32.AND P0, PT, R2, R7, PT ;  /* 0x000000070200720c */ /* 0x000fe20003f04070 */
[----:B------:R-:W-:Y:S01]  /*13280*/  IMAD.HI.U32 R8, R9, R184, RZ ;  /* 0x000000b809087227 */ /* 0x000fe200078e00ff */
[----:B------:R0:W-:Y:S03]  /*13290*/  STL [R1+0x398], R12 ;  /* 0x0003980c01007387 */ /* 0x0001e60000100800 */
[----:B------:R-:W-:-:S02]  /*132a0*/  @!P5 IMAD.IADD R177, R177, 0x1, -R2 ;  /* 0x00000001b1b1d824 */ /* 0x000fc400078e0a02 */
[----:B------:R-:W-:Y:S02]  /*132b0*/  IMAD R6, R2, R183, R181 ;  /* 0x000000b702067224 */ /* 0x000fe400078e02b5 */
[----:B------:R-:W-:Y:S01]  /*132c0*/  VIADD R10, R0, 0x88 ;  /* 0x00000088000a7836 */ /* 0x000fe20000000000 */
[C---:B------:R-:W-:Y:S01]  /*132d0*/  ISETP.GT.U32.AND P5, PT, R2.reuse, R177, PT ;  /* 0x000000b10200720c */ /* 0x040fe20003fa4070 */
[----:B------:R-:W-:Y:S02]  /*132e0*/  IMAD.MOV R8, RZ, RZ, -R8 ;  /* 0x000000ffff087224 */ /* 0x000fe400078e0a08 */
[----:B0-----:R-:W-:Y:S01]  /*132f0*/  IMAD.MOV.U32 R12, RZ, RZ, R178 ;  /* 0x000000ffff0c7224 */ /* 0x001fe200078e00b2 */
[----:B------:R-:W-:Y:S01]  /*13300*/  IABS R182, R10 ;  /* 0x0000000a00b67213 */ /* 0x000fe20000000000 */
[C---:B------:R-:W-:Y:S02]  /*13310*/  IMAD R178, R2.reuse, R8, R184 ;  /* 0x0000000802b27224 */ /* 0x040fe400078e02b8 */
[----:B------:R-:W-:Y:S01]  /*13320*/  @!P6 IMAD.MOV R12, RZ, RZ, -R12 ;  /* 0x000000ffff0ce224 */ /* 0x000fe200078e0a0c */
[----:B------:R-:W-:Y:S01]  /*13330*/  ISETP.GT.U32.AND P6, PT, R2, R6, PT ;  /* 0x000000060200720c */ /* 0x000fe20003fc4070 */
[----:B------:R-:W-:-:S02]  /*13340*/  IMAD.MOV.U32 R13, RZ, RZ, R11 ;  /* 0x000000ffff0d7224 */ /* 0x000fc400078e000b */
[----:B------:R-:W-:Y:S01]  /*13350*/  @!P0 IMAD.IADD R7, R7, 0x1, -R2 ;  /* 0x0000000107078824 */ /* 0x000fe200078e0a02 */
[----:B------:R-:W-:Y:S01]  /*13360*/  ISETP.GT.U32.AND P0, PT, R2, R178, PT ;  /* 0x000000b20200720c */ /* 0x000fe20003f04070 */
[----:B------:R-:W-:-:S04]  /*13370*/  IMAD.HI.U32 R11, R9, R182, RZ ;  /* 0x000000b6090b7227 */ /* 0x000fc800078e00ff */
[----:B------:R-:W-:Y:S01]  /*13380*/  @!P2 IMAD.MOV R13, RZ, RZ, -R13 ;  /* 0x000000ffff0da224 */ /* 0x000fe200078e0a0d */
[----:B------:R-:W-:Y:S01]  /*13390*/  ISETP.GE.AND P2, PT, R179, RZ, PT ;  /* 0x000000ffb300720c */ /* 0x000fe20003f46270 */
[--C-:B------:R-:W-:Y:S01]  /*133a0*/  @!P1 IMAD.IADD R4, R4, 0x1, -R2.reuse ;  /* 0x0000000104049824 */ /* 0x100fe200078e0a02 */
[----:B------:R-:W-:Y:S01]  /*133b0*/  ISETP.GE.AND P1, PT, R180, RZ, PT ;  /* 0x000000ffb400720c */ /* 0x000fe20003f26270 */
[----:B------:R-:W-:Y:S01]  /*133c0*/  IMAD.MOV R11, RZ, RZ, -R11 ;  /* 0x000000ffff0b7224 */ /* 0x000fe200078e0a0b */
[----:B------:R-:W-:Y:S01]  /*133d0*/  STL [R1+0x394], R13 ;  /* 0x0003940d01007387 */ /* 0x000fe20000100800 */
[--C-:B------:R-:W-:Y:S01]  /*133e0*/  @!P5 IMAD.IADD R177, R177, 0x1, -R2.reuse ;  /* 0x00000001b1b1d824 */ /* 0x100fe200078e0a02 */
[----:B------:R-:W-:Y:S01]  /*133f0*/  ISETP.GE.AND P5, PT, R3, RZ, PT ;  /* 0x000000ff0300720c */ /* 0x000fe20003fa6270 */
[----:B------:R-:W-:Y:S01]  /*13400*/  @!P6 IMAD.IADD R6, R6, 0x1, -R2 ;  /* 0x000000010606e824 */ /* 0x000fe200078e0a02 */
[----:B------:R0:W-:Y:S01]  /*13410*/  STL [R1+0x390], R12 ;  /* 0x0003900c01007387 */ /* 0x0001e20000100800 */
[C---:B------:R-:W-:Y:S01]  /*13420*/  IMAD R3, R2.reuse, R11, R182 ;  /* 0x0000000b02037224 */ /* 0x040fe200078e02b6 */
[----:B------:R-:W-:Y:S01]  /*13430*/  ISETP.GT.U32.AND P6, PT, R2, R7, PT ;  /* 0x000000070200720c */ /* 0x000fe20003fc4070 */
[----:B------:R-:W-:-:S02]  /*13440*/  VIADD R11, R0, 0x87 ;  /* 0x00000087000b7836 */ /* 0x000fc40000000000 */
[----:B------:R-:W-:Y:S02]  /*13450*/  @!P0 IMAD.IADD R178, R178, 0x1, -R2 ;  /* 0x00000001b2b28824 */ /* 0x000fe400078e0a02 */
[C---:B------:R-:W-:Y:S01]  /*13460*/  VIADD R8, R0.reuse, 0x86 ;  /* 0x0000008600087836 */ /* 0x040fe20000000000 */
[----:B------:R-:W-:Y:S01]  /*13470*/  IABS R182, R11 ;  /* 0x0000000b00b67213 */ /* 0x000fe20000000000 */
[----:B------:R-:W-:Y:S01]  /*13480*/  VIADD R181, R0, 0x84 ;  /* 0x0000008400b57836 */ /* 0x000fe20000000000 */
[----:B------:R-:W-:Y:S01]  /*13490*/  ISETP.GT.U32.AND P0, PT, R2, R178, PT ;  /* 0x000000b20200720c */ /* 0x000fe20003f04070 */
[----:B0-----:R-:W-:Y:S01]  /*134a0*/  IMAD.MOV.U32 R12, RZ, RZ, R4 ;  /* 0x000000ffff0c7224 */ /* 0x001fe200078e0004 */
[----:B------:R-:W-:Y:S01]  /*134b0*/  IABS R183, R8 ;  /* 0x0000000800b77213 */ /* 0x000fe20000000000 */
[----:B------:R-:W-:Y:S01]  /*134c0*/  IMAD.HI.U32 R184, R9, R182, RZ ;  /* 0x000000b609b87227 */ /* 0x000fe200078e00ff */
[----:B------:R-:W-:-:S03]  /*134d0*/  IABS R179, R181 ;  /* 0x000000b500b37213 */ /* 0x000fc60000000000 */
[----:B------:R-:W-:Y:S01]  /*134e0*/  @!P3 IMAD.MOV R12, RZ, RZ, -R12 ;  /* 0x000000ffff0cb224 */ /* 0x000fe200078e0a0c */
[----:B------:R-:W-:Y:S01]  /*134f0*/  ISETP.GT.U32.AND P3, PT, R2, R6, PT ;  /* 0x000000060200720c */ /* 0x000fe20003f64070 */
[----:B------:R-:W-:Y:S02]  /*13500*/  IMAD.MOV R184, RZ, RZ, -R184 ;  /* 0x000000ffffb87224 */ /* 0x000fe400078e0ab8 */
[----:B------:R-:W-:Y:S01]  /*13510*/  VIADD R4, R0, 0x85 ;  /* 0x0000008500047836 */ /* 0x000fe20000000000 */
[----:B------:R0:W-:Y:S01]  /*13520*/  STL [R1+0x38c], R12 ;  /* 0x00038c0c01007387 */ /* 0x0001e20000100800 */
[--C-:B------:R-:W-:Y:S01]  /*13530*/  @!P6 IMAD.IADD R7, R7, 0x1, -R2.reuse ;  /* 0x000000010707e824 */ /* 0x100fe200078e0a02 */
[----:B------:R-:W-:Y:S01]  /*13540*/  ISETP.GT.U32.AND P6, PT, R2, R3, PT ;  /* 0x000000030200720c */ /* 0x000fe20003fc4070 */
[----:B------:R-:W-:Y:S01]  /*13550*/  @!P0 IMAD.IADD R178, R178, 0x1, -R2 ;  /* 0x00000001b2b28824 */ /* 0x000fe200078e0a02 */
[----:B------:R-:W-:Y:S01]  /*13560*/  IABS R180, R4 ;  /* 0x0000000400b47213 */ /* 0x000fe20000000000 */
[----:B------:R-:W-:-:S02]  /*13570*/  IMAD.MOV.U32 R13, RZ, RZ, R177 ;  /* 0x000000ffff0d7224 */ /* 0x000fc400078e00b1 */
[----:B------:R-:W-:Y:S02]  /*13580*/  VIADD R16, R0, 0x4 ;  /* 0x0000000400107836 */ /* 0x000fe40000000000 */
[----:B------:R-:W-:Y:S01]  /*13590*/  @!P3 IMAD.IADD R6, R6, 0x1, -R2 ;  /* 0x000000010606b824 */ /* 0x000fe200078e0a02 */
[----:B------:R-:W-:Y:S01]  /*135a0*/  ISETP.GE.AND P3, PT, R10, RZ, PT ;  /* 0x000000ff0a00720c */ /* 0x000fe20003f66270 */
[----:B------:R-:W-:Y:S02]  /*135b0*/  IMAD R10, R2, R184, R182 ;  /* 0x000000b8020a7224 */ /* 0x000fe400078e02b6 */
[----:B------:R-:W-:-:S03]  /*135c0*/  IMAD.HI.U32 R185, R9, R180, RZ ;  /* 0x000000b409b97227 */ /* 0x000fc600078e00ff */
[----:B------:R-:W-:Y:S01]  /*135d0*/  ISETP.GT.U32.AND P0, PT, R2, R10, PT ;  /* 0x0000000a0200720c */ /* 0x000fe20003f04070 */
[----:B------:R-:W-:Y:S02]  /*135e0*/  IMAD.MOV R185, RZ, RZ, -R185 ;  /* 0x000000ffffb97224 */ /* 0x000fe400078e0ab9 */
[----:B------:R-:W-:Y:S01]  /*135f0*/  @!P6 IMAD.IADD R3, R3, 0x1, -R2 ;  /* 0x000000010303e824 */ /* 0x000fe200078e0a02 */
[----:B------:R-:W-:Y:S01]  /*13600*/  ISETP.GE.AND P6, PT, R11, RZ, PT ;  /* 0x000000ff0b00720c */ /* 0x000fe20003fc6270 */
[----:B0-----:R-:W-:Y:S02]  /*13610*/  IMAD.MOV.U32 R12, RZ, RZ, R7 ;  /* 0x000000ffff0c7224 */ /* 0x001fe400078e0007 */
[----:B------:R-:W-:-:S04]  /*13620*/  IMAD.HI.U32 R182, R9, R183, RZ ;  /* 0x000000b709b67227 */ /* 0x000fc800078e00ff */
[----:B------:R-:W-:Y:S02]  /*13630*/  IMAD R180, R2, R185, R180 ;  /* 0x000000b902b47224 */ /* 0x000fe400078e02b4 */
[----:B------:R-:W-:Y:S01]  /*13640*/  @!P0 IMAD.IADD R10, R10, 0x1, -R2 ;  /* 0x000000010a0a8824 */ /* 0x000fe200078e0a02 */
[C---:B------:R-:W-:Y:S01]  /*13650*/  ISETP.GT.U32.AND P0, PT, R2.reuse, R3, PT ;  /* 0x000000030200720c */ /* 0x040fe20003f04070 */
[----:B------:R-:W-:Y:S02]  /*13660*/  @!P4 IMAD.MOV R13, RZ, RZ, -R13 ;  /* 0x000000ffff0dc224 */ /* 0x000fe400078e0a0d */
[----:B------:R-:W-:Y:S01]  /*13670*/  IMAD.HI.U32 R184, R9, R179, RZ ;  /* 0x000000b309b87227 */ /* 0x000fe200078e00ff */
[----:B------:R-:W-:Y:S02]  /*13680*/  ISETP.GT.U32.AND P4, PT, R2, R10, PT ;  /* 0x0000000a0200720c */ /* 0x000fe40003f84070 */
[----:B------:R-:W-:Y:S01]  /*13690*/  STL [R1+0x378], R13 ;  /* 0x0003780d01007387 */ /* 0x000fe20000100800 */
[----:B------:R-:W-:-:S02]  /*136a0*/  @!P2 IMAD.MOV R12, RZ, RZ, -R12 ;  /* 0x000000ffff0ca224 */ /* 0x000fc400078e0a0c */
[----:B------:R-:W-:Y:S02]  /*136b0*/  IMAD.MOV R182, RZ, RZ, -R182 ;  /* 0x000000ffffb67224 */ /* 0x000fe400078e0ab6 */
[----:B------:R-:W-:Y:S01]  /*136c0*/  @!P1 IMAD.MOV R6, RZ, RZ, -R6 ;  /* 0x000000ffff069224 */ /* 0x000fe200078e0a06 */
[----:B------:R-:W-:Y:S01]  /*136d0*/  ISETP.GT.U32.AND P1, PT, R2, R180, PT ;  /* 0x000000b40200720c */ /* 0x000fe20003f24070 */
[----:B------:R-:W-:Y:S01]  /*136e0*/  IMAD.MOV R184, RZ, RZ, -R184 ;  /* 0x000000ffffb87224 */ /* 0x000fe200078e0ab8 */
[----:B------:R0:W-:Y:S01]  /*136f0*/  STL [R1+0x374], R12 ;  /* 0x0003740c01007387 */ /* 0x0001e20000100800 */
[----:B------:R-:W-:Y:S02]  /*13700*/  VIADD R11, R0, 0x83 ;  /* 0x00000083000b7836 */ /* 0x000fe40000000000 */
[C---:B------:R-:W-:Y:S01]  /*13710*/  IMAD R182, R2.reuse, R182, R183 ;  /* 0x000000b602b67224 */ /* 0x040fe200078e02b7 */
[----:B------:R1:W-:Y:S01]  /*13720*/  STL [R1+0x36c], R6 ;  /* 0x00036c0601007387 */ /* 0x0003e20000100800 */
[----:B------:R-:W-:Y:S01]  /*13730*/  IMAD R179, R2, R184, R179 ;  /* 0x000000b802b37224 */ /* 0x000fe200078e02b3 */
[----:B------:R-:W-:Y:S01]  /*13740*/  IABS R184, R11 ;  /* 0x0000000b00b87213 */ /* 0x000fe20000000000 */
[----:B------:R-:W-:Y:S01]  /*13750*/  VIADD R183, R0, 0x82 ;  /* 0x0000008200b77836 */ /* 0x000fe20000000000 */
[C---:B------:R-:W-:Y:S01]  /*13760*/  ISETP.GT.U32.AND P2, PT, R2.reuse, R182, PT ;  /* 0x000000b60200720c */ /* 0x040fe20003f44070 */
[----:B------:R-:W-:Y:S01]  /*13770*/  @!P0 IMAD.IADD R3, R3, 0x1, -R2 ;  /* 0x0000000103038824 */ /* 0x000fe200078e0a02 */
[----:B------:R-:W-:Y:S01]  /*13780*/  ISETP.GT.U32.AND P0, PT, R2, R179, PT ;  /* 0x000000b30200720c */ /* 0x000fe20003f04070 */
[----:B0-----:R-:W-:Y:S01]  /*13790*/  IMAD.MOV.U32 R12, RZ, RZ, R178 ;  /* 0x000000ffff0c7224 */ /* 0x001fe200078e00b2 */
[----:B------:R-:W-:Y:S01]  /*137a0*/  IABS R177, R183 ;  /* 0x000000b700b17213 */ /* 0x000fe20000000000 */
[----:B------:R-:W-:-:S02]  /*137b0*/  IMAD.MOV.U32 R7, RZ, RZ, R184 ;  /* 0x000000ffff077224 */ /* 0x000fc400078e00b8 */
[----:B------:R-:W-:Y:S01]  /*137c0*/  @!P5 IMAD.MOV R12, RZ, RZ, -R12 ;  /* 0x000000ffff0cd224 */ /* 0x000fe200078e0a0c */
[----:B------:R-:W-:Y:S01]  /*137d0*/  ISETP.GE.AND P5, PT, R8, RZ, PT ;  /* 0x000000ff0800720c */ /* 0x000fe20003fa6270 */
[--C-:B------:R-:W-:Y:S02]  /*137e0*/  @!P1 IMAD.IADD R180, R180, 0x1, -R2.reuse ;  /* 0x00000001b4b49824 */ /* 0x100fe400078e0a02 */
[----:B------:R-:W-:Y:S01]  /*137f0*/  IMAD.HI.U32 R178, R9, R7, RZ ;  /* 0x0000000709b27227 */ /* 0x000fe200078e00ff */
[----:B------:R0:W-:Y:S03]  /*13800*/  STL [R1+0x364], R12 ;  /* 0x0003640c01007387 */ /* 0x0001e60000100800 */
[----:B-1----:R-:W-:Y:S02]  /*13810*/  IMAD.MOV.U32 R6, RZ, RZ, R177 ;  /* 0x000000ffff067224 */ /* 0x002fe400078e00b1 */
[----:B------:R-:W-:Y:S01]  /*13820*/  @!P4 IMAD.IADD R10, R10, 0x1, -R2 ;  /* 0x000000010a0ac824 */ /* 0x000fe200078e0a02 */
[----:B------:R-:W-:Y:S01]  /*13830*/  ISETP.GE.AND P4, PT, R4, RZ, PT ;  /* 0x000000ff0400720c */ /* 0x000fe20003f86270 */
[----:B------:R-:W-:-:S02]  /*13840*/  IMAD.MOV R178, RZ, RZ, -R178 ;  /* 0x000000ffffb27224 */ /* 0x000fc400078e0ab2 */
[----:B------:R-:W-:-:S04]  /*13850*/  IMAD.HI.U32 R4, R9, R6, RZ ;  /* 0x0000000609047227 */ /* 0x000fc800078e00ff */
[----:B0-----:R-:W-:Y:S02]  /*13860*/  IMAD.MOV.U32 R12, RZ, RZ, R3 ;  /* 0x000000ffff0c7224 */ /* 0x001fe400078e0003 */
[----:B------:R-:W-:Y:S01]  /*13870*/  @!P2 IMAD.IADD R182, R182, 0x1, -R2 ;  /* 0x00000001b6b6a824 */ /* 0x000fe200078e0a02 */
[----:B------:R-:W-:Y:S01]  /*13880*/  ISETP.GE.AND P2, PT, R181, RZ, PT ;  /* 0x000000ffb500720c */ /* 0x000fe20003f46270 */
[----:B------:R-:W-:Y:S01]  /*13890*/  @!P3 IMAD.MOV R12, RZ, RZ, -R12 ;  /* 0x000000ffff0cb224 */ /* 0x000fe200078e0a0c */
[C---:B------:R-:W-:Y:S01]  /*138a0*/  ISETP.GT.U32.AND P3, PT, R2.reuse, R180, PT ;  /* 0x000000b40200720c */ /* 0x040fe20003f64070 */
[C---:B------:R-:W-:Y:S01]  /*138b0*/  IMAD R8, R2.reuse, R178, R7 ;  /* 0x000000b202087224 */ /* 0x040fe200078e0207 */
[C---:B------:R-:W-:Y:S01]  /*138c0*/  ISETP.GT.U32.AND P1, PT, R2.reuse, R182, PT ;  /* 0x000000b60200720c */ /* 0x040fe20003f24070 */
[----:B------:R-:W-:Y:S01]  /*138d0*/  IMAD.MOV R4, RZ, RZ, -R4 ;  /* 0x000000ffff047224 */ /* 0x000fe200078e0a04 */
[----:B------:R0:W-:Y:S01]  /*138e0*/  STL [R1+0x360], R12 ;  /* 0x0003600c01007387 */ /* 0x0001e20000100800 */
[----:B------:R-:W-:Y:S01]  /*138f0*/  @!P6 IMAD.MOV R10, RZ, RZ, -R10 ;  /* 0x000000ffff0ae224 */ /* 0x000fe200078e0a0a */
[C---:B------:R-:W-:Y:S01]  /*13900*/  ISETP.GT.U32.AND P6, PT, R2.reuse, R8, PT ;  /* 0x000000080200720c */ /* 0x040fe20003fc4070 */
[----:B------:R-:W-:-:S02]  /*13910*/  IMAD R3, R2, R4, R6 ;  /* 0x0000000402037224 */ /* 0x000fc400078e0206 */
[--C-:B------:R-:W-:Y:S01]  /*13920*/  @!P0 IMAD.IADD R179, R179, 0x1, -R2.reuse ;  /* 0x00000001b3b38824 */ /* 0x100fe200078e0a02 */
[----:B------:R1:W-:Y:S01]  /*13930*/  STL [R1+0x350], R10 ;  /* 0x0003500a01007387 */ /* 0x0003e20000100800 */
[----:B------:R-:W-:Y:S02]  /*13940*/  VIADD R177, R0, 0x81 ;  /* 0x0000008100b17836 */ /* 0x000fe40000000000 */
[--C-:B------:R-:W-:Y:S01]  /*13950*/  @!P3 IMAD.IADD R180, R180, 0x1, -R2.reuse ;  /* 0x00000001b4b4b824 */ /* 0x100fe200078e0a02 */
[----:B------:R-:W-:Y:S01]  /*13960*/  ISETP.GT.U32.AND P3, PT, R2, R3, PT ;  /* 0x000000030200720c */ /* 0x000fe20003f64070 */
[----:B------:R-:W-:Y:S01]  /*13970*/  VIADD R7, R0, 0x80 ;  /* 0x0000008000077836 */ /* 0x000fe20000000000 */
[----:B------:R-:W-:Y:S01]  /*13980*/  ISETP.GT.U32.AND P0, PT, R2, R179, PT ;  /* 0x000000b30200720c */ /* 0x000fe20003f04070 */
[--C-:B------:R-:W-:Y:S01]  /*13990*/  @!P1 IMAD.IADD R182, R182, 0x1, -R2.reuse ;  /* 0x00000001b6b69824 */ /* 0x100fe200078e0a02 */
[----:B------:R-:W-:Y:S01]  /*139a0*/  IABS R6, R177 ;  /* 0x000000b100067213 */ /* 0x000fe20000000000 */
[----:B------:R-:W-:Y:S01]  /*139b0*/  @!P6 IMAD.IADD R8, R8, 0x1, -R2 ;  /* 0x000000010808e824 */ /* 0x000fe200078e0a02 */
[----:B------:R-:W-:Y:S01]  /*139c0*/  IABS R4, R7 ;  /* 0x0000000700047213 */ /* 0x000fe20000000000 */
[----:B0-----:R-:W-:Y:S01]  /*139d0*/  IMAD.MOV.U32 R12, RZ, RZ, R182 ;  /* 0x000000ffff0c7224 */ /* 0x001fe200078e00b6 */
[----:B------:R-:W-:Y:S01]  /*139e0*/  ISETP.GE.AND P1, PT, R11, RZ, PT ;  /* 0x000000ff0b00720c */ /* 0x000fe20003f26270 */
[----:B------:R-:W-:Y:S01]  /*139f0*/  VIADD R11, R0, 0x7f ;  /* 0x0000007f000b7836 */ /* 0x000fe20000000000 */
[----:B------:R-:W-:Y:S01]  /*13a00*/  ISETP.GE.AND P6, PT, R177, RZ, PT ;  /* 0x000000ffb100720c */ /* 0x000fe20003fc6270 */
[----:B------:R-:W-:-:S03]  /*13a10*/  IMAD.HI.U32 R181, R9, R6, RZ ;  /* 0x0000000609b57227 */ /* 0x000fc600078e00ff */
[----:B-1----:R-:W-:Y:S01]  /*13a20*/  IABS R10, R11 ;  /* 0x0000000b000a7213 */ /* 0x002fe20000000000 */
[----:B------:R-:W-:Y:S01]  /*13a30*/  @!P3 IMAD.IADD R3, R3, 0x1, -R2 ;  /* 0x000000010303b824 */ /* 0x000fe200078e0a02 */
[----:B------:R-:W-:Y:S01]  /*13a40*/  ISETP.GT.U32.AND P3, PT, R2, R8, PT ;  /* 0x000000080200720c */ /* 0x000fe20003f64070 */
[----:B------:R-:W-:-:S04]  /*13a50*/  IMAD.HI.U32 R178, R9, R4, RZ ;  /* 0x0000000409b27227 */ /* 0x000fc800078e00ff */
[----:B------:R-:W-:Y:S01]  /*13a60*/  @!P5 IMAD.MOV R12, RZ, RZ, -R12 ;  /* 0x000000ffff0cd224 */ /* 0x000fe200078e0a0c */
[C---:B------:R-:W-:Y:S01]  /*13a70*/  ISETP.GT.U32.AND P5, PT, R2.reuse, R3, PT ;  /* 0x000000030200720c */ /* 0x040fe20003fa4070 */
[----:B------:R-:W-:Y:S01]  /*13a80*/  @!P0 IMAD.IADD R179, R179, 0x1, -R2 ;  /* 0x00000001b3b38824 */ /* 0x000fe200078e0a02 */
[----:B------:R-:W-:Y:S01]  /*13a90*/  ISETP.GE.AND P0, PT, R183, RZ, PT ;  /* 0x000000ffb700720c */ /* 0x000fe20003f06270 */
[----:B------:R-:W-:Y:S01]  /*13aa0*/  IMAD.MOV R181, RZ, RZ, -R181 ;  /* 0x000000ffffb57224 */ /* 0x000fe200078e0ab5 */
[----:B------:R0:W-:Y:S01]  /*13ab0*/  STL [R1+0x34c], R12 ;  /* 0x00034c0c01007387 */ /* 0x0001e20000100800 */
[----:B------:R-:W-:Y:S02]  /*13ac0*/  IMAD.MOV R177, RZ, RZ, -R178 ;  /* 0x000000ffffb17224 */ /* 0x000fe400078e0ab2 */
[----:B------:R-:W-:Y:S02]  /*13ad0*/  IMAD R6, R2, R181, R6 ;  /* 0x000000b502067224 */ /* 0x000fe400078e0206 */
[----:B------:R-:W-:-:S02]  /*13ae0*/  IMAD.MOV.U32 R13, RZ, RZ, R180 ;  /* 0x000000ffff0d7224 */ /* 0x000fc400078e00b4 */
[----:B------:R-:W-:Y:S02]  /*13af0*/  IMAD R4, R2, R177, R4 ;  /* 0x000000b102047224 */ /* 0x000fe400078e0204 */
[----:B------:R-:W-:-:S04]  /*13b00*/  IMAD.HI.U32 R177, R9, R10, RZ ;  /* 0x0000000a09b17227 */ /* 0x000fc800078e00ff */
[----:B0-----:R-:W-:Y:S02]  /*13b10*/  IMAD.MOV.U32 R12, RZ, RZ, R179 ;  /* 0x000000ffff0c7224 */ /* 0x001fe400078e00b3 */
[----:B------:R-:W-:Y:S01]  /*13b20*/  @!P4 IMAD.MOV R13, RZ, RZ, -R13 ;  /* 0x000000ffff0dc224 */ /* 0x000fe200078e0a0d */
[----:B------:R-:W-:Y:S01]  /*13b30*/  ISETP.GT.U32.AND P4, PT, R2, R6, PT ;  /* 0x000000060200720c */ /* 0x000fe20003f84070 */
[----:B------:R-:W-:Y:S01]  /*13b40*/  @!P2 IMAD.MOV R12, RZ, RZ, -R12 ;  /* 0x000000ffff0ca224 */ /* 0x000fe200078e0a0c */
[----:B------:R-:W-:Y:S01]  /*13b50*/  ISETP.GE.AND P2, PT, R7, RZ, PT ;  /* 0x000000ff0700720c */ /* 0x000fe20003f46270 */
[----:B------:R-:W-:Y:S01]  /*13b60*/  IMAD.MOV R7, RZ, RZ, -R177 ;  /* 0x000000ffff077224 */ /* 0x000fe200078e0ab1 */
[----:B------:R0:W-:Y:S01]  /*13b70*/  STL [R1+0x320], R13 ;  /* 0x0003200d01007387 */ /* 0x0001e20000100800 */
[----:B------:R-:W-:Y:S01]  /*13b80*/  @!P3 IMAD.IADD R8, R8, 0x1, -R2 ;  /* 0x000000010808b824 */ /* 0x000fe200078e0a02 */
[C---:B------:R-:W-:Y:S01]  /*13b90*/  ISETP.GT.U32.AND P3, PT, R2.reuse, R4, PT ;  /* 0x000000040200720c */ /* 0x040fe20003f64070 */
[----:B------:R-:W-:Y:S01]  /*13ba0*/  IMAD R7, R2, R7, R10 ;  /* 0x0000000702077224 */ /* 0x000fe200078e020a */
[----:B------:R1:W-:Y:S01]  /*13bb0*/  STL [R1+0x324], R12 ;  /* 0x0003240c01007387 */ /* 0x0003e20000100800 */
[----:B------:R-:W-:Y:S01]  /*13bc0*/  @!P5 IMAD.IADD R3, R3, 0x1, -R2 ;  /* 0x000000010303d824 */ /* 0x000fe200078e0a02 */
[----:B------:R-:W-:Y:S01]  /*13bd0*/  ISETP.GE.AND P5, PT, R11, RZ, PT ;  /* 0x000000ff0b00720c */ /* 0x000fe20003fa6270 */
[----:B------:R-:W-:-:S02]  /*13be0*/  VIADD R10, R0, 0x7c ;  /* 0x0000007c000a7836 */ /* 0x000fc40000000000 */
[----:B------:R-:W-:Y:S02]  /*13bf0*/  @!P4 IMAD.IADD R6, R6, 0x1, -R2 ;  /* 0x000000010606c824 */ /* 0x000fe400078e0a02 */
[----:B0-----:R-:W-:Y:S01]  /*13c00*/  IMAD.MOV.U32 R13, RZ, RZ, R8 ;  /* 0x000000ffff0d7224 */ /* 0x001fe200078e0008 */
[----:B------:R-:W-:Y:S01]  /*13c10*/  IABS R178, R10 ;  /* 0x0000000a00b27213 */ /* 0x000fe20000000000 */
[----:B------:R-:W-:Y:S01]  /*13c20*/  VIADD R11, R0, 0x7d ;  /* 0x0000007d000b7836 */ /* 0x000fe20000000000 */
[C---:B------:R-:W-:Y:S01]  /*13c30*/  ISETP.GT.U32.AND P4, PT, R2.reuse, R6, PT ;  /* 0x000000060200720c */ /* 0x040fe20003f84070 */
[----:B------:R-:W-:Y:S01]  /*13c40*/  @!P1 IMAD.MOV R13, RZ, RZ, -R13 ;  /* 0x000000ffff0d9224 */ /* 0x000fe200078e0a0d */
[----:B------:R-:W-:Y:S01]  /*13c50*/  ISETP.GT.U32.AND P1, PT, R2, R7, PT ;  /* 0x000000070200720c */ /* 0x000fe20003f24070 */
[----:B------:R-:W-:Y:S01]  /*13c60*/  @!P3 IMAD.IADD R4, R4, 0x1, -R2 ;  /* 0x000000010404b824 */ /* 0x000fe200078e0a02 */
[----:B------:R-:W-:Y:S01]  /*13c70*/  IABS R186, R11 ;  /* 0x0000000b00ba7213 */ /* 0x000fe20000000000 */
[----:B------:R-:W-:Y:S01]  /*13c80*/  VIADD R177, R0, 0x7e ;  /* 0x0000007e00b17836 */ /* 0x000fe20000000000 */
[----:B------:R0:W-:Y:S01]  /*13c90*/  STL [R1+0x328], R13 ;  /* 0x0003280d01007387 */ /* 0x0001e20000100800 */
[----:B------:R-:W-:Y:S01]  /*13ca0*/  IMAD.MOV.U32 R8, RZ, RZ, R178 ;  /* 0x000000ffff087224 */ /* 0x000fe200078e00b2 */
[----:B------:R-:W-:Y:S01]  /*13cb0*/  ISETP.GT.U32.AND P3, PT, R2, R4, PT ;  /* 0x000000040200720c */ /* 0x000fe20003f64070 */
[----:B------:R-:W-:Y:S01]  /*13cc0*/  IMAD.HI.U32 R178, R9, R186, RZ ;  /* 0x000000ba09b27227 */ /* 0x000fe200078e00ff */
[----:B------:R-:W-:-:S03]  /*13cd0*/  IABS R185, R177 ;  /* 0x000000b100b97213 */ /* 0x000fc60000000000 */
[--C-:B------:R-:W-:Y:S01]  /*13ce0*/  @!P4 IMAD.IADD R6, R6, 0x1, -R2.reuse ;  /* 0x000000010606c824 */ /* 0x100fe200078e0a02 */
[----:B------:R-:W-:Y:S01]  /*13cf0*/  ISETP.GE.AND P4, PT, R11, RZ, PT ;  /* 0x000000ff0b00720c */ /* 0x000fe20003f86270 */
[----:B------:R-:W-:Y:S02]  /*13d00*/  @!P1 IMAD.IADD R7, R7, 0x1, -R2 ;  /* 0x0000000107079824 */ /* 0x000fe400078e0a02 */
[----:B-1----:R-:W-:Y:S02]  /*13d10*/  IMAD.MOV.U32 R12, RZ, RZ, R3 ;  /* 0x000000ffff0c7224 */ /* 0x002fe400078e0003 */
[----:B------:R-:W-:Y:S01]  /*13d20*/  IMAD.MOV R11, RZ, RZ, -R178 ;  /* 0x000000ffff0b7224 */ /* 0x000fe200078e0ab2 */
[C---:B------:R-:W-:Y:S01]  /*13d30*/  ISETP.GT.U32.AND P1, PT, R2.reuse, R7, PT ;  /* 0x000000070200720c */ /* 0x040fe20003f24070 */
[----:B------:R-:W-:Y:S01]  /*13d40*/  @!P0 IMAD.MOV R12, RZ, RZ, -R12 ;  /* 0x000000ffff0c8224 */ /* 0x000fe200078e0a0c */
[----:B------:R-:W-:Y:S01]  /*13d50*/  ISETP.GE.AND P0, PT, R177, RZ, PT ;  /* 0x000000ffb100720c */ /* 0x000fe20003f06270 */
[----:B------:R-:W-:-:S02]  /*13d60*/  IMAD R186, R2, R11, R186 ;  /* 0x0000000b02ba7224 */ /* 0x000fc400078e02ba */
[----:B------:R-:W-:Y:S01]  /*13d70*/  IMAD.HI.U32 R177, R9, R185, RZ ;  /* 0x000000b909b17227 */ /* 0x000fe200078e00ff */
[----:B------:R1:W-:Y:S03]  /*13d80*/  STL [R1+0x330], R12 ;  /* 0x0003300c01007387 */ /* 0x0003e60000100800 */
[--C-:B------:R-:W-:Y:S01]  /*13d90*/  @!P3 IMAD.IADD R4, R4, 0x1, -R2.reuse ;  /* 0x000000010404b824 */ /* 0x100fe200078e0a02 */
[----:B------:R-:W-:Y:S01]  /*13da0*/  ISETP.GE.AND P3, PT, R10, RZ, PT ;  /* 0x000000ff0a00720c */ /* 0x000fe20003f66270 */
[----:B------:R-:W-:Y:S02]  /*13db0*/  IMAD.MOV R177, RZ, RZ, -R177 ;  /* 0x000000ffffb17224 */ /* 0x000fe400078e0ab1 */
[----:B------:R-:W-:Y:S01]  /*13dc0*/  @!P1 IMAD.IADD R7, R7, 0x1, -R2 ;  /* 0x0000000107079824 */ /* 0x000fe200078e0a02 */
[----:B------:R-:W-:Y:S01]  /*13dd0*/  ISETP.GT.U32.AND P1, PT, R2, R186, PT ;  /* 0x000000ba0200720c */ /* 0x000fe20003f24070 */
[----:B0-----:R-:W-:-:S02]  /*13de0*/  IMAD.MOV.U32 R13, RZ, RZ, R6 ;  /* 0x000000ffff0d7224 */ /* 0x001fc400078e0006 */
[----:B-1----:R-:W-:Y:S02]  /*13df0*/  IMAD.MOV.U32 R12, RZ, RZ, R4 ;  /* 0x000000ffff0c7224 */ /* 0x002fe400078e0004 */
[----:B------:R-:W-:Y:S02]  /*13e00*/  IMAD R185, R2, R177, R185 ;  /* 0x000000b102b97224 */ /* 0x000fe400078e02b9 */
[----:B------:R-:W-:-:S04]  /*13e10*/  IMAD.HI.U32 R3, R9, R8, RZ ;  /* 0x0000000809037227 */ /* 0x000fc800078e00ff */
[----:B------:R-:W-:Y:S01]  /*13e20*/  @!P6 IMAD.MOV R13, RZ, RZ, -R13 ;  /* 0x000000ffff0de224 */ /* 0x000fe200078e0a0d */
[----:B------:R-:W-:Y:S01]  /*13e30*/  ISETP.GT.U32.AND P6, PT, R2, R185, PT ;  /* 0x000000b90200720c */ /* 0x000fe20003fc4070 */
[----:B------:R-:W-:Y:S02]  /*13e40*/  @!P2 IMAD.MOV R12, RZ, RZ, -R12 ;  /* 0x000000ffff0ca224 */ /* 0x000fe400078e0a0c */
[C---:B------:R-:W-:Y:S01]  /*13e50*/  VIADD R180, R0.reuse, 0x7b ;  /* 0x0000007b00b47836 */ /* 0x040fe20000000000 */
[----:B------:R-:W-:Y:S01]  /*13e60*/  STL [R1+0x338], R13 ;  /* 0x0003380d01007387 */ /* 0x000fe20000100800 */
[----:B------:R-:W-:Y:S02]  /*13e70*/  IMAD.MOV R3, RZ, RZ, -R3 ;  /* 0x000000ffff037224 */ /* 0x000fe400078e0a03 */
[----:B------:R-:W-:Y:S01]  /*13e80*/  VIADD R177, R0, 0x7a ;  /* 0x0000007a00b17836 */ /* 0x000fe20000000000 */
[----:B------:R0:W-:Y:S01]  /*13e90*/  STL [R1+0x33c], R12 ;  /* 0x00033c0c01007387 */ /* 0x0001e20000100800 */
[----:B------:R-:W-:Y:S01]  /*13ea0*/  IMAD R3, R2, R3, R8 ;  /* 0x0000000302037224 */ /* 0x000fe200078e0208 */
[----:B------:R-:W-:Y:S01]  /*13eb0*/  ISETP.GE.AND P2, PT, R180, RZ, PT ;  /* 0x000000ffb400720c */ /* 0x000fe20003f46270 */
[--C-:B------:R-:W-:Y:S01]  /*13ec0*/  @!P1 IMAD.IADD R186, R186, 0x1, -R2.reuse ;  /* 0x00000001baba9824 */ /* 0x100fe200078e0a02 */
[----:B------:R-:W-:Y:S01]  /*13ed0*/  IABS R180, R180 ;  /* 0x000000b400b47213 */ /* 0x000fe20000000000 */
[----:B------:R-:W-:Y:S01]  /*13ee0*/  @!P6 IMAD.IADD R185, R185, 0x1, -R2 ;  /* 0x00000001b9b9e824 */ /* 0x000fe200078e0a02 */
[----:B------:R-:W-:Y:S01]  /*13ef0*/  IABS R4, R177 ;  /* 0x000000b100047213 */ /* 0x000fe20000000000 */
[----:B------:R-:W-:Y:S01]  /*13f00*/  VIADD R11, R0, 0x78 ;  /* 0x00000078000b7836 */ /* 0x000fe20000000000 */
[C---:B------:R-:W-:Y:S01]  /*13f10*/  ISETP.GT.U32.AND P1, PT, R2.reuse, R186, PT ;  /* 0x000000ba0200720c */ /* 0x040fe20003f24070 */
[----:B------:R-:W-:Y:S01]  /*13f20*/  IMAD.HI.U32 R178, R9, R180, RZ ;  /* 0x000000b409b27227 */ /* 0x000fe200078e00ff */
[----:B------:R-:W-:-:S02]  /*13f30*/  ISETP.GT.U32.AND P6, PT, R2, R185, PT ;  /* 0x000000b90200720c */ /* 0x000fc40003fc4070 */
[----:B------:R-:W-:Y:S01]  /*13f40*/  IABS R181, R11 ;  /* 0x0000000b00b57213 */ /* 0x000fe20000000000 */
[----:B0-----:R-:W-:Y:S02]  /*13f50*/  IMAD.MOV.U32 R12, RZ, RZ, R7 ;  /* 0x000000ffff0c7224 */ /* 0x001fe400078e0007 */
[----:B------:R-:W-:-:S04]  /*13f60*/  IMAD.HI.U32 R8, R9, R4, RZ ;  /* 0x0000000409087227 */ /* 0x000fc800078e00ff */
[----:B------:R-:W-:Y:S01]  /*13f70*/  @!P5 IMAD.MOV R12, RZ, RZ, -R12 ;  /* 0x000000ffff0cd224 */ /* 0x000fe200078e0a0c */
[C---:B------:R-:W-:Y:S01]  /*13f80*/  ISETP.GT.U32.AND P5, PT, R2.reuse, R3, PT ;  /* 0x000000030200720c */ /* 0x040fe20003fa4070 */
[----:B------:R-:W-:Y:S02]  /*13f90*/  IMAD.MOV R178, RZ, RZ, -R178 ;  /* 0x000000ffffb27224 */ /* 0x000fe400078e0ab2 */
[----:B------:R-:W-:Y:S01]  /*13fa0*/  IMAD.MOV R8, RZ, RZ, -R8 ;  /* 0x000000ffff087224 */ /* 0x000fe200078e0a08 */
[----:B------:R0:W-:Y:S01]  /*13fb0*/  STL [R1+0x32c], R12 ;  /* 0x00032c0c01007387 */ /* 0x0001e20000100800 */
[C---:B------:R-:W-:Y:S02]  /*13fc0*/  IMAD R180, R2.reuse, R178, R180 ;  /* 0x000000b202b47224 */ /* 0x040fe400078e02b4 */
[----:B------:R-:W-:Y:S02]  /*13fd0*/  IMAD R4, R2, R8, R4 ;  /* 0x0000000802047224 */ /* 0x000fe400078e0204 */
[----:B------:R-:W-:Y:S01]  /*13fe0*/  @!P1 IMAD.IADD R186, R186, 0x1, -R2 ;  /* 0x00000001baba9824 */ /* 0x000fe200078e0a02 */
[----:B------:R-:W-:Y:S01]  /*13ff0*/  ISETP.GT.U32.AND P1, PT, R2, R180, PT ;  /* 0x000000b40200720c */ /* 0x000fe20003f24070 */
[----:B------:R-:W-:-:S02]  /*14000*/  VIADD R182, R0, 0x79 ;  /* 0x0000007900b67836 */ /* 0x000fc40000000000 */
[--C-:B------:R-:W-:Y:S01]  /*14010*/  @!P5 IMAD.IADD R3, R3, 0x1, -R2.reuse ;  /* 0x000000010303d824 */ /* 0x100fe200078e0a02 */
[----:B------:R-:W-:Y:S01]  /*14020*/  ISETP.GT.U32.AND P5, PT, R2, R4, PT ;  /* 0x000000040200720c */ /* 0x000fe20003fa4070 */
[--C-:B------:R-:W-:Y:S01]  /*14030*/  @!P6 IMAD.IADD R185, R185, 0x1, -R2.reuse ;  /* 0x00000001b9b9e824 */ /* 0x100fe200078e0a02 */
[----:B------:R-:W-:Y:S01]  /*14040*/  ISETP.GE.AND P6, PT, R177, RZ, PT ;  /* 0x000000ffb100720c */ /* 0x000fe20003fc6270 */
[C---:B------:R-:W-:Y:S01]  /*14050*/  VIADD R178, R0.reuse, 0x76 ;  /* 0x0000007600b27836 */ /* 0x040fe20000000000 */
[----:B------:R-:W-:Y:S01]  /*14060*/  IABS R10, R182 ;  /* 0x000000b6000a7213 */ /* 0x000fe20000000000 */
[----:B------:R-:W-:Y:S02]  /*14070*/  VIADD R177, R0, 0x77 ;  /* 0x0000007700b17836 */ /* 0x000fe40000000000 */
[----:B0-----:R-:W-:Y:S01]  /*14080*/  IMAD.MOV.U32 R12, RZ, RZ, R185 ;  /* 0x000000ffff0c7224 */ /* 0x001fe200078e00b9 */
[----:B------:R-:W-:Y:S01]  /*14090*/  IABS R183, R178 ;  /* 0x000000b200b77213 */ /* 0x000fe20000000000 */
[----:B------:R-:W-:Y:S01]  /*140a0*/  @!P1 IMAD.IADD R180, R180, 0x1, -R2 ;  /* 0x00000001b4b49824 */ /* 0x000fe200078e0a02 */
[----:B------:R-:W-:Y:S01]  /*140b0*/  ISETP.GT.U32.AND P1, PT, R2, R3, PT ;  /* 0x000000030200720c */ /* 0x000fe20003f24070 */
[----:B------:R-:W-:Y:S01]  /*140c0*/  IMAD.HI.U32 R6, R9, R181, RZ ;  /* 0x000000b509067227 */ /* 0x000fe200078e00ff */
[----:B------:R-:W-:-:S03]  /*140d0*/  IABS R8, R177 ;  /* 0x000000b100087213 */ /* 0x000fc60000000000 */
[----:B------:R-:W-:Y:S01]  /*140e0*/  @!P5 IMAD.IADD R4, R4, 0x1, -R2 ;  /* 0x000000010404d824 */ /* 0x000fe200078e0a02 */
[----:B------:R-:W-:Y:S01]  /*140f0*/  ISETP.GT.U32.AND P5, PT, R2, R180, PT ;  /* 0x000000b40200720c */ /* 0x000fe20003fa4070 */
[----:B------:R-:W-:-:S04]  /*14100*/  IMAD.HI.U32 R179, R9, R10, RZ ;  /* 0x0000000a09b37227 */ /* 0x000fc800078e00ff */
[----:B------:R-:W-:Y:S01]  /*14110*/  @!P0 IMAD.MOV R12, RZ, RZ, -R12 ;  /* 0x000000ffff0c8224 */ /* 0x000fe200078e0a0c */
[----:B------:R-:W-:Y:S01]  /*14120*/  ISETP.GT.U32.AND P0, PT, R2, R4, PT ;  /* 0x000000040200720c */ /* 0x000fe20003f04070 */
[----:B------:R-:W-:Y:S02]  /*14130*/  IMAD.MOV R6, RZ, RZ, -R6 ;  /* 0x000000ffff067224 */ /* 0x000fe400078e0a06 */
[C---:B------:R-:W-:Y:S01]  /*14140*/  IMAD.HI.U32 R185, R9.reuse, R183, RZ ;  /* 0x000000b709b97227 */ /* 0x040fe200078e00ff */
[----:B------:R0:W-:Y:S03]  /*14150*/  STL [R1+0x318], R12 ;  /* 0x0003180c01007387 */ /* 0x0001e60000100800 */
[----:B------:R-:W-:Y:S02]  /*14160*/  IMAD.MOV R7, RZ, RZ, -R179 ;  /* 0x000000ffff077224 */ /* 0x000fe400078e0ab3 */
[----:B------:R-:W-:-:S04]  /*14170*/  IMAD.HI.U32 R187, R9, R8, RZ ;  /* 0x0000000809bb7227 */ /* 0x000fc800078e00ff */
[C---:B------:R-:W-:Y:S02]  /*14180*/  IMAD R181, R2.reuse, R6, R181 ;  /* 0x0000000602b57224 */ /* 0x040fe400078e02b5 */
[----:B------:R-:W-:Y:S02]  /*14190*/  IMAD.MOV R185, RZ, RZ, -R185 ;  /* 0x000000ffffb97224 */ /* 0x000fe400078e0ab9 */
[C---:B------:R-:W-:Y:S02]  /*141a0*/  IMAD R10, R2.reuse, R7, R10 ;  /* 0x00000007020a7224 */ /* 0x040fe400078e020a */
[----:B0-----:R-:W-:Y:S02]  /*141b0*/  IMAD.MOV.U32 R12, RZ, RZ, R186 ;  /* 0x000000ffff0c7224 */ /* 0x001fe400078e00ba */
[----:B------:R-:W-:Y:S02]  /*141c0*/  IMAD.MOV R187, RZ, RZ, -R187 ;  /* 0x000000ffffbb7224 */ /* 0x000fe400078e0abb */
[----:B------:R-:W-:Y:S01]  /*141d0*/  @!P1 IMAD.IADD R3, R3, 0x1, -R2 ;  /* 0x0000000103039824 */ /* 0x000fe200078e0a02 */
[C---:B------:R-:W-:Y:S01]  /*141e0*/  ISETP.GT.U32.AND P1, PT, R2.reuse, R181, PT ;  /* 0x000000b50200720c */ /* 0x040fe20003f24070 */
[----:B------:R-:W-:-:S02]  /*141f0*/  IMAD R183, R2, R185, R183 ;  /* 0x000000b902b77224 */ /* 0x000fc400078e02b7 */
[----:B------:R-:W-:Y:S02]  /*14200*/  VIADD R6, R0, 0x75 ;  /* 0x0000007500067836 */ /* 0x000fe40000000000 */
[----:B------:R-:W-:Y:S01]  /*14210*/  @!P4 IMAD.MOV R12, RZ, RZ, -R12 ;  /* 0x000000ffff0cc224 */ /* 0x000fe200078e0a0c */
[C---:B------:R-:W-:Y:S01]  /*14220*/  ISETP.GT.U32.AND P4, PT, R2.reuse, R10, PT ;  /* 0x0000000a0200720c */ /* 0x040fe20003f84070 */
[----:B------:R-:W-:Y:S01]  /*14230*/  IMAD R8, R2, R187, R8 ;  /* 0x000000bb02087224 */ /* 0x000fe200078e0208 */
[----:B------:R-:W-:Y:S01]  /*14240*/  IABS R184, R6 ;  /* 0x0000000600b87213 */ /* 0x000fe20000000000 */
[--C-:B------:R-:W-:Y:S01]  /*14250*/  @!P0 IMAD.IADD R4, R4, 0x1, -R2.reuse ;  /* 0x0000000104048824 */ /* 0x100fe200078e0a02 */
[----:B------:R-:W-:Y:S01]  /*14260*/  ISETP.GT.U32.AND P0, PT, R2, R183, PT ;  /* 0x000000b70200720c */ /* 0x000fe20003f04070 */
[----:B------:R-:W-:Y:S01]  /*14270*/  @!P5 IMAD.IADD R180, R180, 0x1, -R2 ;  /* 0x00000001b4b4d824 */ /* 0x000fe200078e0a02 */
[----:B------:R-:W-:Y:S01]  /*14280*/  ISETP.GT.U32.AND P5, PT, R2, R8, PT ;  /* 0x000000080200720c */ /* 0x000fe20003fa4070 */
[----:B------:R0:W-:Y:S01]  /*14290*/  STL [R1+0x314], R12 ;  /* 0x0003140c01007387 */ /* 0x0001e20000100800 */
[----:B------:R-:W-:-:S02]  /*142a0*/  IMAD.MOV.U32 R13, RZ, RZ, R3 ;  /* 0x000000ffff0d7224 */ /* 0x000fc400078e0003 */
[----:B------:R-:W-:Y:S02]  /*142b0*/  VIADD R7, R0, 0x74 ;  /* 0x0000007400077836 */ /* 0x000fe40000000000 */
[----:B------:R-:W-:-:S03]  /*142c0*/  IMAD.HI.U32 R186, R9, R184, RZ ;  /* 0x000000b809ba7227 */ /* 0x000fc600078e00ff */
[----:B------:R-:W-:Y:S01]  /*142d0*/  IABS R179, R7 ;  /* 0x0000000700b37213 */ /* 0x000fe20000000000 */
[----:B------:R-:W-:Y:S02]  /*142e0*/  @!P3 IMAD.MOV R13, RZ, RZ, -R13 ;  /* 0x000000ffff0db224 */ /* 0x000fe400078e0a0d */
[----:B0-----:R-:W-:Y:S02]  /*142f0*/  IMAD.MOV.U32 R12, RZ, RZ, R180 ;  /* 0x000000ffff0c7224 */ /* 0x001fe400078e00b4 */
[----:B------:R-:W-:Y:S01]  /*14300*/  @!P1 IMAD.IADD R181, R181, 0x1, -R2 ;  /* 0x00000001b5b59824 */ /* 0x000fe200078e0a02 */
[----:B------:R-:W-:Y:S01]  /*14310*/  STL [R1+0x304], R13 ;  /* 0x0003040d01007387 */ /* 0x000fe20000100800 */
[----:B------:R-:W-:Y:S01]  /*14320*/  @!P2 IMAD.MOV R12, RZ, RZ, -R12 ;  /* 0x000000ffff0ca224 */ /* 0x000fe200078e0a0c */
[----:B------:R-:W-:Y:S01]  /*14330*/  ISETP.GE.AND P1, PT, R11, RZ, PT ;  /* 0x000000ff0b00720c */ /* 0x000fe20003f26270 */
[----:B------:R-:W-:Y:S02]  /*14340*/  IMAD.MOV R186, RZ, RZ, -R186 ;  /* 0x000000ffffba7224 */ /* 0x000fe400078e0aba */
[--C-:B------:R-:W-:Y:S01]  /*14350*/  @!P4 IMAD.IADD R10, R10, 0x1, -R2.reuse ;  /* 0x000000010a0ac824 */ /* 0x100fe200078e0a02 */
[----:B------:R0:W-:Y:S01]  /*14360*/  STL [R1+0x300], R12 ;  /* 0x0003000c01007387 */ /* 0x0001e20000100800 */
[----:B------:R-:W-:Y:S01]  /*14370*/  @!P0 IMAD.IADD R183, R183, 0x1, -R2 ;  /* 0x00000001b7b78824 */ /* 0x000fe200078e0a02 */
[C---:B------:R-:W-:Y:S01]  /*14380*/  ISETP.GT.U32.AND P0, PT, R2.reuse, R181, PT ;  /* 0x000000b50200720c */ /* 0x040fe20003f04070 */
[----:B------:R-:W-:Y:S01]  /*14390*/  IMAD R184, R2, R186, R184 ;  /* 0x000000ba02b87224 */ /* 0x000fe200078e02b8 */
[----:B------:R-:W-:Y:S01]  /*143a0*/  ISETP.GE.AND P4, PT, R182, RZ, PT ;  /* 0x000000ffb600720c */ /* 0x000fe20003f86270 */
[----:B------:R-:W-:Y:S01]  /*143b0*/  @!P5 IMAD.IADD R8, R8, 0x1, -R2 ;  /* 0x000000010808d824 */ /* 0x000fe200078e0a02 */
[C---:B------:R-:W-:Y:S01]  /*143c0*/  ISETP.GT.U32.AND P5, PT, R2.reuse, R10, PT ;  /* 0x0000000a0200720c */ /* 0x040fe20003fa4070 */
[----:B------:R-:W-:Y:S01]  /*143d0*/  IMAD.HI.U32 R187, R9, R179, RZ ;  /* 0x000000b309bb7227 */ /* 0x000fe200078e00ff */
[----:B------:R-:W-:-:S02]  /*143e0*/  ISETP.GT.U32.AND P2, PT, R2, R183, PT ;  /* 0x000000b70200720c */ /* 0x000fc40003f44070 */
[C---:B------:R-:W-:Y:S01]  /*143f0*/  ISETP.GT.U32.AND P3, PT, R2.reuse, R8, PT ;  /* 0x000000080200720c */ /* 0x040fe20003f64070 */
[----:B0-----:R-:W-:Y:S02]  /*14400*/  IMAD.MOV.U32 R12, RZ, RZ, R4 ;  /* 0x000000ffff0c7224 */ /* 0x001fe400078e0004 */
[----:B------:R-:W-:Y:S02]  /*14410*/  IMAD.MOV R187, RZ, RZ, -R187 ;  /* 0x000000ffffbb7224 */ /* 0x000fe400078e0abb */
[----:B------:R-:W-:Y:S01]  /*14420*/  @!P6 IMAD.MOV R12, RZ, RZ, -R12 ;  /* 0x000000ffff0ce224 */ /* 0x000fe200078e0a0c */
[----:B------:R-:W-:Y:S01]  /*14430*/  ISETP.GT.U32.AND P6, PT, R2, R184, PT ;  /* 0x000000b80200720c */ /* 0x000fe20003fc4070 */
[----:B------:R-:W-:Y:S02]  /*14440*/  VIADD R182, R0, 0x73 ;  /* 0x0000007300b67836 */ /* 0x000fe40000000000 */
[----:B------:R-:W-:Y:S01]  /*14450*/  IMAD R179, R2, R187, R179 ;  /* 0x000000bb02b37224 */ /* 0x000fe200078e02b3 */
[----:B------:R0:W-:Y:S01]  /*14460*/  STL [R1+0x2f0], R12 ;  /* 0x0002f00c01007387 */ /* 0x0001e20000100800 */
[----:B------:R-:W-:Y:S01]  /*14470*/  VIADD R11, R0, 0x72 ;  /* 0x00000072000b7836 */ /* 0x000fe20000000000 */
[----:B------:R-:W-:Y:S01]  /*14480*/  IABS R4, R182 ;  /* 0x000000b600047213 */ /* 0x000fe20000000000 */
[--C-:B------:R-:W-:Y:S01]  /*14490*/  @!P0 IMAD.IADD R181, R181, 0x1, -R2.reuse ;  /* 0x00000001b5b58824 */ /* 0x100fe200078e0a02 */
[----:B------:R-:W-:Y:S01]  /*144a0*/  ISETP.GT.U32.AND P0, PT, R2, R179, PT ;  /* 0x000000b30200720c */ /* 0x000fe20003f04070 */
[--C-:B------:R-:W-:Y:S01]  /*144b0*/  @!P5 IMAD.IADD R10, R10, 0x1, -R2.reuse ;  /* 0x000000010a0ad824 */ /* 0x100fe200078e0a02 */
[----:B------:R-:W-:Y:S01]  /*144c0*/  IABS R3, R11 ;  /* 0x0000000b00037213 */ /* 0x000fe20000000000 */
[----:B------:R-:W-:Y:S01]  /*144d0*/  @!P3 IMAD.IADD R8, R8, 0x1, -R2 ;  /* 0x000000010808b824 */ /* 0x000fe200078e0a02 */
[----:B------:R-:W-:Y:S01]  /*144e0*/  ISETP.GE.AND P5, PT, R177, RZ, PT ;  /* 0x000000ffb100720c */ /* 0x000fe20003fa6270 */
[----:B------:R-:W-:Y:S01]  /*144f0*/  IMAD.HI.U32 R177, R9, R4, RZ ;  /* 0x0000000409b17227 */ /* 0x000fe200078e00ff */
[----:B------:R-:W-:-:S03]  /*14500*/  ISETP.GE.AND P3, PT, R178, RZ, PT ;  /* 0x000000ffb200720c */ /* 0x000fc60003f66270 */
[--C-:B------:R-:W-:Y:S01]  /*14510*/  @!P2 IMAD.IADD R183, R183, 0x1, -R2.reuse ;  /* 0x00000001b7b7a824 */ /* 0x100fe200078e0a02 */
[----:B------:R-:W-:Y:S01]  /*14520*/  ISETP.GE.AND P2, PT, R6, RZ, PT ;  /* 0x000000ff0600720c */ /* 0x000fe20003f46270 */
[----:B------:R-:W-:Y:S01]  /*14530*/  @!P6 IMAD.IADD R184, R184, 0x1, -R2 ;  /* 0x00000001b8b8e824 */ /* 0x000fe200078e0a02 */
[----:B------:R-:W-:Y:S01]  /*14540*/  ISETP.GE.AND P6, PT, R7, RZ, PT ;  /* 0x000000ff0700720c */ /* 0x000fe20003fc6270 */
[----:B------:R-:W-:-:S04]  /*14550*/  IMAD.HI.U32 R6, R9, R3, RZ ;  /* 0x0000000309067227 */ /* 0x000fc800078e00ff */
[----:B------:R-:W-:Y:S02]  /*14560*/  IMAD.MOV R7, RZ, RZ, -R177 ;  /* 0x000000ffff077224 */ /* 0x000fe400078e0ab1 */
[----:B------:R-:W-:Y:S02]  /*14570*/  IMAD.MOV R6, RZ, RZ, -R6 ;  /* 0x000000ffff067224 */ /* 0x000fe400078e0a06 */
[C---:B------:R-:W-:Y:S02]  /*14580*/  IMAD R7, R2.reuse, R7, R4 ;  /* 0x0000000702077224 */ /* 0x040fe400078e0204 */
[----:B------:R-:W-:Y:S02]  /*14590*/  IMAD.MOV.U32 R13, RZ, RZ, R10 ;  /* 0x000000ffff0d7224 */ /* 0x000fe400078e000a */
[----:B0-----:R-:W-:Y:S02]  /*145a0*/  IMAD.MOV.U32 R12, RZ, RZ, R181 ;  /* 0x000000ffff0c7224 */ /* 0x001fe400078e00b5 */
[----:B------:R-:W-:Y:S01]  /*145b0*/  @!P0 IMAD.IADD R179, R179, 0x1, -R2 ;  /* 0x00000001b3b38824 */ /* 0x000fe200078e0a02 */
[C---:B------:R-:W-:Y:S01]  /*145c0*/  ISETP.GT.U32.AND P0, PT, R2.reuse, R184, PT ;  /* 0x000000b80200720c */ /* 0x040fe20003f04070 */
[----:B------:R-:W-:-:S02]  /*145d0*/  IMAD R3, R2, R6, R3 ;  /* 0x0000000602037224 */ /* 0x000fc400078e0203 */
[----:B------:R-:W-:Y:S02]  /*145e0*/  IMAD.MOV.U32 R10, RZ, RZ, R183 ;  /* 0x000000ffff0a7224 */ /* 0x000fe400078e00b7 */
[----:B------:R-:W-:Y:S01]  /*145f0*/  @!P5 IMAD.MOV R8, RZ, RZ, -R8 ;  /* 0x000000ffff08d224 */ /* 0x000fe200078e0a08 */
[C---:B------:R-:W-:Y:S01]  /*14600*/  ISETP.GT.U32.AND P5, PT, R2.reuse, R7, PT ;  /* 0x000000070200720c */ /* 0x040fe20003fa4070 */
[----:B------:R-:W-:Y:S01]  /*14610*/  @!P1 IMAD.MOV R12, RZ, RZ, -R12 ;  /* 0x000000ffff0c9224 */ /* 0x000fe200078e0a0c */
[C---:B------:R-:W-:Y:S01]  /*14620*/  ISETP.GT.U32.AND P1, PT, R2.reuse, R179, PT ;  /* 0x000000b30200720c */ /* 0x040fe20003f24070 */
[----:B------:R-:W-:Y:S01]  /*14630*/  @!P3 IMAD.MOV R10, RZ, RZ, -R10 ;  /* 0x000000ffff0ab224 */ /* 0x000fe200078e0a0a */
[----:B------:R-:W-:Y:S01]  /*14640*/  ISETP.GT.U32.AND P3, PT, R2, R3, PT ;  /* 0x000000030200720c */ /* 0x000fe20003f64070 */
[----:B------:R-:W-:Y:S01]  /*14650*/  @!P4 IMAD.MOV R13, RZ, RZ, -R13 ;  /* 0x000000ffff0dc224 */ /* 0x000fe200078e0a0d */
[----:B------:R-:W-:Y:S01]  /*14660*/  ISETP.GE.AND P4, PT, R182, RZ, PT ;  /* 0x000000ffb600720c */ /* 0x000fe20003f86270 */
[----:B------:R-:W-:-:S02]  /*14670*/  VIADD R4, R0, 0x70 ;  /* 0x0000007000047836 */ /* 0x000fc40000000000 */
[----:B------:R-:W-:Y:S01]  /*14680*/  VIADD R6, R0, 0x71 ;  /* 0x0000007100067836 */ /* 0x000fe20000000000 */
[----:B------:R-:W-:Y:S01]  /*14690*/  STL [R1+0x2e8], R13 ;  /* 0x0002e80d01007387 */ /* 0x000fe20000100800 */
[--C-:B------:R-:W-:Y:S01]  /*146a0*/  @!P0 IMAD.IADD R184, R184, 0x1, -R2.reuse ;  /* 0x00000001b8b88824 */ /* 0x100fe200078e0a02 */
[----:B------:R-:W-:Y:S01]  /*146b0*/  ISETP.GE.AND P0, PT, R11, RZ, PT ;  /* 0x000000ff0b00720c */ /* 0x000fe20003f06270 */
[--C-:B------:R-:W-:Y:S01]  /*146c0*/  @!P5 IMAD.IADD R7, R7, 0x1, -R2.reuse ;  /* 0x000000010707d824 */ /* 0x100fe200078e0a02 */
[----:B------:R-:W-:Y:S01]  /*146d0*/  STL [R1+0x2e4], R12 ;  /* 0x0002e40c01007387 */ /* 0x000fe20000100800 */
[----:B------:R-:W-:Y:S01]  /*146e0*/  IABS R177, R6 ;  /* 0x0000000600b17213 */ /* 0x000fe20000000000 */
[--C-:B------:R-:W-:Y:S01]  /*146f0*/  @!P1 IMAD.IADD R179, R179, 0x1, -R2.reuse ;  /* 0x00000001b3b39824 */ /* 0x100fe200078e0a02 */
[----:B------:R-:W-:Y:S01]  /*14700*/  ISETP.GE.AND P1, PT, R6, RZ, PT ;  /* 0x000000ff0600720c */ /* 0x000fe20003f26270 */
[----:B------:R0:W-:Y:S01]  /*14710*/  STL [R1+0x2e0], R8 ;  /* 0x0002e00801007387 */ /* 0x0001e20000100800 */
[----:B------:R-:W-:Y:S01]  /*14720*/  @!P3 IMAD.IADD R3, R3, 0x1, -R2 ;  /* 0x000000010303b824 */ /* 0x000fe200078e0a02 */
[----:B------:R-:W-:Y:S01]  /*14730*/  ISETP.GT.U32.AND P3, PT, R2, R7, PT ;  /* 0x000000070200720c */ /* 0x000fe20003f64070 */
[----:B------:R-:W-:Y:S01]  /*14740*/  VIADD R180, R0, 0x6f ;  /* 0x0000006f00b47836 */ /* 0x000fe20000000000 */
[----:B------:R1:W-:Y:S01]  /*14750*/  STL [R1+0x2b0], R10 ;  /* 0x0002b00a01007387 */ /* 0x0003e20000100800 */
[----:B------:R-:W-:Y:S01]  /*14760*/  ISETP.GE.AND P5, PT, R4, RZ, PT ;  /* 0x000000ff0400720c */ /* 0x000fe20003fa6270 */
[----:B------:R-:W-:-:S02]  /*14770*/  VIADD R182, R0, 0x6a ;  /* 0x0000006a00b67836 */ /* 0x000fc40000000000 */
[C---:B------:R-:W-:Y:S01]  /*14780*/  VIADD R183, R0.reuse, 0x6b ;  /* 0x0000006b00b77836 */ /* 0x040fe20000000000 */
[----:B0-----:R-:W-:Y:S01]  /*14790*/  IABS R8, R4 ;  /* 0x0000000400087213 */ /* 0x001fe20000000000 */
[C---:B------:R-:W-:Y:S02]  /*147a0*/  VIADD R186, R0.reuse, 0x4e ;  /* 0x0000004e00ba7836 */ /* 0x040fe40000000000 */
[----:B------:R-:W-:Y:S02]  /*147b0*/  VIADD R187, R0, 0x4c ;  /* 0x0000004c00bb7836 */ /* 0x000fe40000000000 */
[----:B------:R-:W-:Y:S02]  /*147c0*/  IMAD.MOV.U32 R6, RZ, RZ, R8 ;  /* 0x000000ffff067224 */ /* 0x000fe400078e0008 */
[----:B------:R-:W-:Y:S01]  /*147d0*/  IMAD.HI.U32 R8, R9, R177, RZ ;  /* 0x000000b109087227 */ /* 0x000fe200078e00ff */
[----:B------:R-:W-:-:S03]  /*147e0*/  IABS R188, R187 ;  /* 0x000000bb00bc7213 */ /* 0x000fc60000000000 */
[----:B------:R-:W-:Y:S02]  /*147f0*/  IMAD.MOV R8, RZ, RZ, -R8 ;  /* 0x000000ffff087224 */ /* 0x000fe400078e0a08 */
[----:B-1----:R-:W-:Y:S02]  /*14800*/  IMAD.MOV.U32 R10, RZ, RZ, R184 ;  /* 0x000000ffff0a7224 */ /* 0x002fe400078e00b8 */
[----:B------:R-:W-:Y:S02]  /*14810*/  IMAD R177, R2, R8, R177 ;  /* 0x0000000802b17224 */ /* 0x000fe400078e02b1 */
[----:B------:R-:W-:-:S04]  /*14820*/  IMAD.HI.U32 R4, R9, R6, RZ ;  /* 0x0000000609047227 */ /* 0x000fc800078e00ff */
[----:B------:R-:W-:Y:S01]  /*14830*/  @!P3 IMAD.IADD R7, R7, 0x1, -R2 ;  /* 0x000000010707b824 */ /* 0x000fe200078e0a02 */
[C---:B------:R-:W-:Y:S01]  /*14840*/  ISETP.GT.U32.AND P3, PT, R2.reuse, R177, PT ;  /* 0x000000b10200720c */ /* 0x040fe20003f64070 */
[----:B------:R-:W-:Y:S01]  /*14850*/  @!P2 IMAD.MOV R10, RZ, RZ, -R10 ;  /* 0x000000ffff0aa224 */ /* 0x000fe200078e0a0a */
[C---:B------:R-:W-:Y:S01]  /*14860*/  ISETP.GT.U32.AND P2, PT, R2.reuse, R3, PT ;  /* 0x000000030200720c */ /* 0x040fe20003f44070 */
[----:B------:R-:W-:Y:S02]  /*14870*/  IMAD.MOV R4, RZ, RZ, -R4 ;  /* 0x000000ffff047224 */ /* 0x000fe400078e0a04 */
[----:B------:R-:W-:Y:S01]  /*14880*/  IMAD.MOV.U32 R12, RZ, RZ, R7 ;  /* 0x000000ffff0c7224 */ /* 0x000fe200078e0007 */
[----:B------:R0:W-:Y:S01]  /*14890*/  STL [R1+0x2b8], R10 ;  /* 0x0002b80a01007387 */ /* 0x0001e20000100800 */
[----:B------:R-:W-:Y:S02]  /*148a0*/  IMAD R6, R2, R4, R6 ;  /* 0x0000000402067224 */ /* 0x000fe400078e0206 */
[----:B------:R-:W-:-:S02]  /*148b0*/  @!P4 IMAD.MOV R12, RZ, RZ, -R12 ;  /* 0x000000ffff0cc224 */ /* 0x000fc400078e0a0c */
[----:B------:R-:W-:Y:S01]  /*148c0*/  VIADD R4, R0, 0x6c ;  /* 0x0000006c00047836 */ /* 0x000fe20000000000 */
[C---:B------:R-:W-:Y:S01]  /*148d0*/  ISETP.GT.U32.AND P4, PT, R2.reuse, R6, PT ;  /* 0x000000060200720c */ /* 0x040fe20003f84070 */
[--C-:B------:R-:W-:Y:S02]  /*148e0*/  @!P3 IMAD.IADD R177, R177, 0x1, -R2.reuse ;  /* 0x00000001b1b1b824 */ /* 0x100fe400078e0a02 */
[----:B------:R-:W-:Y:S02]  /*148f0*/  @!P2 IMAD.IADD R3, R3, 0x1, -R2 ;  /* 0x000000010303a824 */ /* 0x000fe400078e0a02 */
[----:B0-----:R-:W-:Y:S01]  /*14900*/  IMAD.MOV.U32 R10, RZ, RZ, R179 ;  /* 0x000000ffff0a7224 */ /* 0x001fe200078e00b3 */
[----:B------:R-:W-:Y:S01]  /*14910*/  ISETP.GT.U32.AND P3, PT, R2, R177, PT ;  /* 0x000000b10200720c */ /* 0x000fe20003f64070 */
[----:B------:R-:W-:Y:S02]  /*14920*/  VIADD R179, R0, 0x6d ;  /* 0x0000006d00b37836 */ /* 0x000fe40000000000 */
[----:B------:R-:W-:Y:S01]  /*14930*/  @!P6 IMAD.MOV R10, RZ, RZ, -R10 ;  /* 0x000000ffff0ae224 */ /* 0x000fe200078e0a0a */
[----:B------:R-:W-:Y:S01]  /*14940*/  ISETP.GE.AND P6, PT, R180, RZ, PT ;  /* 0x000000ffb400720c */ /* 0x000fe20003fc6270 */
[----:B------:R-:W-:Y:S01]  /*14950*/  IMAD.MOV.U32 R11, RZ, RZ, R3 ;  /* 0x000000ffff0b7224 */ /* 0x000fe200078e0003 */
[----:B------:R-:W-:Y:S01]  /*14960*/  IABS R180, R180 ;  /* 0x000000b400b47213 */ /* 0x000fe20000000000 */
[----:B------:R-:W-:Y:S01]  /*14970*/  @!P4 IMAD.IADD R6, R6, 0x1, -R2 ;  /* 0x000000010606c824 */ /* 0x000fe200078e0a02 */
[----:B------:R0:W-:Y:S01]  /*14980*/  STL [R1+0x2bc], R10 ;  /* 0x0002bc0a01007387 */ /* 0x0001e20000100800 */
[----:B------:R-:W-:Y:S01]  /*14990*/  @!P0 IMAD.MOV R11, RZ, RZ, -R11 ;  /* 0x000000ffff0b8224 */ /* 0x000fe200078e0a0b */
[----:B------:R-:W-:Y:S01]  /*149a0*/  ISETP.GE.AND P0, PT, R179, RZ, PT ;  /* 0x000000ffb300720c */ /* 0x000fe20003f06270 */
[----:B------:R-:W-:Y:S01]  /*149b0*/  IMAD.HI.U32 R8, R9, R180, RZ ;  /* 0x000000b409087227 */ /* 0x000fe200078e00ff */
[----:B------:R-:W-:Y:S01]  /*149c0*/  IABS R179, R179 ;  /* 0x000000b300b37213 */ /* 0x000fe20000000000 */
[----:B------:R-:W-:Y:S01]  /*149d0*/  STL [R1+0x2c0], R12 ;  /* 0x0002c00c01007387 */ /* 0x000fe20000100800 */
[----:B------:R-:W-:Y:S01]  /*149e0*/  ISETP.GT.U32.AND P4, PT, R2, R6, PT ;  /* 0x000000060200720c */ /* 0x000fe20003f84070 */
[----:B------:R-:W-:-:S02]  /*149f0*/  IMAD.MOV R7, RZ, RZ, -R8 ;  /* 0x000000ffff077224 */ /* 0x000fc400078e0a08 */
[----:B------:R1:W-:Y:S01]  /*14a00*/  STL [R1+0x2d4], R11 ;  /* 0x0002d40b01007387 */ /* 0x0003e20000100800 */
[----:B0-----:R-:W-:Y:S02]  /*14a10*/  VIADD R10, R0, 0x6e ;  /* 0x0000006e000a7836 */ /* 0x001fe40000000000 */
[----:B------:R-:W-:Y:S02]  /*14a20*/  IMAD R180, R2, R7, R180 ;  /* 0x0000000702b47224 */ /* 0x000fe400078e02b4 */
[----:B------:R-:W-:Y:S01]  /*14a30*/  IMAD.HI.U32 R7, R9, R179, RZ ;  /* 0x000000b309077227 */ /* 0x000fe200078e00ff */
[----:B------:R-:W-:Y:S02]  /*14a40*/  ISETP.GE.AND P2, PT, R10, RZ, PT ;  /* 0x000000ff0a00720c */ /* 0x000fe40003f46270 */
[----:B------:R-:W-:Y:S01]  /*14a50*/  IABS R10, R10 ;  /* 0x0000000a000a7213 */ /* 0x000fe20000000000 */
[----:B------:R-:W-:Y:S01]  /*14a60*/  @!P3 IMAD.IADD R177, R177, 0x1, -R2 ;  /* 0x00000001b1b1b824 */ /* 0x000fe200078e0a02 */
[----:B-1----:R-:W-:Y:S01]  /*14a70*/  IABS R11, R4 ;  /* 0x00000004000b7213 */ /* 0x002fe20000000000 */
[----:B------:R-:W-:Y:S01]  /*14a80*/  IMAD.MOV R7, RZ, RZ, -R7 ;  /* 0x000000ffff077224 */ /* 0x000fe200078e0a07 */
[----:B------:R-:W-:Y:S01]  /*14a90*/  ISETP.GT.U32.AND P3, PT, R2, R180, PT ;  /* 0x000000b40200720c */ /* 0x000fe20003f64070 */
[----:B------:R-:W-:-:S04]  /*14aa0*/  IMAD.HI.U32 R3, R9, R10, RZ ;  /* 0x0000000a09037227 */ /* 0x000fc800078e00ff */
[----:B------:R-:W-:-:S04]  /*14ab0*/  IMAD.HI.U32 R8, R9, R11, RZ ;  /* 0x0000000b09087227 */ /* 0x000fc800078e00ff */
[----:B------:R-:W-:Y:S02]  /*14ac0*/  IMAD.MOV R8, RZ, RZ, -R8 ;  /* 0x000000ffff087224 */ /* 0x000fe400078e0a08 */
[C---:B------:R-:W-:Y:S02]  /*14ad0*/  IMAD R179, R2.reuse, R7, R179 ;  /* 0x0000000702b37224 */ /* 0x040fe400078e02b3 */
[----:B------:R-:W-:Y:S02]  /*14ae0*/  IMAD R11, R2, R8, R11 ;  /* 0x00000008020b7224 */ /* 0x000fe400078e020b */
[--C-:B------:R-:W-:Y:S01]  /*14af0*/  @!P4 IMAD.IADD R6, R6, 0x1, -R2.reuse ;  /* 0x000000010606c824 */ /* 0x100fe200078e0a02 */
[----:B------:R-:W-:Y:S01]  /*14b00*/  ISETP.GT.U32.AND P4, PT, R2, R179, PT ;  /* 0x000000b30200720c */ /* 0x000fe20003f84070 */
[----:B------:R-:W-:Y:S02]  /*14b10*/  IMAD.MOV R3, RZ, RZ, -R3 ;  /* 0x000000ffff037224 */ /* 0x000fe400078e0a03 */
[----:B------:R-:W-:Y:S01]  /*14b20*/  @!P3 IMAD.IADD R180, R180, 0x1, -R2 ;  /* 0x00000001b4b4b824 */ /* 0x000fe200078e0a02 */
[C---:B------:R-:W-:Y:S01]  /*14b30*/  ISETP.GT.U32.AND P3, PT, R2.reuse, R11, PT ;  /* 0x0000000b0200720c */ /* 0x040fe20003f64070 */
[----:B------:R-:W-:Y:S01]  /*14b40*/  IMAD R10, R2, R3, R10 ;  /* 0x00000003020a7224 */ /* 0x000fe200078e020a */
[----:B------:R-:W-:Y:S01]  /*14b50*/  IABS R3, R183 ;  /* 0x000000b700037213 */ /* 0x000fe20000000000 */
[----:B------:R-:W-:Y:S01]  /*14b60*/  IMAD.MOV.U32 R12, RZ, RZ, R177 ;  /* 0x000000ffff0c7224 */ /* 0x000fe200078e00b1 */
[----:B------:R-:W-:Y:S01]  /*14b70*/  IABS R177, R182 ;  /* 0x000000b600b17213 */ /* 0x000fe20000000000 */
[----:B------:R-:W-:-:S02]  /*14b80*/  VIADD R8, R0, 0x69 ;  /* 0x0000006900087836 */ /* 0x000fc40000000000 */
[----:B------:R-:W-:Y:S01]  /*14b90*/  @!P1 IMAD.MOV R12, RZ, RZ, -R12 ;  /* 0x000000ffff0c9224 */ /* 0x000fe200078e0a0c */
[C---:B------:R-:W-:Y:S01]  /*14ba0*/  ISETP.GT.U32.AND P1, PT, R2.reuse, R10, PT ;  /* 0x0000000a0200720c */ /* 0x040fe20003f24070 */
[--C-:B------:R-:W-:Y:S01]  /*14bb0*/  @!P4 IMAD.IADD R179, R179, 0x1, -R2.reuse ;  /* 0x00000001b3b3c824 */ /* 0x100fe200078e0a02 */
[----:B------:R-:W-:Y:S01]  /*14bc0*/  IABS R178, R8 ;  /* 0x0000000800b27213 */ /* 0x000fe20000000000 */
[----:B------:R-:W-:Y:S01]  /*14bd0*/  IMAD.HI.U32 R7, R9, R3, RZ ;  /* 0x0000000309077227 */ /* 0x000fe200078e00ff */
[----:B------:R0:W-:Y:S03]  /*14be0*/  STL [R1+0x2c8], R12 ;  /* 0x0002c80c01007387 */ /* 0x0001e60000100800 */
[----:B------:R-:W-:Y:S01]  /*14bf0*/  @!P3 IMAD.IADD R11, R11, 0x1, -R2 ;  /* 0x000000010b0bb824 */ /* 0x000fe200078e0a02 */
[----:B------:R-:W-:Y:S01]  /*14c00*/  ISETP.GT.U32.AND P3, PT, R2, R179, PT ;  /* 0x000000b30200720c */ /* 0x000fe20003f64070 */
[----:B------:R-:W-:-:S02]  /*14c10*/  IMAD.MOV R7, RZ, RZ, -R7 ;  /* 0x000000ffff077224 */ /* 0x000fc400078e0a07 */
[----:B------:R-:W-:-:S04]  /*14c20*/  IMAD.HI.U32 R181, R9, R178, RZ ;  /* 0x000000b209b57227 */ /* 0x000fc800078e00ff */
[----:B0-----:R-:W-:Y:S02]  /*14c30*/  IMAD.MOV.U32 R12, RZ, RZ, R6 ;  /* 0x000000ffff0c7224 */ /* 0x001fe400078e0006 */
        /* <DEDUP_REMOVED lines=8> */
[----:B------:R-:W-:Y:S01]  /*14cc0*/  @!P3 IMAD.IADD R179, R179, 0x1, -R2 ;  /* 0x00000001b3b3b824 */ /* 0x000fe200078e0a02 */
[----:B------:R0:W-:Y:S01]  /*14cd0*/  STL [R1+0x2c4], R12 ;  /* 0x0002c40c01007387 */ /* 0x0001e20000100800 */
[C---:B------:R-:W-:Y:S01]  /*14ce0*/  IMAD R3, R2.reuse, R7, R3 ;  /* 0x0000000702037224 */ /* 0x040fe200078e0203 */
[----:B------:R-:W-:Y:S01]  /*14cf0*/  ISETP.GT.U32.AND P3, PT, R2, R177, PT ;  /* 0x000000b10200720c */ /* 0x000fe20003f64070 */
[----:B------:R-:W-:-:S02]  /*14d00*/  VIADD R7, R0, 0x68 ;  /* 0x0000006800077836 */ /* 0x000fc40000000000 */
[--C-:B------:R-:W-:Y:S01]  /*14d10*/  @!P1 IMAD.IADD R180, R180, 0x1, -R2.reuse ;  /* 0x00000001b4b49824 */ /* 0x100fe200078e0a02 */
[----:B------:R-:W-:Y:S01]  /*14d20*/  ISETP.GT.U32.AND P1, PT, R2, R3, PT ;  /* 0x000000030200720c */ /* 0x000fe20003f24070 */
[----:B------:R-:W-:Y:S01]  /*14d30*/  VIADD R6, R0, 0x67 ;  /* 0x0000006700067836 */ /* 0x000fe20000000000 */
[----:B------:R-:W-:Y:S01]  /*14d40*/  IABS R184, R7 ;  /* 0x0000000700b87213 */ /* 0x000fe20000000000 */
[--C-:B------:R-:W-:Y:S01]  /*14d50*/  @!P4 IMAD.IADD R10, R10, 0x1, -R2.reuse ;  /* 0x000000010a0ac824 */ /* 0x100fe200078e0a02 */
[----:B------:R-:W-:Y:S01]  /*14d60*/  ISETP.GE.AND P4, PT, R4, RZ, PT ;  /* 0x000000ff0400720c */ /* 0x000fe20003f86270 */
[----:B------:R-:W-:Y:S01]  /*14d70*/  @!P5 IMAD.IADD R11, R11, 0x1, -R2 ;  /* 0x000000010b0bd824 */ /* 0x000fe200078e0a02 */
[----:B------:R-:W-:Y:S01]  /*14d80*/  ISETP.GE.AND P5, PT, R183, RZ, PT ;  /* 0x000000ffb700720c */ /* 0x000fe20003fa6270 */
[----:B------:R-:W-:Y:S01]  /*14d90*/  IMAD.HI.U32 R4, R9, R184, RZ ;  /* 0x000000b809047227 */ /* 0x000fe200078e00ff */
[----:B------:R-:W-:-:S03]  /*14da0*/  IABS R183, R6 ;  /* 0x0000000600b77213 */ /* 0x000fc60000000000 */
[----:B0-----:R-:W-:Y:S02]  /*14db0*/  IMAD.MOV.U32 R12, RZ, RZ, R180 ;  /* 0x000000ffff0c7224 */ /* 0x001fe400078e00b4 */
[----:B------:R-:W-:Y:S02]  /*14dc0*/  @!P3 IMAD.IADD R177, R177, 0x1, -R2 ;  /* 0x00000001b1b1b824 */ /* 0x000fe400078e0a02 */
[----:B------:R-:W-:Y:S02]  /*14dd0*/  IMAD.MOV R4, RZ, RZ, -R4 ;  /* 0x000000ffff047224 */ /* 0x000fe400078e0a04 */
[----:B------:R-:W-:Y:S01]  /*14de0*/  @!P6 IMAD.MOV R12, RZ, RZ, -R12 ;  /* 0x000000ffff0ce224 */ /* 0x000fe200078e0a0c */
[----:B------:R-:W-:Y:S01]  /*14df0*/  ISETP.GT.U32.AND P6, PT, R2, R177, PT ;  /* 0x000000b10200720c */ /* 0x000fe20003fc4070 */
[----:B------:R-:W-:Y:S01]  /*14e00*/  @!P1 IMAD.IADD R3, R3, 0x1, -R2 ;  /* 0x0000000103039824 */ /* 0x000fe200078e0a02 */
[----:B------:R-:W-:Y:S01]  /*14e10*/  ISETP.GE.AND P1, PT, R182, RZ, PT ;  /* 0x000000ffb600720c */ /* 0x000fe20003f26270 */
[----:B------:R-:W-:Y:S01]  /*14e20*/  IMAD.HI.U32 R180, R9, R183, RZ ;  /* 0x000000b709b47227 */ /* 0x000fe200078e00ff */
[----:B------:R0:W-:Y:S02]  /*14e30*/  STL [R1+0x28c], R12 ;  /* 0x00028c0c01007387 */ /* 0x0001e40000100800 */
[C---:B------:R-:W-:Y:S01]  /*14e40*/  ISETP.GT.U32.AND P3, PT, R2.reuse, R3, PT ;  /* 0x000000030200720c */ /* 0x040fe20003f64070 */
[----:B------:R-:W-:-:S02]  /*14e50*/  IMAD R184, R2, R4, R184 ;  /* 0x0000000402b87224 */ /* 0x000fc400078e02b8 */
[----:B------:R-:W-:Y:S02]  /*14e60*/  IMAD.MOV R181, RZ, RZ, -R181 ;  /* 0x000000ffffb57224 */ /* 0x000fe400078e0ab5 */
[----:B------:R-:W-:Y:S02]  /*14e70*/  IMAD.MOV.U32 R13, RZ, RZ, R10 ;  /* 0x000000ffff0d7224 */ /* 0x000fe400078e000a */
[----:B------:R-:W-:Y:S02]  /*14e80*/  IMAD.MOV R10, RZ, RZ, -R180 ;  /* 0x000000ffff0a7224 */ /* 0x000fe400078e0ab4 */
[----:B------:R-:W-:Y:S01]  /*14e90*/  @!P4 IMAD.MOV R11, RZ, RZ, -R11 ;  /* 0x000000ffff0bc224 */ /* 0x000fe200078e0a0b */
[C---:B------:R-:W-:Y:S01]  /*14ea0*/  ISETP.GT.U32.AND P4, PT, R2.reuse, R184, PT ;  /* 0x000000b80200720c */ /* 0x040fe20003f84070 */
[C---:B------:R-:W-:Y:S02]  /*14eb0*/  IMAD R178, R2.reuse, R181, R178 ;  /* 0x000000b502b27224 */ /* 0x040fe400078e02b2 */
[----:B------:R-:W-:-:S02]  /*14ec0*/  IMAD R183, R2, R10, R183 ;  /* 0x0000000a02b77224 */ /* 0x000fc400078e02b7 */
[----:B------:R-:W-:Y:S01]  /*14ed0*/  @!P2 IMAD.MOV R13, RZ, RZ, -R13 ;  /* 0x000000ffff0da224 */ /* 0x000fe200078e0a0d */
[C---:B------:R-:W-:Y:S01]  /*14ee0*/  ISETP.GT.U32.AND P2, PT, R2.reuse, R178, PT ;  /* 0x000000b20200720c */ /* 0x040fe20003f44070 */
[--C-:B------:R-:W-:Y:S01]  /*14ef0*/  @!P6 IMAD.IADD R177, R177, 0x1, -R2.reuse ;  /* 0x00000001b1b1e824 */ /* 0x100fe200078e0a02 */
[----:B------:R-:W-:Y:S01]  /*14f00*/  ISETP.GT.U32.AND P6, PT, R2, R183, PT ;  /* 0x000000b70200720c */ /* 0x000fe20003fc4070 */
[----:B0-----:R-:W-:Y:S01]  /*14f10*/  IMAD.MOV.U32 R12, RZ, RZ, R179 ;  /* 0x000000ffff0c7224 */ /* 0x001fe200078e00b3 */
[----:B------:R-:W-:Y:S01]  /*14f20*/  STL [R1+0x290], R13 ;  /* 0x0002900d01007387 */ /* 0x000fe20000100800 */
[----:B------:R-:W-:Y:S01]  /*14f30*/  @!P3 IMAD.IADD R3, R3, 0x1, -R2 ;  /* 0x000000010303b824 */ /* 0x000fe200078e0a02 */
[----:B------:R-:W-:Y:S01]  /*14f40*/  ISETP.GE.AND P3, PT, R7, RZ, PT ;  /* 0x000000ff0700720c */ /* 0x000fe20003f66270 */
[----:B------:R-:W-:Y:S01]  /*14f50*/  @!P0 IMAD.MOV R12, RZ, RZ, -R12 ;  /* 0x000000ffff0c8224 */ /* 0x000fe200078e0a0c */
[----:B------:R-:W-:Y:S01]  /*14f60*/  ISETP.GE.AND P0, PT, R8, RZ, PT ;  /* 0x000000ff0800720c */ /* 0x000fe20003f06270 */
[----:B------:R-:W-:-:S02]  /*14f70*/  @!P4 IMAD.IADD R184, R184, 0x1, -R2 ;  /* 0x00000001b8b8c824 */ /* 0x000fc400078e0a02 */
[----:B------:R-:W-:Y:S01]  /*14f80*/  VIADD R7, R0, 0x65 ;  /* 0x0000006500077836 */ /* 0x000fe20000000000 */
[----:B------:R-:W-:Y:S01]  /*14f90*/  STL [R1+0x29c], R12 ;  /* 0x00029c0c01007387 */ /* 0x000fe20000100800 */
[----:B------:R-:W-:Y:S01]  /*14fa0*/  IMAD.MOV.U32 R8, RZ, RZ, R3 ;  /* 0x000000ffff087224 */ /* 0x000fe200078e0003 */
[----:B------:R-:W-:Y:S01]  /*14fb0*/  ISETP.GT.U32.AND P4, PT, R2, R184, PT ;  /* 0x000000b80200720c */ /* 0x000fe20003f84070 */
[----:B------:R-:W-:Y:S01]  /*14fc0*/  @!P2 IMAD.IADD R178, R178, 0x1, -R2 ;  /* 0x00000001b2b2a824 */ /* 0x000fe200078e0a02 */
[----:B------:R-:W-:Y:S01]  /*14fd0*/  ISETP.GE.AND P2, PT, R6, RZ, PT ;  /* 0x000000ff0600720c */ /* 0x000fe20003f46270 */
[----:B------:R-:W-:Y:S01]  /*14fe0*/  @!P5 IMAD.MOV R8, RZ, RZ, -R8 ;  /* 0x000000ffff08d224 */ /* 0x000fe200078e0a08 */
[----:B------:R-:W-:Y:S01]  /*14ff0*/  IABS R6, R7 ;  /* 0x0000000700067213 */ /* 0x000fe20000000000 */
[--C-:B------:R-:W-:Y:S01]  /*15000*/  @!P6 IMAD.IADD R183, R183, 0x1, -R2.reuse ;  /* 0x00000001b7b7e824 */ /* 0x100fe200078e0a02 */
[----:B------:R0:W-:Y:S01]  /*15010*/  STL [R1+0x2a0], R11 ;  /* 0x0002a00b01007387 */ /* 0x0001e20000100800 */
[----:B------:R-:W-:Y:S01]  /*15020*/  VIADD R4, R0, 0x66 ;  /* 0x0000006600047836 */ /* 0x000fe20000000000 */
[----:B------:R-:W-:Y:S01]  /*15030*/  ISETP.GT.U32.AND P5, PT, R2, R178, PT ;  /* 0x000000b20200720c */ /* 0x000fe20003fa4070 */
[----:B------:R-:W-:Y:S01]  /*15040*/  VIADD R3, R0, 0x63 ;  /* 0x0000006300037836 */ /* 0x000fe20000000000 */
[----:B------:R1:W-:Y:S01]  /*15050*/  STL [R1+0x2a4], R8 ;  /* 0x0002a40801007387 */ /* 0x0003e20000100800 */
[----:B------:R-:W-:Y:S01]  /*15060*/  ISETP.GT.U32.AND P6, PT, R2, R183, PT ;  /* 0x000000b70200720c */ /* 0x000fe20003fc4070 */
[----:B------:R-:W-:Y:S01]  /*15070*/  @!P1 IMAD.MOV R177, RZ, RZ, -R177 ;  /* 0x000000ffffb19224 */ /* 0x000fe200078e0ab1 */
[----:B------:R-:W-:Y:S01]  /*15080*/  IABS R180, R4 ;  /* 0x0000000400b47213 */ /* 0x000fe20000000000 */
[----:B------:R-:W-:Y:S01]  /*15090*/  @!P4 IMAD.IADD R184, R184, 0x1, -R2 ;  /* 0x00000001b8b8c824 */ /* 0x000fe200078e0a02 */
[----:B------:R-:W-:Y:S01]  /*150a0*/  ISETP.GE.AND P4, PT, R4, RZ, PT ;  /* 0x000000ff0400720c */ /* 0x000fe20003f86270 */
[----:B0-----:R-:W-:-:S02]  /*150b0*/  VIADD R11, R0, 0x64 ;  /* 0x00000064000b7836 */ /* 0x001fc40000000000 */
[----:B------:R-:W-:-:S03]  /*150c0*/  IMAD.HI.U32 R10, R9, R180, RZ ;  /* 0x000000b4090a7227 */ /* 0x000fc600078e00ff */
[----:B------:R-:W-:Y:S01]  /*150d0*/  IABS R181, R11 ;  /* 0x0000000b00b57213 */ /* 0x000fe20000000000 */
[----:B-1----:R-:W-:-:S04]  /*150e0*/  IMAD.HI.U32 R8, R9, R6, RZ ;  /* 0x0000000609087227 */ /* 0x002fc800078e00ff */
[----:B------:R-:W-:Y:S02]  /*150f0*/  IMAD.MOV R8, RZ, RZ, -R8 ;  /* 0x000000ffff087224 */ /* 0x000fe400078e0a08 */
[----:B------:R-:W-:Y:S02]  /*15100*/  IMAD.MOV R10, RZ, RZ, -R10 ;  /* 0x000000ffff0a7224 */ /* 0x000fe400078e0a0a */
[C---:B------:R-:W-:Y:S02]  /*15110*/  IMAD R4, R2.reuse, R8, R6 ;  /* 0x0000000802047224 */ /* 0x040fe400078e0206 */
[----:B------:R-:W-:Y:S02]  /*15120*/  @!P6 IMAD.IADD R183, R183, 0x1, -R2 ;  /* 0x00000001b7b7e824 */ /* 0x000fe400078e0a02 */
[C---:B------:R-:W-:Y:S01]  /*15130*/  IMAD R180, R2.reuse, R10, R180 ;  /* 0x0000000a02b47224 */ /* 0x040fe200078e02b4 */
[----:B------:R-:W-:Y:S01]  /*15140*/  ISETP.GT.U32.AND P6, PT, R2, R4, PT ;  /* 0x000000040200720c */ /* 0x000fe20003fc4070 */
[----:B------:R-:W-:Y:S01]  /*15150*/  @!P5 IMAD.IADD R178, R178, 0x1, -R2 ;  /* 0x00000001b2b2d824 */ /* 0x000fe200078e0a02 */
[----:B------:R-:W-:Y:S01]  /*15160*/  IABS R10, R3 ;  /* 0x00000003000a7213 */ /* 0x000fe20000000000 */
[----:B------:R-:W-:Y:S01]  /*15170*/  VIADD R8, R0, 0x62 ;  /* 0x0000006200087836 */ /* 0x000fe20000000000 */
[----:B------:R-:W-:Y:S01]  /*15180*/  ISETP.GT.U32.AND P5, PT, R2, R180, PT ;  /* 0x000000b40200720c */ /* 0x000fe20003fa4070 */
[----:B------:R-:W-:-:S03]  /*15190*/  IMAD.HI.U32 R182, R9, R181, RZ ;  /* 0x000000b509b67227 */ /* 0x000fc600078e00ff */
[----:B------:R-:W-:Y:S01]  /*151a0*/  IABS R179, R8 ;  /* 0x0000000800b37213 */ /* 0x000fe20000000000 */
[----:B------:R-:W-:Y:S02]  /*151b0*/  IMAD.MOV R182, RZ, RZ, -R182 ;  /* 0x000000ffffb67224 */ /* 0x000fe400078e0ab6 */
[----:B------:R-:W-:Y:S02]  /*151c0*/  @!P0 IMAD.MOV R178, RZ, RZ, -R178 ;  /* 0x000000ffffb28224 */ /* 0x000fe400078e0ab2 */
[--C-:B------:R-:W-:Y:S02]  /*151d0*/  @!P6 IMAD.IADD R4, R4, 0x1, -R2.reuse ;  /* 0x000000010404e824 */ /* 0x100fe400078e0a02 */
[----:B------:R-:W-:Y:S02]  /*151e0*/  IMAD R181, R2, R182, R181 ;  /* 0x000000b602b57224 */ /* 0x000fe400078e02b5 */
[----:B------:R-:W-:Y:S01]  /*151f0*/  @!P5 IMAD.IADD R180, R180, 0x1, -R2 ;  /* 0x00000001b4b4d824 */ /* 0x000fe200078e0a02 */
[C---:B------:R-:W-:Y:S01]  /*15200*/  ISETP.GT.U32.AND P0, PT, R2.reuse, R4, PT ;  /* 0x000000040200720c */ /* 0x040fe20003f04070 */
[----:B------:R-:W-:Y:S01]  /*15210*/  IMAD.HI.U32 R182, R9, R179, RZ ;  /* 0x000000b309b67227 */ /* 0x000fe200078e00ff */
[----:B------:R-:W-:-:S02]  /*15220*/  ISETP.GT.U32.AND P6, PT, R2, R181, PT ;  /* 0x000000b50200720c */ /* 0x000fc40003fc4070 */
[----:B------:R-:W-:Y:S01]  /*15230*/  ISETP.GT.U32.AND P1, PT, R2, R180, PT ;  /* 0x000000b40200720c */ /* 0x000fe20003f24070 */
[----:B------:R-:W-:Y:S01]  /*15240*/  IMAD.MOV.U32 R13, RZ, RZ, R184 ;  /* 0x000000ffff0d7224 */ /* 0x000fe200078e00b8 */
[----:B------:R-:W-:Y:S01]  /*15250*/  ISETP.GE.AND P5, PT, R7, RZ, PT ;  /* 0x000000ff0700720c */ /* 0x000fe20003fa6270 */
[----:B------:R-:W-:Y:S02]  /*15260*/  IMAD.MOV R182, RZ, RZ, -R182 ;  /* 0x000000ffffb67224 */ /* 0x000fe400078e0ab6 */
[----:B------:R-:W-:-:S04]  /*15270*/  IMAD.HI.U32 R6, R9, R10, RZ ;  /* 0x0000000a09067227 */ /* 0x000fc800078e00ff */
[----:B------:R-:W-:Y:S01]  /*15280*/  @!P3 IMAD.MOV R13, RZ, RZ, -R13 ;  /* 0x000000ffff0db224 */ /* 0x000fe200078e0a0d */
[----:B------:R-:W-:Y:S01]  /*15290*/  ISETP.GE.AND P3, PT, R11, RZ, PT ;  /* 0x000000ff0b00720c */ /* 0x000fe20003f66270 */
[----:B------:R-:W-:Y:S02]  /*152a0*/  IMAD R11, R2, R182, R179 ;  /* 0x000000b6020b7224 */ /* 0x000fe400078e02b3 */
[----:B------:R-:W-:Y:S01]  /*152b0*/  IMAD.MOV R6, RZ, RZ, -R6 ;  /* 0x000000ffff067224 */ /* 0x000fe200078e0a06 */
[----:B------:R-:W-:Y:S01]  /*152c0*/  STL [R1+0x1d4], R13 ;  /* 0x0001d40d01007387 */ /* 0x000fe20000100800 */
[----:B------:R-:W-:Y:S02]  /*152d0*/  IMAD.MOV.U32 R12, RZ, RZ, R183 ;  /* 0x000000ffff0c7224 */ /* 0x000fe400078e00b7 */
[----:B------:R-:W-:Y:S01]  /*152e0*/  @!P0 IMAD.IADD R4, R4, 0x1, -R2 ;  /* 0x0000000104048824 */ /* 0x000fe200078e0a02 */
[C---:B------:R-:W-:Y:S01]  /*152f0*/  ISETP.GT.U32.AND P0, PT, R2.reuse, R11, PT ;  /* 0x0000000b0200720c */ /* 0x040fe20003f04070 */
[----:B------:R-:W-:-:S02]  /*15300*/  IMAD R10, R2, R6, R10 ;  /* 0x00000006020a7224 */ /* 0x000fc400078e020a */
[----:B------:R-:W-:Y:S02]  /*15310*/  @!P2 IMAD.MOV R12, RZ, RZ, -R12 ;  /* 0x000000ffff0ca224 */ /* 0x000fe400078e0a0c */
[--C-:B------:R-:W-:Y:S01]  /*15320*/  @!P1 IMAD.IADD R180, R180, 0x1, -R2.reuse ;  /* 0x00000001b4b49824 */ /* 0x100fe200078e0a02 */
[----:B------:R-:W-:Y:S01]  /*15330*/  ISETP.GT.U32.AND P2, PT, R2, R10, PT ;  /* 0x0000000a0200720c */ /* 0x000fe20003f44070 */
[C---:B------:R-:W-:Y:S01]  /*15340*/  VIADD R7, R0.reuse, 0x61 ;  /* 0x0000006100077836 */ /* 0x040fe20000000000 */
[----:B------:R0:W-:Y:S01]  /*15350*/  STL [R1+0x26c], R12 ;  /* 0x00026c0c01007387 */ /* 0x0001e20000100800 */
[----:B------:R-:W-:Y:S01]  /*15360*/  ISETP.GE.AND P1, PT, R3, RZ, PT ;  /* 0x000000ff0300720c */ /* 0x000fe20003f26270 */
[----:B------:R-:W-:Y:S02]  /*15370*/  VIADD R3, R0, 0x60 ;  /* 0x0000006000037836 */ /* 0x000fe40000000000 */
[--C-:B------:R-:W-:Y:S01]  /*15380*/  @!P6 IMAD.IADD R181, R181, 0x1, -R2.reuse ;  /* 0x00000001b5b5e824 */ /* 0x100fe200078e0a02 */
[----:B------:R-:W-:Y:S01]  /*15390*/  IABS R6, R7 ;  /* 0x0000000700067213 */ /* 0x000fe20000000000 */
[----:B------:R-:W-:Y:S01]  /*153a0*/  @!P0 IMAD.IADD R11, R11, 0x1, -R2 ;  /* 0x000000010b0b8824 */ /* 0x000fe200078e0a02 */
[----:B------:R-:W-:Y:S01]  /*153b0*/  ISETP.GE.AND P6, PT, R8, RZ, PT ;  /* 0x000000ff0800720c */ /* 0x000fe20003fc6270 */
[----:B------:R-:W-:-:S02]  /*153c0*/  VIADD R8, R0, 0x5f ;  /* 0x0000005f00087836 */ /* 0x000fc40000000000 */
[----:B0-----:R-:W-:Y:S01]  /*153d0*/  IMAD.MOV.U32 R12, RZ, RZ, R180 ;  /* 0x000000ffff0c7224 */ /* 0x001fe200078e00b4 */
[----:B------:R-:W-:Y:S01]  /*153e0*/  IABS R180, R3 ;  /* 0x0000000300b47213 */ /* 0x000fe20000000000 */
[----:B------:R-:W-:Y:S01]  /*153f0*/  @!P2 IMAD.IADD R10, R10, 0x1, -R2 ;  /* 0x000000010a0aa824 */ /* 0x000fe200078e0a02 */
[C---:B------:R-:W-:Y:S01]  /*15400*/  ISETP.GT.U32.AND P0, PT, R2.reuse, R11, PT ;  /* 0x0000000b0200720c */ /* 0x040fe20003f04070 */
[----:B------:R-:W-:Y:S01]  /*15410*/  @!P4 IMAD.MOV R12, RZ, RZ, -R12 ;  /* 0x000000ffff0cc224 */ /* 0x000fe200078e0a0c */
[C---:B------:R-:W-:Y:S01]  /*15420*/  ISETP.GT.U32.AND P2, PT, R2.reuse, R181, PT ;  /* 0x000000b50200720c */ /* 0x040fe20003f44070 */
[----:B------:R-:W-:Y:S01]  /*15430*/  IMAD.HI.U32 R179, R9, R6, RZ ;  /* 0x0000000609b37227 */ /* 0x000fe200078e00ff */
[----:B------:R-:W-:Y:S02]  /*15440*/  ISETP.GT.U32.AND P4, PT, R2, R10, PT ;  /* 0x0000000a0200720c */ /* 0x000fe40003f84070 */
[----:B------:R0:W-:Y:S01]  /*15450*/  STL [R1+0x270], R12 ;  /* 0x0002700c01007387 */ /* 0x0001e20000100800 */
[----:B------:R-:W-:-:S02]  /*15460*/  IMAD.MOV R179, RZ, RZ, -R179 ;  /* 0x000000ffffb37224 */ /* 0x000fc400078e0ab3 */
[----:B------:R-:W-:-:S04]  /*15470*/  IMAD.HI.U32 R189, R9, R188, RZ ;  /* 0x000000bc09bd7227 */ /* 0x000fc800078e00ff */
[----:B------:R-:W-:Y:S01]  /*15480*/  IMAD R6, R2, R179, R6 ;  /* 0x000000b302067224 */ /* 0x000fe200078e0206 */
[----:B------:R-:W-:Y:S01]  /*15490*/  IABS R179, R8 ;  /* 0x0000000800b37213 */ /* 0x000fe20000000000 */
[----:B------:R-:W-:Y:S02]  /*154a0*/  @!P0 IMAD.IADD R11, R11, 0x1, -R2 ;  /* 0x000000010b0b8824 */ /* 0x000fe400078e0a02 */
[----:B0-----:R-:W-:Y:S02]  /*154b0*/  IMAD.MOV.U32 R12, RZ, RZ, R4 ;  /* 0x000000ffff0c7224 */ /* 0x001fe400078e0004 */
[----:B------:R-:W-:-:S04]  /*154c0*/  IMAD.HI.U32 R4, R9, R180, RZ ;  /* 0x000000b409047227 */ /* 0x000fc800078e00ff */
[----:B------:R-:W-:Y:S02]  /*154d0*/  IMAD.MOV R4, RZ, RZ, -R4 ;  /* 0x000000ffff047224 */ /* 0x000fe400078e0a04 */
[----:B------:R-:W-:Y:S01]  /*154e0*/  @!P5 IMAD.MOV R12, RZ, RZ, -R12 ;  /* 0x000000ffff0cd224 */ /* 0x000fe200078e0a0c */
[----:B------:R-:W-:Y:S01]  /*154f0*/  ISETP.GE.AND P5, PT, R7, RZ, PT ;  /* 0x000000ff0700720c */ /* 0x000fe20003fa6270 */
[C---:B------:R-:W-:Y:S02]  /*15500*/  IMAD R180, R2.reuse, R4, R180 ;  /* 0x0000000402b47224 */ /* 0x040fe400078e02b4 */
[--C-:B------:R-:W-:Y:S01]  /*15510*/  @!P2 IMAD.IADD R181, R181, 0x1, -R2.reuse ;  /* 0x00000001b5b5a824 */ /* 0x100fe200078e0a02 */
[C---:B------:R-:W-:Y:S01]  /*15520*/  ISETP.GT.U32.AND P2, PT, R2.reuse, R6, PT ;  /* 0x000000060200720c */ /* 0x040fe20003f44070 */
[----:B------:R0:W-:Y:S01]  /*15530*/  STL [R1+0x27c], R12 ;  /* 0x00027c0c01007387 */ /* 0x0001e20000100800 */
[----:B------:R-:W-:Y:S01]  /*15540*/  ISETP.GT.U32.AND P0, PT, R2, R180, PT ;  /* 0x000000b40200720c */ /* 0x000fe20003f04070 */
[----:B------:R-:W-:Y:S01]  /*15550*/  @!P4 IMAD.IADD R10, R10, 0x1, -R2 ;  /* 0x000000010a0ac824 */ /* 0x000fe200078e0a02 */
[----:B------:R-:W-:Y:S01]  /*15560*/  ISETP.GE.AND P4, PT, R3, RZ, PT ;  /* 0x000000ff0300720c */ /* 0x000fe20003f86270 */
[----:B------:R-:W-:-:S02]  /*15570*/  VIADD R3, R0, 0x5e ;  /* 0x0000005e00037836 */ /* 0x000fc40000000000 */
[----:B------:R-:W-:-:S03]  /*15580*/  IMAD.HI.U32 R183, R9, R179, RZ ;  /* 0x000000b309b77227 */ /* 0x000fc600078e00ff */
[----:B------:R-:W-:Y:S01]  /*15590*/  IABS R7, R3 ;  /* 0x0000000300077213 */ /* 0x000fe20000000000 */
[----:B0-----:R-:W-:Y:S02]  /*155a0*/  IMAD.MOV.U32 R12, RZ, RZ, R181 ;  /* 0x000000ffff0c7224 */ /* 0x001fe400078e00b5 */
        /* <DEDUP_REMOVED lines=12> */
[----:B------:R-:W-:Y:S02]  /*15670*/  IMAD.MOV R8, RZ, RZ, -R8 ;  /* 0x000000ffff087224 */ /* 0x000fe400078e0a08 */
[----:B0-----:R-:W-:Y:S02]  /*15680*/  IMAD.MOV.U32 R12, RZ, RZ, R10 ;  /* 0x000000ffff0c7224 */ /* 0x001fe400078e000a */
[C---:B------:R-:W-:Y:S02]  /*15690*/  IMAD R7, R2.reuse, R8, R7 ;  /* 0x0000000802077224 */ /* 0x040fe400078e0207 */
[----:B------:R-:W-:Y:S01]  /*156a0*/  @!P1 IMAD.MOV R12, RZ, RZ, -R12 ;  /* 0x000000ffff0c9224 */ /* 0x000fe200078e0a0c */
[----:B------:R-:W-:Y:S01]  /*156b0*/  ISETP.GT.U32.AND P1, PT, R2, R179, PT ;  /* 0x000000b30200720c */ /* 0x000fe20003f24070 */
[----:B------:R-:W-:-:S03]  /*156c0*/  IMAD.HI.U32 R10, R9, R182, RZ ;  /* 0x000000b6090a7227 */ /* 0x000fc600078e00ff */
[----:B------:R0:W-:Y:S01]  /*156d0*/  STL [R1+0x23c], R12 ;  /* 0x00023c0c01007387 */ /* 0x0001e20000100800 */
[----:B------:R-:W-:Y:S01]  /*156e0*/  @!P0 IMAD.IADD R180, R180, 0x1, -R2 ;  /* 0x00000001b4b48824 */ /* 0x000fe200078e0a02 */
[----:B------:R-:W-:Y:S01]  /*156f0*/  ISETP.GT.U32.AND P0, PT, R2, R7, PT ;  /* 0x000000070200720c */ /* 0x000fe20003f04070 */
[----:B------:R-:W-:Y:S02]  /*15700*/  IMAD.MOV R10, RZ, RZ, -R10 ;  /* 0x000000ffff0a7224 */ /* 0x000fe400078e0a0a */
[----:B------:R-:W-:Y:S01]  /*15710*/  @!P3 IMAD.IADD R6, R6, 0x1, -R2 ;  /* 0x000000010606b824 */ /* 0x000fe200078e0a02 */
[----:B------:R-:W-:Y:S01]  /*15720*/  ISETP.GE.AND P3, PT, R4, RZ, PT ;  /* 0x000000ff0400720c */ /* 0x000fe20003f66270 */
[----:B------:R-:W-:Y:S02]  /*15730*/  IMAD R182, R2, R10, R182 ;  /* 0x0000000a02b67224 */ /* 0x000fe400078e02b6 */
[----:B------:R-:W-:Y:S02]  /*15740*/  @!P1 IMAD.IADD R179, R179, 0x1, -R2 ;  /* 0x00000001b3b39824 */ /* 0x000fe400078e0a02 */
[----:B------:R-:W-:-:S02]  /*15750*/  IMAD.MOV.U32 R13, RZ, RZ, R6 ;  /* 0x000000ffff0d7224 */ /* 0x000fc400078e0006 */
[----:B------:R-:W-:Y:S01]  /*15760*/  @!P6 IMAD.MOV R11, RZ, RZ, -R11 ;  /* 0x000000ffff0be224 */ /* 0x000fe200078e0a0b */
[C---:B------:R-:W-:Y:S01]  /*15770*/  ISETP.GT.U32.AND P1, PT, R2.reuse, R179, PT ;  /* 0x000000b30200720c */ /* 0x040fe20003f24070 */
[----:B------:R-:W-:Y:S01]  /*15780*/  @!P5 IMAD.MOV R13, RZ, RZ, -R13 ;  /* 0x000000ffff0dd224 */ /* 0x000fe200078e0a0d */
[----:B------:R-:W-:Y:S01]  /*15790*/  ISETP.GT.U32.AND P5, PT, R2, R182, PT ;  /* 0x000000b60200720c */ /* 0x000fe20003fa4070 */
[----:B------:R-:W-:Y:S01]  /*157a0*/  @!P0 IMAD.IADD R7, R7, 0x1, -R2 ;  /* 0x0000000107078824 */ /* 0x000fe200078e0a02 */
[----:B------:R1:W-:Y:S01]  /*157b0*/  STL [R1+0x240], R11 ;  /* 0x0002400b01007387 */ /* 0x0003e20000100800 */
[----:B0-----:R-:W-:Y:S01]  /*157c0*/  IMAD.MOV.U32 R12, RZ, RZ, R180 ;  /* 0x000000ffff0c7224 */ /* 0x001fe200078e00b4 */
[----:B------:R-:W-:Y:S01]  /*157d0*/  ISETP.GE.AND P6, PT, R3, RZ, PT ;  /* 0x000000ff0300720c */ /* 0x000fe20003fc6270 */
[----:B------:R-:W-:Y:S01]  /*157e0*/  VIADD R10, R0, 0x5b ;  /* 0x0000005b000a7836 */ /* 0x000fe20000000000 */
[----:B------:R-:W-:Y:S01]  /*157f0*/  ISETP.GT.U32.AND P0, PT, R2, R7, PT ;  /* 0x000000070200720c */ /* 0x000fe20003f04070 */
[----:B------:R-:W-:Y:S01]  /*15800*/  @!P4 IMAD.MOV R12, RZ, RZ, -R12 ;  /* 0x000000ffff0cc224 */ /* 0x000fe200078e0a0c */
[----:B------:R-:W-:Y:S01]  /*15810*/  STL [R1+0x260], R13 ;  /* 0x0002600d01007387 */ /* 0x000fe20000100800 */
[C---:B------:R-:W-:Y:S01]  /*15820*/  VIADD R4, R0.reuse, 0x5a ;  /* 0x0000005a00047836 */ /* 0x040fe20000000000 */
[----:B------:R-:W-:Y:S01]  /*15830*/  IABS R8, R10 ;  /* 0x0000000a00087213 */ /* 0x000fe20000000000 */
[--C-:B------:R-:W-:Y:S01]  /*15840*/  @!P1 IMAD.IADD R179, R179, 0x1, -R2.reuse ;  /* 0x00000001b3b39824 */ /* 0x100fe200078e0a02 */
[----:B------:R0:W-:Y:S01]  /*15850*/  STL [R1+0x25c], R12 ;  /* 0x00025c0c01007387 */ /* 0x0001e20000100800 */
[----:B-1----:R-:W-:Y:S01]  /*15860*/  VIADD R11, R0, 0x5c ;  /* 0x0000005c000b7836 */ /* 0x002fe20000000000 */
[----:B------:R-:W-:Y:S01]  /*15870*/  ISETP.GE.AND P1, PT, R10, RZ, PT ;  /* 0x000000ff0a00720c */ /* 0x000fe20003f26270 */
[----:B------:R-:W-:Y:S01]  /*15880*/  @!P5 IMAD.IADD R182, R182, 0x1, -R2 ;  /* 0x00000001b6b6d824 */ /* 0x000fe200078e0a02 */
[----:B------:R-:W-:Y:S01]  /*15890*/  IABS R6, R4 ;  /* 0x0000000400067213 */ /* 0x000fe20000000000 */
[----:B------:R-:W-:Y:S01]  /*158a0*/  IMAD.HI.U32 R10, R9, R8, RZ ;  /* 0x00000008090a7227 */ /* 0x000fe200078e00ff */
[----:B------:R-:W-:-:S02]  /*158b0*/  IABS R3, R11 ;  /* 0x0000000b00037213 */ /* 0x000fc40000000000 */
[----:B------:R-:W-:Y:S01]  /*158c0*/  ISETP.GT.U32.AND P5, PT, R2, R182, PT ;  /* 0x000000b60200720c */ /* 0x000fe20003fa4070 */
[----:B------:R-:W-:Y:S01]  /*158d0*/  IMAD.MOV R10, RZ, RZ, -R10 ;  /* 0x000000ffff0a7224 */ /* 0x000fe200078e0a0a */
[----:B------:R-:W-:Y:S01]  /*158e0*/  ISETP.GE.AND P4, PT, R11, RZ, PT ;  /* 0x000000ff0b00720c */ /* 0x000fe20003f86270 */
[----:B0-----:R-:W-:Y:S02]  /*158f0*/  IMAD.MOV.U32 R12, RZ, RZ, R179 ;  /* 0x000000ffff0c7224 */ /* 0x001fe400078e00b3 */
[----:B------:R-:W-:-:S04]  /*15900*/  IMAD.HI.U32 R180, R9, R3, RZ ;  /* 0x0000000309b47227 */ /* 0x000fc800078e00ff */
[----:B------:R-:W-:Y:S01]  /*15910*/  @!P2 IMAD.MOV R12, RZ, RZ, -R12 ;  /* 0x000000ffff0ca224 */ /* 0x000fe200078e0a0c */
[----:B------:R-:W-:Y:S01]  /*15920*/  ISETP.GE.AND P2, PT, R4, RZ, PT ;  /* 0x000000ff0400720c */ /* 0x000fe20003f46270 */
[----:B------:R-:W-:Y:S02]  /*15930*/  IMAD.MOV R180, RZ, RZ, -R180 ;  /* 0x000000ffffb47224 */ /* 0x000fe400078e0ab4 */
[----:B------:R-:W-:Y:S01]  /*15940*/  @!P0 IMAD.IADD R7, R7, 0x1, -R2 ;  /* 0x0000000107078824 */ /* 0x000fe200078e0a02 */
[----:B------:R0:W-:Y:S01]  /*15950*/  STL [R1+0x248], R12 ;  /* 0x0002480c01007387 */ /* 0x0001e20000100800 */
[C---:B------:R-:W-:Y:S02]  /*15960*/  IMAD R3, R2.reuse, R180, R3 ;  /* 0x000000b402037224 */ /* 0x040fe400078e0203 */
        /* <DEDUP_REMOVED lines=9> */
[----:B------:R-:W-:Y:S01]  /*15a00*/  VIADD R11, R0, 0x59 ;  /* 0x00000059000b7836 */ /* 0x000fe20000000000 */
[----:B------:R0:W-:Y:S01]  /*15a10*/  STL [R1+0x24c], R12 ;  /* 0x00024c0c01007387 */ /* 0x0001e20000100800 */
[----:B------:R-:W-:-:S02]  /*15a20*/  @!P0 IMAD.IADD R3, R3, 0x1, -R2 ;  /* 0x0000000103038824 */ /* 0x000fc400078e0a02 */
[C---:B------:R-:W-:Y:S01]  /*15a30*/  VIADD R10, R0.reuse, 0x56 ;  /* 0x00000056000a7836 */ /* 0x040fe20000000000 */
[----:B------:R-:W-:Y:S01]  /*15a40*/  ISETP.GE.AND P5, PT, R11, RZ, PT ;  /* 0x000000ff0b00720c */ /* 0x000fe20003fa6270 */
[----:B------:R-:W-:Y:S01]  /*15a50*/  VIADD R7, R0, 0x58 ;  /* 0x0000005800077836 */ /* 0x000fe20000000000 */
[----:B------:R-:W-:Y:S01]  /*15a60*/  ISETP.GT.U32.AND P0, PT, R2, R3, PT ;  /* 0x000000030200720c */ /* 0x000fe20003f04070 */
        /* <DEDUP_REMOVED lines=10> */
[C---:B------:R-:W-:Y:S01]  /*15b10*/  ISETP.GT.U32.AND P3, PT, R2.reuse, R6, PT ;  /* 0x000000060200720c */ /* 0x040fe20003f64070 */
[----:B------:R-:W-:Y:S02]  /*15b20*/  IMAD.MOV R182, RZ, RZ, -R182 ;  /* 0x000000ffffb67224 */ /* 0x000fe400078e0ab6 */
[--C-:B------:R-:W-:Y:S01]  /*15b30*/  @!P0 IMAD.IADD R3, R3, 0x1, -R2.reuse ;  /* 0x0000000103038824 */ /* 0x100fe200078e0a02 */
[----:B------:R0:W-:Y:S01]  /*15b40*/  STL [R1+0x244], R12 ;  /* 0x0002440c01007387 */ /* 0x0001e20000100800 */
[----:B------:R-:W-:Y:S01]  /*15b50*/  IMAD R11, R2, R182, R11 ;  /* 0x000000b6020b7224 */ /* 0x000fe200078e020b */
[----:B------:R-:W-:Y:S01]  /*15b60*/  ISETP.GE.AND P0, PT, R7, RZ, PT ;  /* 0x000000ff0700720c */ /* 0x000fe20003f06270 */
[----:B------:R-:W-:Y:S02]  /*15b70*/  IMAD.MOV.U32 R13, RZ, RZ, R3 ;  /* 0x000000ffff0d7224 */ /* 0x000fe400078e0003 */
[----:B------:R-:W-:Y:S01]  /*15b80*/  @!P6 IMAD.IADD R4, R4, 0x1, -R2 ;  /* 0x000000010404e824 */ /* 0x000fe200078e0a02 */
[----:B------:R-:W-:Y:S01]  /*15b90*/  ISETP.GT.U32.AND P6, PT, R2, R11, PT ;  /* 0x0000000b0200720c */ /* 0x000fe20003fc4070 */
[----:B------:R-:W-:-:S04]  /*15ba0*/  IMAD.HI.U32 R7, R9, R181, RZ ;  /* 0x000000b509077227 */ /* 0x000fc800078e00ff */
[----:B------:R-:W-:Y:S02]  /*15bb0*/  @!P3 IMAD.IADD R6, R6, 0x1, -R2 ;  /* 0x000000010606b824 */ /* 0x000fe400078e0a02 */
[----:B0-----:R-:W-:Y:S02]  /*15bc0*/  IMAD.MOV.U32 R12, RZ, RZ, R4 ;  /* 0x000000ffff0c7224 */ /* 0x001fe400078e0004 */
[----:B------:R-:W-:Y:S01]  /*15bd0*/  @!P4 IMAD.MOV R13, RZ, RZ, -R13 ;  /* 0x000000ffff0dc224 */ /* 0x000fe200078e0a0d */
[----:B------:R-:W-:Y:S01]  /*15be0*/  ISETP.GT.U32.AND P3, PT, R2, R6, PT ;  /* 0x000000060200720c */ /* 0x000fe20003f64070 */
[----:B------:R-:W-:Y:S01]  /*15bf0*/  @!P1 IMAD.MOV R12, RZ, RZ, -R12 ;  /* 0x000000ffff0c9224 */ /* 0x000fe200078e0a0c */
[----:B------:R-:W-:Y:S01]  /*15c00*/  ISETP.GE.AND P1, PT, R8, RZ, PT ;  /* 0x000000ff0800720c */ /* 0x000fe20003f26270 */
[----:B------:R-:W-:Y:S01]  /*15c10*/  IMAD.HI.U32 R183, R9, R179, RZ ;  /* 0x000000b309b77227 */ /* 0x000fe200078e00ff */
[----:B------:R-:W-:Y:S03]  /*15c20*/  STL [R1+0x234], R13 ;  /* 0x0002340d01007387 */ /* 0x000fe60000100800 */
[----:B------:R-:W-:Y:S01]  /*15c30*/  IMAD.MOV R3, RZ, RZ, -R7 ;  /* 0x000000ffff037224 */ /* 0x000fe200078e0a07 */
[----:B------:R0:W-:Y:S01]  /*15c40*/  STL [R1+0x22c], R12 ;  /* 0x00022c0c01007387 */ /* 0x0001e20000100800 */
[----:B------:R-:W-:-:S02]  /*15c50*/  IMAD.MOV R183, RZ, RZ, -R183 ;  /* 0x000000ffffb77224 */ /* 0x000fc400078e0ab7 */
[----:B------:R-:W-:Y:S02]  /*15c60*/  IMAD R3, R2, R3, R181 ;  /* 0x0000000302037224 */ /* 0x000fe400078e02b5 */
[--C-:B------:R-:W-:Y:S02]  /*15c70*/  @!P3 IMAD.IADD R6, R6, 0x1, -R2.reuse ;  /* 0x000000010606b824 */ /* 0x100fe400078e0a02 */
[C---:B------:R-:W-:Y:S02]  /*15c80*/  IMAD R179, R2.reuse, R183, R179 ;  /* 0x000000b702b37224 */ /* 0x040fe400078e02b3 */
[----:B------:R-:W-:Y:S02]  /*15c90*/  @!P6 IMAD.IADD R11, R11, 0x1, -R2 ;  /* 0x000000010b0be824 */ /* 0x000fe400078e0a02 */
[----:B0-----:R-:W-:Y:S01]  /*15ca0*/  IMAD.MOV.U32 R12, RZ, RZ, R6 ;  /* 0x000000ffff0c7224 */ /* 0x001fe200078e0006 */
[C---:B------:R-:W-:Y:S01]  /*15cb0*/  ISETP.GT.U32.AND P4, PT, R2.reuse, R179, PT ;  /* 0x000000b30200720c */ /* 0x040fe20003f84070 */
[----:B------:R-:W-:Y:S01]  /*15cc0*/  IMAD.HI.U32 R184, R9, R180, RZ ;  /* 0x000000b409b87227 */ /* 0x000fe200078e00ff */
[----:B------:R-:W-:-:S03]  /*15cd0*/  ISETP.GT.U32.AND P6, PT, R2, R11, PT ;  /* 0x0000000b0200720c */ /* 0x000fc60003fc4070 */
[----:B------:R-:W-:Y:S01]  /*15ce0*/  @!P2 IMAD.MOV R12, RZ, RZ, -R12 ;  /* 0x000000ffff0ca224 */ /* 0x000fe200078e0a0c */
[----:B------:R-:W-:Y:S01]  /*15cf0*/  ISETP.GT.U32.AND P2, PT, R2, R3, PT ;  /* 0x000000030200720c */ /* 0x000fe20003f44070 */
[----:B------:R-:W-:Y:S02]  /*15d00*/  IMAD.MOV R184, RZ, RZ, -R184 ;  /* 0x000000ffffb87224 */ /* 0x000fe400078e0ab8 */
[----:B------:R-:W-:Y:S01]  /*15d10*/  VIADD R7, R0, 0x54 ;  /* 0x0000005400077836 */ /* 0x000fe20000000000 */
[----:B------:R0:W-:Y:S01]  /*15d20*/  STL [R1+0x224], R12 ;  /* 0x0002240c01007387 */ /* 0x0001e20000100800 */
[----:B------:R-:W-:Y:S02]  /*15d30*/  IMAD R180, R2, R184, R180 ;  /* 0x000000b802b47224 */ /* 0x000fe400078e02b4 */
        /* <DEDUP_REMOVED lines=9> */
[----:B------:R-:W-:-:S02]  /*15dd0*/  ISETP.GT.U32.AND P4, PT, R2, R179, PT ;  /* 0x000000b30200720c */ /* 0x000fc40003f84070 */
[----:B------:R-:W-:Y:S01]  /*15de0*/  ISETP.GT.U32.AND P2, PT, R2, R3, PT ;  /* 0x000000030200720c */ /* 0x000fe20003f44070 */
[----:B------:R-:W-:-:S04]  /*15df0*/  IMAD.HI.U32 R183, R9, R182, RZ ;  /* 0x000000b609b77227 */ /* 0x000fc800078e00ff */
[----:B------:R-:W-:Y:S02]  /*15e00*/  IMAD.MOV R10, RZ, RZ, -R10 ;  /* 0x000000ffff0a7224 */ /* 0x000fe400078e0a0a */
[----:B------:R-:W-:Y:S02]  /*15e10*/  VIADD R8, R0, 0x53 ;  /* 0x0000005300087836 */ /* 0x000fe40000000000 */
[----:B------:R-:W-:Y:S02]  /*15e20*/  IMAD.MOV R183, RZ, RZ, -R183 ;  /* 0x000000ffffb77224 */ /* 0x000fe400078e0ab7 */
[----:B------:R-:W-:Y:S01]  /*15e30*/  IMAD R181, R2, R10, R181 ;  /* 0x0000000a02b57224 */ /* 0x000fe200078e02b5 */
[----:B------:R-:W-:Y:S01]  /*15e40*/  IABS R6, R8 ;  /* 0x0000000800067213 */ /* 0x000fe20000000000 */
[----:B------:R-:W-:Y:S02]  /*15e50*/  @!P3 IMAD.IADD R180, R180, 0x1, -R2 ;  /* 0x00000001b4b4b824 */ /* 0x000fe400078e0a02 */
[----:B------:R-:W-:-:S02]  /*15e60*/  IMAD R182, R2, R183, R182 ;  /* 0x000000b702b67224 */ /* 0x000fc400078e02b6 */
[--C-:B------:R-:W-:Y:S01]  /*15e70*/  @!P2 IMAD.IADD R3, R3, 0x1, -R2.reuse ;  /* 0x000000010303a824 */ /* 0x100fe200078e0a02 */
[C---:B------:R-:W-:Y:S01]  /*15e80*/  ISETP.GT.U32.AND P2, PT, R2.reuse, R181, PT ;  /* 0x000000b50200720c */ /* 0x040fe20003f44070 */
[----:B------:R-:W-:Y:S01]  /*15e90*/  @!P4 IMAD.IADD R179, R179, 0x1, -R2 ;  /* 0x00000001b3b3c824 */ /* 0x000fe200078e0a02 */
[C---:B------:R-:W-:Y:S01]  /*15ea0*/  ISETP.GT.U32.AND P3, PT, R2.reuse, R180, PT ;  /* 0x000000b40200720c */ /* 0x040fe20003f64070 */
[----:B------:R-:W-:Y:S01]  /*15eb0*/  IMAD.MOV.U32 R13, RZ, RZ, R11 ;  /* 0x000000ffff0d7224 */ /* 0x000fe200078e000b */
[----:B------:R-:W-:Y:S01]  /*15ec0*/  ISETP.GT.U32.AND P4, PT, R2, R182, PT ;  /* 0x000000b60200720c */ /* 0x000fe20003f84070 */
[----:B------:R-:W-:-:S04]  /*15ed0*/  IMAD.HI.U32 R11, R9, R6, RZ ;  /* 0x00000006090b7227 */ /* 0x000fc800078e00ff */
[----:B------:R-:W-:Y:S01]  /*15ee0*/  @!P5 IMAD.MOV R13, RZ, RZ, -R13 ;  /* 0x000000ffff0dd224 */ /* 0x000fe200078e0a0d */
[----:B------:R-:W-:Y:S01]  /*15ef0*/  ISETP.GE.AND P5, PT, R4, RZ, PT ;  /* 0x000000ff0400720c */ /* 0x000fe20003fa6270 */
[----:B------:R-:W-:Y:S02]  /*15f00*/  IMAD.MOV R11, RZ, RZ, -R11 ;  /* 0x000000ffff0b7224 */ /* 0x000fe400078e0a0b */
[----:B------:R-:W-:Y:S01]  /*15f10*/  VIADD R4, R0, 0x52 ;  /* 0x0000005200047836 */ /* 0x000fe20000000000 */
[----:B------:R1:W-:Y:S01]  /*15f20*/  STL [R1+0x21c], R13 ;  /* 0x00021c0d01007387 */ /* 0x0003e20000100800 */
[----:B------:R-:W-:Y:S02]  /*15f30*/  IMAD R6, R2, R11, R6 ;  /* 0x0000000b02067224 */ /* 0x000fe400078e0206 */
[----:B------:R-:W-:Y:S01]  /*15f40*/  @!P2 IMAD.IADD R181, R181, 0x1, -R2 ;  /* 0x00000001b5b5a824 */ /* 0x000fe200078e0a02 */
[----:B------:R-:W-:Y:S01]  /*15f50*/  IABS R11, R4 ;  /* 0x00000004000b7213 */ /* 0x000fe20000000000 */
[----:B0-----:R-:W-:-:S02]  /*15f60*/  IMAD.MOV.U32 R12, RZ, RZ, R179 ;  /* 0x000000ffff0c7224 */ /* 0x001fc400078e00b3 */
[--C-:B------:R-:W-:Y:S01]  /*15f70*/  @!P3 IMAD.IADD R180, R180, 0x1, -R2.reuse ;  /* 0x00000001b4b4b824 */ /* 0x100fe200078e0a02 */
[----:B------:R-:W-:Y:S01]  /*15f80*/  ISETP.GE.AND P3, PT, R8, RZ, PT ;  /* 0x000000ff0800720c */ /* 0x000fe20003f66270 */
[----:B------:R-:W-:Y:S01]  /*15f90*/  @!P4 IMAD.IADD R182, R182, 0x1, -R2 ;  /* 0x00000001b6b6c824 */ /* 0x000fe200078e0a02 */
[----:B------:R-:W-:Y:S01]  /*15fa0*/  ISETP.GT.U32.AND P2, PT, R2, R181, PT ;  /* 0x000000b50200720c */ /* 0x000fe20003f44070 */
[----:B------:R-:W-:-:S03]  /*15fb0*/  IMAD.HI.U32 R8, R9, R11, RZ ;  /* 0x0000000b09087227 */ /* 0x000fc600078e00ff */
[----:B------:R-:W-:Y:S01]  /*15fc0*/  ISETP.GT.U32.AND P4, PT, R2, R182, PT ;  /* 0x000000b60200720c */ /* 0x000fe20003f84070 */
[----:B------:R-:W-:Y:S01]  /*15fd0*/  @!P0 IMAD.MOV R12, RZ, RZ, -R12 ;  /* 0x000000ffff0c8224 */ /* 0x000fe200078e0a0c */
[----:B------:R-:W-:Y:S01]  /*15fe0*/  ISETP.GE.AND P0, PT, R7, RZ, PT ;  /* 0x000000ff0700720c */ /* 0x000fe20003f06270 */
[----:B------:R-:W-:Y:S02]  /*15ff0*/  VIADD R7, R0, 0x51 ;  /* 0x0000005100077836 */ /* 0x000fe40000000000 */
[----:B------:R-:W-:Y:S01]  /*16000*/  IMAD.MOV R8, RZ, RZ, -R8 ;  /* 0x000000ffff087224 */ /* 0x000fe200078e0a08 */
[----:B------:R0:W-:Y:S01]  /*16010*/  STL [R1+0x1f8], R12 ;  /* 0x0001f80c01007387 */ /* 0x0001e20000100800 */
[----:B-1----:R-:W-:Y:S01]  /*16020*/  IMAD.MOV.U32 R13, RZ, RZ, R180 ;  /* 0x000000ffff0d7224 */ /* 0x002fe200078e00b4 */
[----:B------:R-:W-:Y:S01]  /*16030*/  IABS R10, R7 ;  /* 0x00000007000a7213 */ /* 0x000fe20000000000 */
[----:B------:R-:W-:Y:S02]  /*16040*/  IMAD R11, R2, R8, R11 ;  /* 0x00000008020b7224 */ /* 0x000fe400078e020b */
[----:B------:R-:W-:-:S02]  /*16050*/  @!P2 IMAD.IADD R181, R181, 0x1, -R2 ;  /* 0x00000001b5b5a824 */ /* 0x000fc400078e0a02 */
[----:B------:R-:W-:Y:S01]  /*16060*/  @!P1 IMAD.MOV R13, RZ, RZ, -R13 ;  /* 0x000000ffff0d9224 */ /* 0x000fe200078e0a0d */
[----:B------:R-:W-:Y:S01]  /*16070*/  ISETP.GT.U32.AND P2, PT, R2, R11, PT ;  /* 0x0000000b0200720c */ /* 0x000fe20003f44070 */
[----:B------:R-:W-:Y:S01]  /*16080*/  @!P4 IMAD.IADD R182, R182, 0x1, -R2 ;  /* 0x00000001b6b6c824 */ /* 0x000fe200078e0a02 */
[----:B------:R-:W-:Y:S01]  /*16090*/  ISETP.GT.U32.AND P4, PT, R2, R6, PT ;  /* 0x000000060200720c */ /* 0x000fe20003f84070 */
[----:B0-----:R-:W-:Y:S01]  /*160a0*/  IMAD.MOV.U32 R12, RZ, RZ, R3 ;  /* 0x000000ffff0c7224 */ /* 0x001fe200078e0003 */
[----:B------:R-:W-:Y:S01]  /*160b0*/  ISETP.GE.AND P1, PT, R4, RZ, PT ;  /* 0x000000ff0400720c */ /* 0x000fe20003f26270 */
[----:B------:R-:W-:Y:S01]  /*160c0*/  IMAD.HI.U32 R3, R9, R10, RZ ;  /* 0x0000000a09037227 */ /* 0x000fe200078e00ff */
[----:B------:R0:W-:Y:S03]  /*160d0*/  STL [R1+0x210], R13 ;  /* 0x0002100d01007387 */ /* 0x0001e60000100800 */
[----:B------:R-:W-:-:S02]  /*160e0*/  IMAD.MOV R3, RZ, RZ, -R3 ;  /* 0x000000ffff037224 */ /* 0x000fc400078e0a03 */
[----:B------:R-:W-:Y:S02]  /*160f0*/  VIADD R4, R0, 0x50 ;  /* 0x0000005000047836 */ /* 0x000fe40000000000 */
[----:B------:R-:W-:Y:S02]  /*16100*/  IMAD R10, R2, R3, R10 ;  /* 0x00000003020a7224 */ /* 0x000fe400078e020a */
[----:B------:R-:W-:Y:S01]  /*16110*/  @!P2 IMAD.IADD R11, R11, 0x1, -R2 ;  /* 0x000000010b0ba824 */ /* 0x000fe200078e0a02 */
[----:B------:R-:W-:Y:S01]  /*16120*/  IABS R179, R4 ;  /* 0x0000000400b37213 */ /* 0x000fe20000000000 */
[----:B0-----:R-:W-:Y:S02]  /*16130*/  IMAD.MOV.U32 R13, RZ, RZ, R182 ;  /* 0x000000ffff0d7224 */ /* 0x001fe400078e00b6 */
[----:B------:R-:W-:Y:S01]  /*16140*/  @!P4 IMAD.IADD R6, R6, 0x1, -R2 ;  /* 0x000000010606c824 */ /* 0x000fe200078e0a02 */
[C---:B------:R-:W-:Y:S01]  /*16150*/  ISETP.GT.U32.AND P2, PT, R2.reuse, R11, PT ;  /* 0x0000000b0200720c */ /* 0x040fe20003f44070 */
[----:B------:R-:W-:Y:S01]  /*16160*/  @!P5 IMAD.MOV R13, RZ, RZ, -R13 ;  /* 0x000000ffff0dd224 */ /* 0x000fe200078e0a0d */
[C---:B------:R-:W-:Y:S01]  /*16170*/  ISETP.GT.U32.AND P5, PT, R2.reuse, R10, PT ;  /* 0x0000000a0200720c */ /* 0x040fe20003fa4070 */
[----:B------:R-:W-:Y:S01]  /*16180*/  IMAD.HI.U32 R8, R9, R179, RZ ;  /* 0x000000b309087227 */ /* 0x000fe200078e00ff */
[----:B------:R-:W-:-:S03]  /*16190*/  ISETP.GT.U32.AND P4, PT, R2, R6, PT ;  /* 0x000000060200720c */ /* 0x000fc60003f84070 */
[----:B------:R-:W-:Y:S01]  /*161a0*/  @!P6 IMAD.MOV R12, RZ, RZ, -R12 ;  /* 0x000000ffff0ce224 */ /* 0x000fe200078e0a0c */
[----:B------:R-:W-:Y:S01]  /*161b0*/  ISETP.GE.AND P6, PT, R7, RZ, PT ;  /* 0x000000ff0700720c */ /* 0x000fe20003fc6270 */
[----:B------:R-:W-:Y:S02]  /*161c0*/  VIADD R7, R0, 0x4f ;  /* 0x0000004f00077836 */ /* 0x000fe40000000000 */
[----:B------:R-:W-:Y:S01]  /*161d0*/  IMAD.MOV R8, RZ, RZ, -R8 ;  /* 0x000000ffff087224 */ /* 0x000fe200078e0a08 */
[----:B------:R0:W-:Y:S01]  /*161e0*/  STL [R1+0x214], R12 ;  /* 0x0002140c01007387 */ /* 0x0001e20000100800 */
[--C-:B------:R-:W-:Y:S01]  /*161f0*/  @!P2 IMAD.IADD R11, R11, 0x1, -R2.reuse ;  /* 0x000000010b0ba824 */ /* 0x100fe200078e0a02 */
[----:B------:R-:W-:Y:S01]  /*16200*/  IABS R180, R7 ;  /* 0x0000000700b47213 */ /* 0x000fe20000000000 */
[----:B------:R-:W-:Y:S01]  /*16210*/  IMAD R179, R2, R8, R179 ;  /* 0x0000000802b37224 */ /* 0x000fe200078e02b3 */
[----:B------:R-:W-:Y:S01]  /*16220*/  STL [R1+0x1fc], R13 ;  /* 0x0001fc0d01007387 */ /* 0x000fe20000100800 */
[----:B------:R-:W-:-:S02]  /*16230*/  @!P5 IMAD.IADD R10, R10, 0x1, -R2 ;  /* 0x000000010a0ad824 */ /* 0x000fc400078e0a02 */
[----:B------:R-:W-:Y:S01]  /*16240*/  IMAD.HI.U32 R3, R9, R180, RZ ;  /* 0x000000b409037227 */ /* 0x000fe200078e00ff */
[C---:B------:R-:W-:Y:S02]  /*16250*/  ISETP.GT.U32.AND P2, PT, R2.reuse, R179, PT ;  /* 0x000000b30200720c */ /* 0x040fe40003f44070 */
[----:B------:R-:W-:Y:S01]  /*16260*/  ISETP.GT.U32.AND P5, PT, R2, R10, PT ;  /* 0x0000000a0200720c */ /* 0x000fe20003fa4070 */
[----:B0-----:R-:W-:Y:S01]  /*16270*/  IMAD.MOV.U32 R12, RZ, RZ, R181 ;  /* 0x000000ffff0c7224 */ /* 0x001fe200078e00b5 */
[----:B------:R-:W-:Y:S01]  /*16280*/  IABS R181, R186 ;  /* 0x000000ba00b57213 */ /* 0x000fe20000000000 */
[----:B------:R-:W-:Y:S01]  /*16290*/  @!P4 IMAD.IADD R6, R6, 0x1, -R2 ;  /* 0x000000010606c824 */ /* 0x000fe200078e0a02 */
[----:B------:R-:W-:Y:S01]  /*162a0*/  ISETP.GE.AND P4, PT, R7, RZ, PT ;  /* 0x000000ff0700720c */ /* 0x000fe20003f86270 */
[----:B------:R-:W-:Y:S01]  /*162b0*/  @!P0 IMAD.MOV R12, RZ, RZ, -R12 ;  /* 0x000000ffff0c8224 */ /* 0x000fe200078e0a0c */
[----:B------:R-:W-:Y:S01]  /*162c0*/  ISETP.GE.AND P0, PT, R4, RZ, PT ;  /* 0x000000ff0400720c */ /* 0x000fe20003f06270 */
[----:B------:R-:W-:-:S03]  /*162d0*/  IMAD.HI.U32 R4, R9, R181, RZ ;  /* 0x000000b509047227 */ /* 0x000fc600078e00ff */
[----:B------:R0:W-:Y:S01]  /*162e0*/  STL [R1+0x200], R12 ;  /* 0x0002000c01007387 */ /* 0x0001e20000100800 */
[----:B------:R-:W-:Y:S02]  /*162f0*/  IMAD.MOV R3, RZ, RZ, -R3 ;  /* 0x000000ffff037224 */ /* 0x000fe400078e0a03 */
[----:B------:R-:W-:Y:S02]  /*16300*/  VIADD R7, R0, 0x4d ;  /* 0x0000004d00077836 */ /* 0x000fe40000000000 */
[----:B------:R-:W-:Y:S02]  /*16310*/  IMAD.MOV R4, RZ, RZ, -R4 ;  /* 0x000000ffff047224 */ /* 0x000fe400078e0a04 */
[C---:B------:R-:W-:Y:S01]  /*16320*/  IMAD R180, R2.reuse, R3, R180 ;  /* 0x0000000302b47224 */ /* 0x040fe200078e02b4 */
[----:B------:R-:W-:Y:S01]  /*16330*/  IABS R182, R7 ;  /* 0x0000000700b67213 */ /* 0x000fe20000000000 */
[----:B------:R-:W-:Y:S02]  /*16340*/  IMAD R181, R2, R4, R181 ;  /* 0x0000000402b57224 */ /* 0x000fe400078e02b5 */
[--C-:B------:R-:W-:Y:S01]  /*16350*/  @!P5 IMAD.IADD R10, R10, 0x1, -R2.reuse ;  /* 0x000000010a0ad824 */ /* 0x100fe200078e0a02 */
[C---:B------:R-:W-:Y:S01]  /*16360*/  ISETP.GT.U32.AND P5, PT, R2.reuse, R180, PT ;  /* 0x000000b40200720c */ /* 0x040fe20003fa4070 */
[----:B------:R-:W-:Y:S01]  /*16370*/  @!P2 IMAD.IADD R179, R179, 0x1, -R2 ;  /* 0x00000001b3b3a824 */ /* 0x000fe200078e0a02 */
[----:B------:R-:W-:Y:S01]  /*16380*/  ISETP.GT.U32.AND P2, PT, R2, R181, PT ;  /* 0x000000b50200720c */ /* 0x000fe20003f44070 */
[----:B------:R-:W-:-:S04]  /*16390*/  IMAD.HI.U32 R190, R9, R182, RZ ;  /* 0x000000b609be7227 */ /* 0x000fc800078e00ff */
[----:B------:R-:W-:Y:S02]  /*163a0*/  VIADD R8, R0, 0x4b ;  /* 0x0000004b00087836 */ /* 0x000fe40000000000 */
[----:B------:R-:W-:Y:S02]  /*163b0*/  IMAD.MOV R190, RZ, RZ, -R190 ;  /* 0x000000ffffbe7224 */ /* 0x000fe400078e0abe */
[----:B0-----:R-:W-:Y:S01]  /*163c0*/  IMAD.MOV.U32 R12, RZ, RZ, R6 ;  /* 0x000000ffff0c7224 */ /* 0x001fe200078e0006 */
[----:B------:R-:W-:Y:S01]  /*163d0*/  IABS R184, R8 ;  /* 0x0000000800b87213 */ /* 0x000fe20000000000 */
[----:B------:R-:W-:Y:S02]  /*163e0*/  IMAD R182, R2, R190, R182 ;  /* 0x000000be02b67224 */ /* 0x000fe400078e02b6 */
[--C-:B------:R-:W-:Y:S02]  /*163f0*/  @!P5 IMAD.IADD R180, R180, 0x1, -R2.reuse ;  /* 0x00000001b4b4d824 */ /* 0x100fe400078e0a02 */
[----:B------:R-:W-:Y:S01]  /*16400*/  @!P2 IMAD.IADD R181, R181, 0x1, -R2 ;  /* 0x00000001b5b5a824 */ /* 0x000fe200078e0a02 */
[C---:B------:R-:W-:Y:S01]  /*16410*/  ISETP.GT.U32.AND P5, PT, R2.reuse, R182, PT ;  /* 0x000000b60200720c */ /* 0x040fe20003fa4070 */
[----:B------:R-:W-:Y:S01]  /*16420*/  @!P3 IMAD.MOV R12, RZ, RZ, -R12 ;  /* 0x000000ffff0cb224 */ /* 0x000fe200078e0a0c */
[----:B------:R-:W-:Y:S01]  /*16430*/  ISETP.GT.U32.AND P2, PT, R2, R179, PT ;  /* 0x000000b30200720c */ /* 0x000fe20003f44070 */
[----:B------:R-:W-:Y:S01]  /*16440*/  VIADD R3, R0, 0x4a ;  /* 0x0000004a00037836 */ /* 0x000fe20000000000 */
[----:B------:R-:W-:Y:S01]  /*16450*/  ISETP.GT.U32.AND P3, PT, R2, R180, PT ;  /* 0x000000b40200720c */ /* 0x000fe20003f64070 */
[----:B------:R-:W-:Y:S01]  /*16460*/  IMAD.HI.U32 R183, R9, R184, RZ ;  /* 0x000000b809b77227 */ /* 0x000fe200078e00ff */
[----:B------:R0:W-:Y:S02]  /*16470*/  STL [R1+0x1e4], R12 ;  /* 0x0001e40c01007387 */ /* 0x0001e40000100800 */
[----:B------:R-:W-:Y:S01]  /*16480*/  IABS R185, R3 ;  /* 0x0000000300b97213 */ /* 0x000fe20000000000 */
[----:B------:R-:W-:-:S02]  /*16490*/  IMAD.MOV R189, RZ, RZ, -R189 ;  /* 0x000000ffffbd7224 */ /* 0x000fc400078e0abd */
[----:B------:R-:W-:Y:S02]  /*164a0*/  IMAD.MOV R190, RZ, RZ, -R183 ;  /* 0x000000ffffbe7224 */ /* 0x000fe400078e0ab7 */
[C---:B------:R-:W-:Y:S02]  /*164b0*/  IMAD R183, R2.reuse, R189, R188 ;  /* 0x000000bd02b77224 */ /* 0x040fe400078e02bc */
[----:B------:R-:W-:Y:S02]  /*164c0*/  IMAD R184, R2, R190, R184 ;  /* 0x000000be02b87224 */ /* 0x000fe400078e02b8 */
[----:B0-----:R-:W-:Y:S02]  /*164d0*/  IMAD.MOV.U32 R12, RZ, RZ, R11 ;  /* 0x000000ffff0c7224 */ /* 0x001fe400078e000b */
[----:B------:R-:W-:-:S04]  /*164e0*/  IMAD.HI.U32 R4, R9, R185, RZ ;  /* 0x000000b909047227 */ /* 0x000fc800078e00ff */
[----:B------:R-:W-:Y:S01]  /*164f0*/  @!P1 IMAD.MOV R12, RZ, RZ, -R12 ;  /* 0x000000ffff0c9224 */ /* 0x000fe200078e0a0c */
[C---:B------:R-:W-:Y:S01]  /*16500*/  ISETP.GT.U32.AND P1, PT, R2.reuse, R181, PT ;  /* 0x000000b50200720c */ /* 0x040fe20003f24070 */
[----:B------:R-:W-:Y:S01]  /*16510*/  @!P6 IMAD.MOV R10, RZ, RZ, -R10 ;  /* 0x000000ffff0ae224 */ /* 0x000fe200078e0a0a */
[----:B------:R-:W-:Y:S01]  /*16520*/  ISETP.GT.U32.AND P6, PT, R2, R183, PT ;  /* 0x000000b70200720c */ /* 0x000fe20003fc4070 */
[--C-:B------:R-:W-:Y:S01]  /*16530*/  @!P5 IMAD.IADD R182, R182, 0x1, -R2.reuse ;  /* 0x00000001b6b6d824 */ /* 0x100fe200078e0a02 */
[----:B------:R-:W-:Y:S01]  /*16540*/  STL [R1+0x1e0], R12 ;  /* 0x0001e00c01007387 */ /* 0x000fe20000100800 */
[----:B------:R-:W-:Y:S01]  /*16550*/  @!P2 IMAD.IADD R179, R179, 0x1, -R2 ;  /* 0x00000001b3b3a824 */ /* 0x000fe200078e0a02 */
[C---:B------:R-:W-:Y:S01]  /*16560*/  ISETP.GT.U32.AND P2, PT, R2.reuse, R184, PT ;  /* 0x000000b80200720c */ /* 0x040fe20003f44070 */
[----:B------:R-:W-:Y:S01]  /*16570*/  IMAD.MOV R188, RZ, RZ, -R4 ;  /* 0x000000ffffbc7224 */ /* 0x000fe200078e0a04 */
[----:B------:R-:W-:Y:S01]  /*16580*/  ISETP.GT.U32.AND P5, PT, R2, R182, PT ;  /* 0x000000b60200720c */ /* 0x000fe20003fa4070 */
[----:B------:R-:W-:Y:S01]  /*16590*/  VIADD R4, R0, 0x49 ;  /* 0x0000004900047836 */ /* 0x000fe20000000000 */
[----:B------:R0:W-:Y:S01]  /*165a0*/  STL [R1+0x1dc], R10 ;  /* 0x0001dc0a01007387 */ /* 0x0001e20000100800 */
[----:B------:R-:W-:-:S02]  /*165b0*/  IMAD R185, R2, R188, R185 ;  /* 0x000000bc02b97224 */ /* 0x000fc400078e02b9 */
[----:B------:R-:W-:Y:S01]  /*165c0*/  VIADD R6, R0, 0x48 ;  /* 0x0000004800067836 */ /* 0x000fe20000000000 */
[----:B------:R-:W-:Y:S01]  /*165d0*/  IABS R188, R4 ;  /* 0x0000000400bc7213 */ /* 0x000fe20000000000 */
[--C-:B------:R-:W-:Y:S01]  /*165e0*/  @!P1 IMAD.IADD R181, R181, 0x1, -R2.reuse ;  /* 0x00000001b5b59824 */ /* 0x100fe200078e0a02 */
[----:B------:R-:W-:Y:S01]  /*165f0*/  ISETP.GT.U32.AND P1, PT, R2, R185, PT ;  /* 0x000000b90200720c */ /* 0x000fe20003f24070 */
[--C-:B------:R-:W-:Y:S01]  /*16600*/  @!P3 IMAD.IADD R180, R180, 0x1, -R2.reuse ;  /* 0x00000001b4b4b824 */ /* 0x100fe200078e0a02 */
[----:B------:R-:W-:Y:S01]  /*16610*/  IABS R11, R6 ;  /* 0x00000006000b7213 */ /* 0x000fe20000000000 */
[--C-:B------:R-:W-:Y:S01]  /*16620*/  @!P6 IMAD.IADD R183, R183, 0x1, -R2.reuse ;  /* 0x00000001b7b7e824 */ /* 0x100fe200078e0a02 */
[----:B------:R-:W-:Y:S01]  /*16630*/  ISETP.GE.AND P3, PT, R186, RZ, PT ;  /* 0x000000ffba00720c */ /* 0x000fe20003f66270 */
[--C-:B------:R-:W-:Y:S01]  /*16640*/  @!P2 IMAD.IADD R184, R184, 0x1, -R2.reuse ;  /* 0x00000001b8b8a824 */ /* 0x100fe200078e0a02 */
[----:B------:R-:W-:Y:S01]  /*16650*/  ISETP.GE.AND P6, PT, R187, RZ, PT ;  /* 0x000000ffbb00720c */ /* 0x000fe20003fc6270 */
[----:B------:R-:W-:Y:S01]  /*16660*/  IMAD.HI.U32 R186, R9, R188, RZ ;  /* 0x000000bc09ba7227 */ /* 0x000fe200078e00ff */
[----:B------:R-:W-:Y:S01]  /*16670*/  ISETP.GE.AND P2, PT, R8, RZ, PT ;  /* 0x000000ff0800720c */ /* 0x000fe20003f46270 */
[----:B------:R1:W-:Y:S02]  /*16680*/  STL [R1+0x1924], R0 ;  /* 0x0019240001007387 */ /* 0x0003e40000100800 */
[----:B------:R-:W-:Y:S01]  /*16690*/  @!P0 IMAD.MOV R179, RZ, RZ, -R179 ;  /* 0x000000ffffb38224 */ /* 0x000fe200078e0ab3 */
[----:B------:R-:W-:Y:S01]  /*166a0*/  ISETP.GT.U32.AND P0, PT, R2, R183, PT ;  /* 0x000000b70200720c */ /* 0x000fe20003f04070 */
[----:B------:R-:W-:Y:S01]  /*166b0*/  @!P5 IMAD.IADD R182, R182, 0x1, -R2 ;  /* 0x00000001b6b6d824 */ /* 0x000fe200078e0a02 */
[----:B------:R-:W-:Y:S01]  /*166c0*/  ISETP.GE.AND P5, PT, R7, RZ, PT ;  /* 0x000000ff0700720c */ /* 0x000fe20003fa6270 */
[----:B------:R-:W-:Y:S01]  /*166d0*/  @!P4 IMAD.MOV R180, RZ, RZ, -R180 ;  /* 0x000000ffffb4c224 */ /* 0x000fe200078e0ab4 */
[----:B------:R-:W-:Y:S01]  /*166e0*/  ISETP.GT.U32.AND P4, PT, R2, R184, PT ;  /* 0x000000b80200720c */ /* 0x000fe20003f84070 */
[----:B0-----:R-:W-:-:S04]  /*166f0*/  IMAD.HI.U32 R10, R9, R11, RZ ;  /* 0x0000000b090a7227 */ /* 0x001fc800078e00ff */
[----:B------:R-:W-:Y:S02]  /*16700*/  IMAD.MOV R186, RZ, RZ, -R186 ;  /* 0x000000ffffba7224 */ /* 0x000fe400078e0aba */
[----:B------:R-:W-:Y:S02]  /*16710*/  IMAD.MOV R10, RZ, RZ, -R10 ;  /* 0x000000ffff0a7224 */ /* 0x000fe400078e0a0a */
[----:B------:R-:W-:Y:S02]  /*16720*/  IMAD R186, R2, R186, R188 ;  /* 0x000000ba02ba7224 */ /* 0x000fe400078e02bc */
[----:B------:R-:W-:Y:S02]  /*16730*/  VIADD R7, R0, 0x47 ;  /* 0x0000004700077836 */ /* 0x000fe40000000000 */
[--C-:B------:R-:W-:Y:S02]  /*16740*/  @!P1 IMAD.IADD R185, R185, 0x1, -R2.reuse ;  /* 0x00000001b9b99824 */ /* 0x100fe400078e0a02 */
[C---:B------:R-:W-:Y:S01]  /*16750*/  IMAD R187, R2.reuse, R10, R11 ;  /* 0x0000000a02bb7224 */ /* 0x040fe200078e020b */
[----:B------:R-:W-:Y:S01]  /*16760*/  IABS R188, R7 ;  /* 0x0000000700bc7213 */ /* 0x000fe20000000000 */
[----:B------:R-:W-:Y:S01]  /*16770*/  @!P3 IMAD.MOV R181, RZ, RZ, -R181 ;  /* 0x000000ffffb5b224 */ /* 0x000fe200078e0ab5 */
[C---:B------:R-:W-:Y:S01]  /*16780*/  ISETP.GT.U32.AND P3, PT, R2.reuse, R186, PT ;  /* 0x000000ba0200720c */ /* 0x040fe20003f64070 */
[----:B------:R-:W-:Y:S01]  /*16790*/  @!P0 IMAD.IADD R183, R183, 0x1, -R2 ;  /* 0x00000001b7b78824 */ /* 0x000fe200078e0a02 */
[C---:B------:R-:W-:Y:S01]  /*167a0*/  ISETP.GT.U32.AND P1, PT, R2.reuse, R185, PT ;  /* 0x000000b90200720c */ /* 0x040fe20003f24070 */
[----:B------:R-:W-:Y:S01]  /*167b0*/  @!P5 IMAD.MOV R182, RZ, RZ, -R182 ;  /* 0x000000ffffb6d224 */ /* 0x000fe200078e0ab6 */
[----:B------:R-:W-:Y:S01]  /*167c0*/  ISETP.GT.U32.AND P0, PT, R2, R187, PT ;  /* 0x000000bb0200720c */ /* 0x000fe20003f04070 */
[----:B------:R-:W-:Y:S01]  /*167d0*/  @!P4 IMAD.IADD R184, R184, 0x1, -R2 ;  /* 0x00000001b8b8c824 */ /* 0x000fe200078e0a02 */
[----:B------:R-:W-:Y:S01]  /*167e0*/  ISETP.GE.AND P5, PT, R3, RZ, PT ;  /* 0x000000ff0300720c */ /* 0x000fe20003fa6270 */
[----:B------:R-:W-:Y:S01]  /*167f0*/  VIADD R8, R0, 0x46 ;  /* 0x0000004600087836 */ /* 0x000fe20000000000 */
[----:B------:R-:W-:Y:S01]  /*16800*/  ISETP.GE.AND P4, PT, R4, RZ, PT ;  /* 0x000000ff0400720c */ /* 0x000fe20003f86270 */
[----:B------:R-:W-:-:S03]  /*16810*/  IMAD.HI.U32 R4, R9, R188, RZ ;  /* 0x000000bc09047227 */ /* 0x000fc600078e00ff */
[----:B------:R-:W-:Y:S01]  /*16820*/  IABS R189, R8 ;  /* 0x0000000800bd7213 */ /* 0x000fe20000000000 */
[----:B------:R-:W-:Y:S02]  /*16830*/  IMAD.MOV R4, RZ, RZ, -R4 ;  /* 0x000000ffff047224 */ /* 0x000fe400078e0a04 */
[--C-:B------:R-:W-:Y:S01]  /*16840*/  @!P3 IMAD.IADD R186, R186, 0x1, -R2.reuse ;  /* 0x00000001babab824 */ /* 0x100fe200078e0a02 */
[----:B------:R-:W-:Y:S01]  /*16850*/  ISETP.GE.AND P3, PT, R7, RZ, PT ;  /* 0x000000ff0700720c */ /* 0x000fe20003f66270 */
[----:B------:R-:W-:Y:S01]  /*16860*/  @!P1 IMAD.IADD R185, R185, 0x1, -R2 ;  /* 0x00000001b9b99824 */ /* 0x000fe200078e0a02 */
[----:B------:R-:W-:Y:S01]  /*16870*/  ISETP.GE.AND P1, PT, R6, RZ, PT ;  /* 0x000000ff0600720c */ /* 0x000fe20003f26270 */
[C---:B------:R-:W-:Y:S02]  /*16880*/  IMAD R188, R2.reuse, R4, R188 ;  /* 0x0000000402bc7224 */ /* 0x040fe400078e02bc */
[----:B------:R-:W-:Y:S01]  /*16890*/  @!P0 IMAD.IADD R187, R187, 0x1, -R2 ;  /* 0x00000001bbbb8824 */ /* 0x000fe200078e0a02 */
[C---:B------:R-:W-:Y:S01]  /*168a0*/  ISETP.GT.U32.AND P0, PT, R2.reuse, R186, PT ;  /* 0x000000ba0200720c */ /* 0x040fe20003f04070 */
[----:B------:R-:W-:Y:S01]  /*168b0*/  @!P5 IMAD.MOV R185, RZ, RZ, -R185 ;  /* 0x000000ffffb9d224 */ /* 0x000fe200078e0ab9 */
[----:B------:R-:W-:Y:S01]  /*168c0*/  ISETP.GT.U32.AND P5, PT, R2, R188, PT ;  /* 0x000000bc0200720c */ /* 0x000fe20003fa4070 */
[----:B------:R-:W-:-:S02]  /*168d0*/  VIADD R190, R0, 0x45 ;  /* 0x0000004500be7836 */ /* 0x000fc40000000000 */
[----:B------:R-:W-:-:S04]  /*168e0*/  IMAD.HI.U32 R3, R9, R189, RZ ;  /* 0x000000bd09037227 */ /* 0x000fc800078e00ff */
[----:B------:R-:W-:Y:S01]  /*168f0*/  @!P6 IMAD.MOV R183, RZ, RZ, -R183 ;  /* 0x000000ffffb7e224 */ /* 0x000fe200078e0ab7 */
[----:B------:R-:W-:Y:S01]  /*16900*/  ISETP.GT.U32.AND P6, PT, R2, R187, PT ;  /* 0x000000bb0200720c */ /* 0x000fe20003fc4070 */
[----:B------:R-:W-:Y:S02]  /*16910*/  IMAD.MOV R3, RZ, RZ, -R3 ;  /* 0x000000ffff037224 */ /* 0x000fe400078e0a03 */
[--C-:B------:R-:W-:Y:S01]  /*16920*/  @!P0 IMAD.IADD R186, R186, 0x1, -R2.reuse ;  /* 0x00000001baba8824 */ /* 0x100fe200078e0a02 */
[----:B------:R-:W-:Y:S01]  /*16930*/  ISETP.GE.AND P0, PT, R190, RZ, PT ;  /* 0x000000ffbe00720c */ /* 0x000fe20003f06270 */
[----:B------:R-:W-:Y:S01]  /*16940*/  @!P5 IMAD.IADD R188, R188, 0x1, -R2 ;  /* 0x00000001bcbcd824 */ /* 0x000fe200078e0a02 */
[----:B------:R-:W-:Y:S01]  /*16950*/  IABS R190, R190 ;  /* 0x000000be00be7213 */ /* 0x000fe20000000000 */
[----:B------:R-:W-:Y:S02]  /*16960*/  IMAD R189, R2, R3, R189 ;  /* 0x0000000302bd7224 */ /* 0x000fe400078e02bd */
[----:B------:R-:W-:Y:S01]  /*16970*/  VIADD R3, R0, 0x43 ;  /* 0x0000004300037836 */ /* 0x000fe20000000000 */
[----:B------:R-:W-:Y:S01]  /*16980*/  ISETP.GT.U32.AND P5, PT, R2, R188, PT ;  /* 0x000000bc0200720c */ /* 0x000fe20003fa4070 */
[----:B------:R-:W-:-:S03]  /*16990*/  IMAD.HI.U32 R7, R9, R190, RZ ;  /* 0x000000be09077227 */ /* 0x000fc600078e00ff */
[----:B------:R-:W-:Y:S01]  /*169a0*/  IABS R192, R3 ;  /* 0x0000000300c07213 */ /* 0x000fe20000000000 */
[----:B------:R-:W-:Y:S02]  /*169b0*/  IMAD.MOV R7, RZ, RZ, -R7 ;  /* 0x000000ffff077224 */ /* 0x000fe400078e0a07 */
[----:B------:R-:W-:Y:S02]  /*169c0*/  VIADD R4, R0, 0x44 ;  /* 0x0000004400047836 */ /* 0x000fe40000000000 */
[C---:B------:R-:W-:Y:S02]  /*169d0*/  IMAD R190, R2.reuse, R7, R190 ;  /* 0x0000000702be7224 */ /* 0x040fe400078e02be */
[--C-:B------:R-:W-:Y:S01]  /*169e0*/  @!P6 IMAD.IADD R187, R187, 0x1, -R2.reuse ;  /* 0x00000001bbbbe824 */ /* 0x100fe200078e0a02 */
[----:B------:R-:W-:Y:S01]  /*169f0*/  ISETP.GT.U32.AND P6, PT, R2, R189, PT ;  /* 0x000000bd0200720c */ /* 0x000fe20003fc4070 */
[----:B------:R-:W-:Y:S01]  /*16a00*/  @!P5 IMAD.IADD R188, R188, 0x1, -R2 ;  /* 0x00000001bcbcd824 */ /* 0x000fe200078e0a02 */
[----:B------:R-:W-:Y:S01]  /*16a10*/  ISETP.GT.U32.AND P5, PT, R2, R190, PT ;  /* 0x000000be0200720c */ /* 0x000fe20003fa4070 */
[----:B------:R-:W-:Y:S01]  /*16a20*/  @!P4 IMAD.MOV R186, RZ, RZ, -R186 ;  /* 0x000000ffffbac224 */ /* 0x000fe200078e0aba */
[----:B------:R-:W-:Y:S01]  /*16a30*/  IABS R191, R4 ;  /* 0x0000000400bf7213 */ /* 0x000fe20000000000 */
[----:B------:R-:W-:Y:S01]  /*16a40*/  @!P1 IMAD.MOV R187, RZ, RZ, -R187 ;  /* 0x000000ffffbb9224 */ /* 0x000fe200078e0abb */
[----:B------:R-:W-:Y:S01]  /*16a50*/  ISETP.GE.AND P4, PT, R4, RZ, PT ;  /* 0x000000ff0400720c */ /* 0x000fe20003f86270 */
[----:B------:R-:W-:Y:S01]  /*16a60*/  IMAD.HI.U32 R4, R9, R192, RZ ;  /* 0x000000c009047227 */ /* 0x000fe200078e00ff */
[----:B------:R-:W-:-:S03]  /*16a70*/  ISETP.GE.AND P1, PT, R3, RZ, PT ;  /* 0x000000ff0300720c */ /* 0x000fc60003f26270 */
[----:B------:R-:W-:Y:S02]  /*16a80*/  IMAD.MOV R3, RZ, RZ, -R4 ;  /* 0x000000ffff037224 */ /* 0x000fe400078e0a04 */
[----:B------:R-:W-:Y:S02]  /*16a90*/  VIADD R4, R0, 0x42 ;  /* 0x0000004200047836 */ /* 0x000fe40000000000 */
[----:B------:R-:W-:Y:S02]  /*16aa0*/  @!P6 IMAD.IADD R189, R189, 0x1, -R2 ;  /* 0x00000001bdbde824 */ /* 0x000fe400078e0a02 */
[----:B------:R-:W-:Y:S01]  /*16ab0*/  IMAD R192, R2, R3, R192 ;  /* 0x0000000302c07224 */ /* 0x000fe200078e02c0 */
[----:B------:R-:W-:Y:S01]  /*16ac0*/  IABS R193, R4 ;  /* 0x0000000400c17213 */ /* 0x000fe20000000000 */
[----:B------:R-:W-:Y:S01]  /*16ad0*/  @!P5 IMAD.IADD R190, R190, 0x1, -R2 ;  /* 0x00000001bebed824 */ /* 0x000fe200078e0a02 */
[C---:B------:R-:W-:Y:S01]  /*16ae0*/  ISETP.GT.U32.AND P6, PT, R2.reuse, R189, PT ;  /* 0x000000bd0200720c */ /* 0x040fe20003fc4070 */
[----:B------:R-:W-:Y:S01]  /*16af0*/  @!P3 IMAD.MOV R188, RZ, RZ, -R188 ;  /* 0x000000ffffbcb224 */ /* 0x000fe200078e0abc */
[C---:B------:R-:W-:Y:S01]  /*16b00*/  ISETP.GT.U32.AND P5, PT, R2.reuse, R192, PT ;  /* 0x000000c00200720c */ /* 0x040fe20003fa4070 */
[----:B------:R-:W-:Y:S01]  /*16b10*/  IMAD.HI.U32 R6, R9, R191, RZ ;  /* 0x000000bf09067227 */ /* 0x000fe200078e00ff */
[----:B------:R-:W-:-:S03]  /*16b20*/  ISETP.GT.U32.AND P3, PT, R2, R190, PT ;  /* 0x000000be0200720c */ /* 0x000fc60003f64070 */
[----:B------:R-:W-:-:S04]  /*16b30*/  IMAD.HI.U32 R7, R9, R193, RZ ;  /* 0x000000c109077227 */ /* 0x000fc800078e00ff */
[----:B------:R-:W-:Y:S01]  /*16b40*/  @!P2 IMAD.MOV R184, RZ, RZ, -R184 ;  /* 0x000000ffffb8a224 */ /* 0x000fe200078e0ab8 */
[----:B------:R-:W-:Y:S01]  /*16b50*/  ISETP.GE.AND P2, PT, R8, RZ, PT ;  /* 0x000000ff0800720c */ /* 0x000fe20003f46270 */
[----:B------:R-:W-:Y:S02]  /*16b60*/  IMAD.MOV R6, RZ, RZ, -R6 ;  /* 0x000000ffff067224 */ /* 0x000fe400078e0a06 */
[----:B------:R-:W-:Y:S02]  /*16b70*/  IMAD.MOV R7, RZ, RZ, -R7 ;  /* 0x000000ffff077224 */ /* 0x000fe400078e0a07 */
[----:B------:R-:W-:Y:S02]  /*16b80*/  IMAD R191, R2, R6, R191 ;  /* 0x0000000602bf7224 */ /* 0x000fe400078e02bf */
[----:B------:R-:W-:Y:S02]  /*16b90*/  VIADD R6, R0, 0x40 ;  /* 0x0000004000067836 */ /* 0x000fe40000000000 */
[----:B------:R-:W-:-:S02]  /*16ba0*/  IMAD R193, R2, R7, R193 ;  /* 0x0000000702c17224 */ /* 0x000fc400078e02c1 */
[----:B------:R-:W-:Y:S01]  /*16bb0*/  VIADD R8, R0, 0x41 ;  /* 0x0000004100087836 */ /* 0x000fe20000000000 */
[----:B------:R-:W-:Y:S01]  /*16bc0*/  IABS R195, R6 ;  /* 0x0000000600c37213 */ /* 0x000fe20000000000 */
[--C-:B------:R-:W-:Y:S01]  /*16bd0*/  @!P6 IMAD.IADD R189, R189, 0x1, -R2.reuse ;  /* 0x00000001bdbde824 */ /* 0x100fe200078e0a02 */
[----:B------:R-:W-:Y:S01]  /*16be0*/  ISETP.GT.U32.AND P6, PT, R2, R191, PT ;  /* 0x000000bf0200720c */ /* 0x000fe20003fc4070 */
[--C-:B------:R-:W-:Y:S01]  /*16bf0*/  @!P3 IMAD.IADD R190, R190, 0x1, -R2.reuse ;  /* 0x00000001bebeb824 */ /* 0x100fe200078e0a02 */
[----:B------:R-:W-:Y:S01]  /*16c00*/  ISETP.GT.U32.AND P3, PT, R2, R193, PT ;  /* 0x000000c10200720c */ /* 0x000fe20003f64070 */
[----:B------:R-:W-:Y:S01]  /*16c10*/  @!P5 IMAD.IADD R192, R192, 0x1, -R2 ;  /* 0x00000001c0c0d824 */ /* 0x000fe200078e0a02 */
[----:B------:R-:W-:Y:S01]  /*16c20*/  IABS R194, R8 ;  /* 0x0000000800c27213 */ /* 0x000fe20000000000 */
[----:B------:R-:W-:Y:S01]  /*16c30*/  @!P2 IMAD.MOV R189, RZ, RZ, -R189 ;  /* 0x000000ffffbda224 */ /* 0x000fe200078e0abd */
[----:B------:R-:W-:Y:S01]  /*16c40*/  ISETP.GE.AND P2, PT, R4, RZ, PT ;  /* 0x000000ff0400720c */ /* 0x000fe20003f46270 */
[----:B------:R-:W-:Y:S01]  /*16c50*/  IMAD.HI.U32 R4, R9, R195, RZ ;  /* 0x000000c309047227 */ /* 0x000fe200078e00ff */
[----:B------:R-:W-:-:S03]  /*16c60*/  ISETP.GT.U32.AND P5, PT, R2, R192, PT ;  /* 0x000000c00200720c */ /* 0x000fc60003fa4070 */
[----:B------:R-:W-:Y:S02]  /*16c70*/  VIADD R3, R0, 0x3f ;  /* 0x0000003f00037836 */ /* 0x000fe40000000000 */
[----:B------:R-:W-:-:S03]  /*16c80*/  IMAD.HI.U32 R10, R9, R194, RZ ;  /* 0x000000c2090a7227 */ /* 0x000fc600078e00ff */
[----:B------:R-:W-:Y:S01]  /*16c90*/  IABS R196, R3 ;  /* 0x0000000300c47213 */ /* 0x000fe20000000000 */
[----:B------:R-:W-:Y:S02]  /*16ca0*/  IMAD.MOV R4, RZ, RZ, -R4 ;  /* 0x000000ffff047224 */ /* 0x000fe400078e0a04 */
[----:B------:R-:W-:Y:S02]  /*16cb0*/  IMAD.MOV R10, RZ, RZ, -R10 ;  /* 0x000000ffff0a7224 */ /* 0x000fe400078e0a0a */
[C---:B------:R-:W-:Y:S02]  /*16cc0*/  IMAD R195, R2.reuse, R4, R195 ;  /* 0x0000000402c37224 */ /* 0x040fe400078e02c3 */
[--C-:B------:R-:W-:Y:S02]  /*16cd0*/  @!P3 IMAD.IADD R193, R193, 0x1, -R2.reuse ;  /* 0x00000001c1c1b824 */ /* 0x100fe400078e0a02 */
[----:B------:R-:W-:Y:S02]  /*16ce0*/  @!P6 IMAD.IADD R191, R191, 0x1, -R2 ;  /* 0x00000001bfbfe824 */ /* 0x000fe400078e0a02 */
[C---:B------:R-:W-:Y:S01]  /*16cf0*/  IMAD R194, R2.reuse, R10, R194 ;  /* 0x0000000a02c27224 */ /* 0x040fe200078e02c2 */
[----:B------:R-:W-:Y:S01]  /*16d00*/  ISETP.GT.U32.AND P3, PT, R2, R193, PT ;  /* 0x000000c10200720c */ /* 0x000fe20003f64070 */
[----:B------:R-:W-:Y:S01]  /*16d10*/  @!P5 IMAD.IADD R192, R192, 0x1, -R2 ;  /* 0x00000001c0c0d824 */ /* 0x000fe200078e0a02 */
[C---:B------:R-:W-:Y:S01]  /*16d20*/  ISETP.GT.U32.AND P5, PT, R2.reuse, R195, PT ;  /* 0x000000c30200720c */ /* 0x040fe20003fa4070 */
[----:B------:R-:W-:Y:S01]  /*16d30*/  IMAD.HI.U32 R7, R9, R196, RZ ;  /* 0x000000c409077227 */ /* 0x000fe200078e00ff */
[----:B------:R-:W-:-:S03]  /*16d40*/  ISETP.GT.U32.AND P6, PT, R2, R191, PT ;  /* 0x000000bf0200720c */ /* 0x000fc60003fc4070 */
[----:B------:R-:W-:Y:S01]  /*16d50*/  @!P0 IMAD.MOV R190, RZ, RZ, -R190 ;  /* 0x000000ffffbe8224 */ /* 0x000fe200078e0abe */
        /* <DEDUP_REMOVED lines=9> */
[----:B------:R-:W-:Y:S01]  /*16df0*/  IABS R198, R7 ;  /* 0x0000000700c67213 */ /* 0x000fe20000000000 */
[--C-:B------:R-:W-:Y:S01]  /*16e00*/  @!P5 IMAD.IADD R195, R195, 0x1, -R2.reuse ;  /* 0x00000001c3c3d824 */ /* 0x100fe200078e0a02 */
[----:B------:R-:W-:Y:S01]  /*16e10*/  ISETP.GE.AND P3, PT, R3, RZ, PT ;  /* 0x000000ff0300720c */ /* 0x000fe20003f66270 */
[--C-:B------:R-:W-:Y:S01]  /*16e20*/  @!P6 IMAD.IADD R191, R191, 0x1, -R2.reuse ;  /* 0x00000001bfbfe824 */ /* 0x100fe200078e0a02 */
[----:B------:R-:W-:Y:S01]  /*16e30*/  ISETP.GE.AND P6, PT, R8, RZ, PT ;  /* 0x000000ff0800720c */ /* 0x000fe20003fc6270 */
[----:B------:R-:W-:Y:S01]  /*16e40*/  @!P0 IMAD.IADD R194, R194, 0x1, -R2 ;  /* 0x00000001c2c28824 */ /* 0x000fe200078e0a02 */
[----:B------:R-:W-:Y:S01]  /*16e50*/  ISETP.GE.AND P0, PT, R4, RZ, PT ;  /* 0x000000ff0400720c */ /* 0x000fe20003f06270 */
[----:B------:R-:W-:Y:S01]  /*16e60*/  @!P2 IMAD.MOV R193, RZ, RZ, -R193 ;  /* 0x000000ffffc1a224 */ /* 0x000fe200078e0ac1 */
[C---:B------:R-:W-:Y:S01]  /*16e70*/  ISETP.GT.U32.AND P2, PT, R2.reuse, R195, PT ;  /* 0x000000c30200720c */ /* 0x040fe20003f44070 */
[----:B------:R-:W-:Y:S01]  /*16e80*/  IMAD.HI.U32 R8, R9, R198, RZ ;  /* 0x000000c609087227 */ /* 0x000fe200078e00ff */
[----:B------:R-:W-:-:S03]  /*16e90*/  ISETP.GT.U32.AND P5, PT, R2, R194, PT ;  /* 0x000000c20200720c */ /* 0x000fc60003fa4070 */
[----:B------:R-:W-:Y:S01]  /*16ea0*/  @!P4 IMAD.MOV R191, RZ, RZ, -R191 ;  /* 0x000000ffffbfc224 */ /* 0x000fe200078e0abf */
[----:B------:R-:W-:Y:S01]  /*16eb0*/  ISETP.GE.AND P4, PT, R6, RZ, PT ;  /* 0x000000ff0600720c */ /* 0x000fe20003f86270 */
[----:B------:R-:W-:-:S04]  /*16ec0*/  IMAD.HI.U32 R6, R9, R197, RZ ;  /* 0x000000c509067227 */ /* 0x000fc800078e00ff */
[----:B------:R-:W-:Y:S02]  /*16ed0*/  IMAD.MOV R8, RZ, RZ, -R8 ;  /* 0x000000ffff087224 */ /* 0x000fe400078e0a08 */
[----:B------:R-:W-:Y:S02]  /*16ee0*/  IMAD.MOV R6, RZ, RZ, -R6 ;  /* 0x000000ffff067224 */ /* 0x000fe400078e0a06 */
[----:B------:R-:W-:Y:S02]  /*16ef0*/  @!P1 IMAD.IADD R196, R196, 0x1, -R2 ;  /* 0x00000001c4c49824 */ /* 0x000fe400078e0a02 */
[C---:B------:R-:W-:Y:S02]  /*16f00*/  IMAD R198, R2.reuse, R8, R198 ;  /* 0x0000000802c67224 */ /* 0x040fe400078e02c6 */
[C---:B------:R-:W-:Y:S01]  /*16f10*/  IMAD R197, R2.reuse, R6, R197 ;  /* 0x0000000602c57224 */ /* 0x040fe200078e02c5 */
[C---:B------:R-:W-:Y:S01]  /*16f20*/  ISETP.GT.U32.AND P1, PT, R2.reuse, R196, PT ;  /* 0x000000c40200720c */ /* 0x040fe20003f24070 */
[--C-:B------:R-:W-:Y:S01]  /*16f30*/  @!P2 IMAD.IADD R195, R195, 0x1, -R2.reuse ;  /* 0x00000001c3c3a824 */ /* 0x100fe200078e0a02 */
[----:B------:R-:W-:Y:S01]  /*16f40*/  ISETP.GT.U32.AND P2, PT, R2, R198, PT ;  /* 0x000000c60200720c */ /* 0x000fe20003f44070 */
[----:B------:R-:W-:Y:S01]  /*16f50*/  @!P5 IMAD.IADD R194, R194, 0x1, -R2 ;  /* 0x00000001c2c2d824 */ /* 0x000fe200078e0a02 */
[----:B------:R-:W-:Y:S01]  /*16f60*/  ISETP.GT.U32.AND P5, PT, R2, R197, PT ;  /* 0x000000c50200720c */ /* 0x000fe20003fa4070 */
[----:B------:R-:W-:-:S02]  /*16f70*/  VIADD R4, R0, 0x3b ;  /* 0x0000003b00047836 */ /* 0x000fc40000000000 */
[C---:B------:R-:W-:Y:S02]  /*16f80*/  VIADD R3, R0.reuse, 0x3a ;  /* 0x0000003a00037836 */ /* 0x040fe40000000000 */
[----:B------:R-:W-:Y:S01]  /*16f90*/  VIADD R6, R0, 0x3c ;  /* 0x0000003c00067836 */ /* 0x000fe20000000000 */
[----:B------:R-:W-:Y:S01]  /*16fa0*/  IABS R200, R4 ;  /* 0x0000000400c87213 */ /* 0x000fe20000000000 */
[----:B------:R-:W-:Y:S01]  /*16fb0*/  @!P6 IMAD.MOV R194, RZ, RZ, -R194 ;  /* 0x000000ffffc2e224 */ /* 0x000fe200078e0ac2 */
[----:B------:R-:W-:Y:S01]  /*16fc0*/  IABS R201, R3 ;  /* 0x0000000300c97213 */ /* 0x000fe20000000000 */
[--C-:B------:R-:W-:Y:S01]  /*16fd0*/  @!P1 IMAD.IADD R196, R196, 0x1, -R2.reuse ;  /* 0x00000001c4c49824 */ /* 0x100fe200078e0a02 */
[----:B------:R-:W-:Y:S01]  /*16fe0*/  ISETP.GE.AND P1, PT, R7, RZ, PT ;  /* 0x000000ff0700720c */ /* 0x000fe20003f26270 */
[----:B------:R-:W-:Y:S01]  /*16ff0*/  @!P2 IMAD.IADD R198, R198, 0x1, -R2 ;  /* 0x00000001c6c6a824 */ /* 0x000fe200078e0a02 */
[----:B------:R-:W-:Y:S01]  /*17000*/  IABS R199, R6 ;  /* 0x0000000600c77213 */ /* 0x000fe20000000000 */
[----:B------:R-:W-:-:S03]  /*17010*/  IMAD.HI.U32 R7, R9, R200, RZ ;  /* 0x000000c809077227 */ /* 0x000fc600078e00ff */
[----:B------:R-:W-:Y:S01]  /*17020*/  ISETP.GT.U32.AND P6, PT, R2, R198, PT ;  /* 0x000000c60200720c */ /* 0x000fe20003fc4070 */
[----:B------:R-:W-:Y:S01]  /*17030*/  @!P5 IMAD.IADD R197, R197, 0x1, -R2 ;  /* 0x00000001c5c5d824 */ /* 0x000fe200078e0a02 */
[----:B------:R-:W-:Y:S01]  /*17040*/  ISETP.GE.AND P5, PT, R6, RZ, PT ;  /* 0x000000ff0600720c */ /* 0x000fe20003fa6270 */
[----:B------:R-:W-:-:S03]  /*17050*/  IMAD.HI.U32 R6, R9, R201, RZ ;  /* 0x000000c909067227 */ /* 0x000fc600078e00ff */
[C---:B------:R-:W-:Y:S01]  /*17060*/  ISETP.GT.U32.AND P2, PT, R2.reuse, R197, PT ;  /* 0x000000c50200720c */ /* 0x040fe20003f44070 */
[----:B------:R-:W-:Y:S02]  /*17070*/  IMAD.MOV R7, RZ, RZ, -R7 ;  /* 0x000000ffff077224 */ /* 0x000fe400078e0a07 */
[----:B------:R-:W-:Y:S02]  /*17080*/  IMAD.MOV R6, RZ, RZ, -R6 ;  /* 0x000000ffff067224 */ /* 0x000fe400078e0a06 */
[----:B------:R-:W-:Y:S02]  /*17090*/  IMAD R200, R2, R7, R200 ;  /* 0x0000000702c87224 */ /* 0x000fe400078e02c8 */
[----:B------:R-:W-:-:S04]  /*170a0*/  IMAD.HI.U32 R8, R9, R199, RZ ;  /* 0x000000c709087227 */ /* 0x000fc800078e00ff */
[C---:B------:R-:W-:Y:S02]  /*170b0*/  IMAD R201, R2.reuse, R6, R201 ;  /* 0x0000000602c97224 */ /* 0x040fe400078e02c9 */
[----:B------:R-:W-:Y:S01]  /*170c0*/  @!P3 IMAD.MOV R196, RZ, RZ, -R196 ;  /* 0x000000ffffc4b224 */ /* 0x000fe200078e0ac4 */
[----:B------:R-:W-:Y:S01]  /*170d0*/  ISETP.GT.U32.AND P3, PT, R2, R200, PT ;  /* 0x000000c80200720c */ /* 0x000fe20003f64070 */
[----:B------:R-:W-:Y:S02]  /*170e0*/  IMAD.MOV R8, RZ, RZ, -R8 ;  /* 0x000000ffff087224 */ /* 0x000fe400078e0a08 */
[----:B------:R-:W-:Y:S01]  /*170f0*/  @!P6 IMAD.IADD R198, R198, 0x1, -R2 ;  /* 0x00000001c6c6e824 */ /* 0x000fe200078e0a02 */
[C---:B------:R-:W-:Y:S01]  /*17100*/  ISETP.GT.U32.AND P6, PT, R2.reuse, R201, PT ;  /* 0x000000c90200720c */ /* 0x040fe20003fc4070 */
[----:B------:R-:W-:Y:S02]  /*17110*/  IMAD R199, R2, R8, R199 ;  /* 0x0000000802c77224 */ /* 0x000fe400078e02c7 */
[----:B------:R-:W-:-:S02]  /*17120*/  VIADD R8, R0, 0x38 ;  /* 0x0000003800087836 */ /* 0x000fc40000000000 */
[----:B------:R-:W-:Y:S01]  /*17130*/  @!P4 IMAD.MOV R195, RZ, RZ, -R195 ;  /* 0x000000ffffc3c224 */ /* 0x000fe200078e0ac3 */
[----:B------:R-:W-:Y:S01]  /*17140*/  ISETP.GT.U32.AND P4, PT, R2, R199, PT ;  /* 0x000000c70200720c */ /* 0x000fe20003f84070 */
[--C-:B------:R-:W-:Y:S01]  /*17150*/  @!P2 IMAD.IADD R197, R197, 0x1, -R2.reuse ;  /* 0x00000001c5c5a824 */ /* 0x100fe200078e0a02 */
[----:B------:R-:W-:Y:S01]  /*17160*/  IABS R203, R8 ;  /* 0x0000000800cb7213 */ /* 0x000fe20000000000 */
[--C-:B------:R-:W-:Y:S01]  /*17170*/  @!P3 IMAD.IADD R200, R200, 0x1, -R2.reuse ;  /* 0x00000001c8c8b824 */ /* 0x100fe200078e0a02 */
[----:B------:R-:W-:Y:S01]  /*17180*/  ISETP.GE.AND P2, PT, R4, RZ, PT ;  /* 0x000000ff0400720c */ /* 0x000fe20003f46270 */
[----:B------:R-:W-:Y:S02]  /*17190*/  VIADD R7, R0, 0x39 ;  /* 0x0000003900077836 */ /* 0x000fe40000000000 */
[----:B------:R-:W-:Y:S01]  /*171a0*/  @!P6 IMAD.IADD R201, R201, 0x1, -R2 ;  /* 0x00000001c9c9e824 */ /* 0x000fe200078e0a02 */
[----:B------:R-:W-:Y:S01]  /*171b0*/  ISETP.GT.U32.AND P6, PT, R2, R200, PT ;  /* 0x000000c80200720c */ /* 0x000fe20003fc4070 */
[----:B------:R-:W-:Y:S01]  /*171c0*/  IMAD.HI.U32 R4, R9, R203, RZ ;  /* 0x000000cb09047227 */ /* 0x000fe200078e00ff */
[----:B------:R-:W-:-:S03]  /*171d0*/  IABS R202, R7 ;  /* 0x0000000700ca7213 */ /* 0x000fc60000000000 */
[----:B------:R-:W-:Y:S02]  /*171e0*/  IMAD.MOV R4, RZ, RZ, -R4 ;  /* 0x000000ffff047224 */ /* 0x000fe400078e0a04 */
[----:B------:R-:W-:Y:S01]  /*171f0*/  @!P4 IMAD.IADD R199, R199, 0x1, -R2 ;  /* 0x00000001c7c7c824 */ /* 0x000fe200078e0a02 */
[----:B------:R-:W-:Y:S01]  /*17200*/  ISETP.GE.AND P4, PT, R3, RZ, PT ;  /* 0x000000ff0300720c */ /* 0x000fe20003f86270 */
[C---:B------:R-:W-:Y:S02]  /*17210*/  IMAD R203, R2.reuse, R4, R203 ;  /* 0x0000000402cb7224 */ /* 0x040fe400078e02cb */
[----:B------:R-:W-:Y:S01]  /*17220*/  IMAD.HI.U32 R6, R9, R202, RZ ;  /* 0x000000ca09067227 */ /* 0x000fe200078e00ff */
[----:B------:R-:W-:-:S03]  /*17230*/  ISETP.GT.U32.AND P3, PT, R2, R199, PT ;  /* 0x000000c70200720c */ /* 0x000fc60003f64070 */
[----:B------:R-:W-:Y:S02]  /*17240*/  VIADD R3, R0, 0x37 ;  /* 0x0000003700037836 */ /* 0x000fe40000000000 */
[----:B------:R-:W-:Y:S01]  /*17250*/  @!P6 IMAD.IADD R200, R200, 0x1, -R2 ;  /* 0x00000001c8c8e824 */ /* 0x000fe200078e0a02 */
[C---:B------:R-:W-:Y:S01]  /*17260*/  ISETP.GT.U32.AND P6, PT, R2.reuse, R203, PT ;  /* 0x000000cb0200720c */ /* 0x040fe20003fc4070 */
[----:B------:R-:W-:Y:S01]  /*17270*/  IMAD.MOV R6, RZ, RZ, -R6 ;  /* 0x000000ffff067224 */ /* 0x000fe200078e0a06 */
[----:B------:R-:W-:Y:S01]  /*17280*/  IABS R204, R3 ;  /* 0x0000000300cc7213 */ /* 0x000fe20000000000 */
[----:B------:R-:W-:Y:S01]  /*17290*/  @!P0 IMAD.MOV R197, RZ, RZ, -R197 ;  /* 0x000000ffffc58224 */ /* 0x000fe200078e0ac5 */
[C---:B------:R-:W-:Y:S01]  /*172a0*/  ISETP.GT.U32.AND P0, PT, R2.reuse, R201, PT ;  /* 0x000000c90200720c */ /* 0x040fe20003f04070 */
[----:B------:R-:W-:Y:S02]  /*172b0*/  IMAD R202, R2, R6, R202 ;  /* 0x0000000602ca7224 */ /* 0x000fe400078e02ca */
[----:B------:R-:W-:-:S02]  /*172c0*/  VIADD R6, R0, 0x36 ;  /* 0x0000003600067836 */ /* 0x000fc40000000000 */
[----:B------:R-:W-:-:S03]  /*172d0*/  IMAD.HI.U32 R10, R9, R204, RZ ;  /* 0x000000cc090a7227 */ /* 0x000fc600078e00ff */
[----:B------:R-:W-:Y:S01]  /*172e0*/  IABS R205, R6 ;  /* 0x0000000600cd7213 */ /* 0x000fe20000000000 */
[----:B------:R-:W-:Y:S01]  /*172f0*/  @!P3 IMAD.IADD R199, R199, 0x1, -R2 ;  /* 0x00000001c7c7b824 */ /* 0x000fe200078e0a02 */
[C---:B------:R-:W-:Y:S01]  /*17300*/  ISETP.GT.U32.AND P3, PT, R2.reuse, R202, PT ;  /* 0x000000ca0200720c */ /* 0x040fe20003f64070 */
[----:B------:R-:W-:Y:S02]  /*17310*/  IMAD.MOV R10, RZ, RZ, -R10 ;  /* 0x000000ffff0a7224 */ /* 0x000fe400078e0a0a */
[--C-:B------:R-:W-:Y:S02]  /*17320*/  @!P6 IMAD.IADD R203, R203, 0x1, -R2.reuse ;  /* 0x00000001cbcbe824 */ /* 0x100fe400078e0a02 */
[----:B------:R-:W-:Y:S01]  /*17330*/  @!P0 IMAD.IADD R201, R201, 0x1, -R2 ;  /* 0x00000001c9c98824 */ /* 0x000fe200078e0a02 */
[----:B------:R-:W-:Y:S01]  /*17340*/  ISETP.GE.AND P0, PT, R7, RZ, PT ;  /* 0x000000ff0700720c */ /* 0x000fe20003f06270 */
[C---:B------:R-:W-:Y:S02]  /*17350*/  IMAD R204, R2.reuse, R10, R204 ;  /* 0x0000000a02cc7224 */ /* 0x040fe400078e02cc */
[----:B------:R-:W-:Y:S01]  /*17360*/  @!P1 IMAD.MOV R198, RZ, RZ, -R198 ;  /* 0x000000ffffc69224 */ /* 0x000fe200078e0ac6 */
[----:B------:R-:W-:Y:S01]  /*17370*/  ISETP.GT.U32.AND P1, PT, R2, R203, PT ;  /* 0x000000cb0200720c */ /* 0x000fe20003f24070 */
[----:B------:R-:W-:-:S04]  /*17380*/  IMAD.HI.U32 R7, R9, R205, RZ ;  /* 0x000000cd09077227 */ /* 0x000fc800078e00ff */
[----:B------:R-:W-:Y:S01]  /*17390*/  @!P5 IMAD.MOV R199, RZ, RZ, -R199 ;  /* 0x000000ffffc7d224 */ /* 0x000fe200078e0ac7 */
[----:B------:R-:W-:Y:S01]  /*173a0*/  ISETP.GT.U32.AND P5, PT, R2, R204, PT ;  /* 0x000000cc0200720c */ /* 0x000fe20003fa4070 */
[----:B------:R-:W-:Y:S02]  /*173b0*/  IMAD.MOV R7, RZ, RZ, -R7 ;  /* 0x000000ffff077224 */ /* 0x000fe400078e0a07 */
        /* <DEDUP_REMOVED lines=9> */
[----:B------:R-:W-:Y:S01]  /*17450*/  @!P5 IMAD.IADD R204, R204, 0x1, -R2 ;  /* 0x00000001ccccd824 */ /* 0x000fe200078e0a02 */
[----:B------:R-:W-:Y:S01]  /*17460*/  ISETP.GE.AND P4, PT, R6, RZ, PT ;  /* 0x000000ff0600720c */ /* 0x000fe20003f86270 */
[----:B------:R-:W-:-:S03]  /*17470*/  IMAD.HI.U32 R6, R9, R206, RZ ;  /* 0x000000ce09067227 */ /* 0x000fc600078e00ff */
[----:B------:R-:W-:Y:S01]  /*17480*/  ISETP.GT.U32.AND P5, PT, R2, R204, PT ;  /* 0x000000cc0200720c */ /* 0x000fe20003fa4070 */
[----:B------:R-:W-:Y:S02]  /*17490*/  IMAD.MOV R6, RZ, RZ, -R6 ;  /* 0x000000ffff067224 */ /* 0x000fe400078e0a06 */
[----:B------:R-:W-:Y:S01]  /*174a0*/  @!P2 IMAD.MOV R200, RZ, RZ, -R200 ;  /* 0x000000ffffc8a224 */ /* 0x000fe200078e0ac8 */
[----:B------:R-:W-:Y:S01]  /*174b0*/  ISETP.GE.AND P2, PT, R3, RZ, PT ;  /* 0x000000ff0300720c */ /* 0x000fe20003f46270 */
[----:B------:R-:W-:Y:S01]  /*174c0*/  @!P6 IMAD.IADD R202, R202, 0x1, -R2 ;  /* 0x00000001cacae824 */ /* 0x000fe200078e0a02 */
[----:B------:R-:W-:Y:S01]  /*174d0*/  ISETP.GE.AND P6, PT, R4, RZ, PT ;  /* 0x000000ff0400720c */ /* 0x000fe20003fc6270 */
[----:B------:R-:W-:Y:S02]  /*174e0*/  IMAD R206, R2, R6, R206 ;  /* 0x0000000602ce7224 */ /* 0x000fe400078e02ce */
[----:B------:R-:W-:Y:S02]  /*174f0*/  VIADD R4, R0, 0x33 ;  /* 0x0000003300047836 */ /* 0x000fe40000000000 */
[----:B------:R-:W-:-:S02]  /*17500*/  @!P1 IMAD.IADD R205, R205, 0x1, -R2 ;  /* 0x00000001cdcd9824 */ /* 0x000fc400078e0a02 */
[----:B------:R-:W-:Y:S01]  /*17510*/  @!P0 IMAD.MOV R202, RZ, RZ, -R202 ;  /* 0x000000ffffca8224 */ /* 0x000fe200078e0aca */
        /* <DEDUP_REMOVED lines=8> */
[----:B------:R-:W-:Y:S02]  /*175a0*/  IABS R207, R3 ;  /* 0x0000000300cf7213 */ /* 0x000fe40000000000 */
[----:B------:R-:W-:Y:S01]  /*175b0*/  ISETP.GE.AND P3, PT, R3, RZ, PT ;  /* 0x000000ff0300720c */ /* 0x000fe20003f66270 */
[----:B------:R-:W-:-:S02]  /*175c0*/  IMAD.MOV R4, RZ, RZ, -R4 ;  /* 0x000000ffff047224 */ /* 0x000fc400078e0a04 */
[----:B------:R-:W-:Y:S02]  /*175d0*/  VIADD R3, R0, 0x32 ;  /* 0x0000003200037836 */ /* 0x000fe40000000000 */
[--C-:B------:R-:W-:Y:S02]  /*175e0*/  @!P0 IMAD.IADD R206, R206, 0x1, -R2.reuse ;  /* 0x00000001cece8824 */ /* 0x100fe400078e0a02 */
[----:B------:R-:W-:Y:S01]  /*175f0*/  @!P1 IMAD.IADD R205, R205, 0x1, -R2 ;  /* 0x00000001cdcd9824 */ /* 0x000fe200078e0a02 */
[----:B------:R-:W-:Y:S01]  /*17600*/  IABS R209, R3 ;  /* 0x0000000300d17213 */ /* 0x000fe20000000000 */
[C---:B------:R-:W-:Y:S01]  /*17610*/  IMAD R208, R2.reuse, R4, R208 ;  /* 0x0000000402d07224 */ /* 0x040fe200078e02d0 */
[C---:B------:R-:W-:Y:S01]  /*17620*/  ISETP.GT.U32.AND P0, PT, R2.reuse, R206, PT ;  /* 0x000000ce0200720c */ /* 0x040fe20003f04070 */
[----:B------:R-:W-:Y:S02]  /*17630*/  @!P4 IMAD.MOV R205, RZ, RZ, -R205 ;  /* 0x000000ffffcdc224 */ /* 0x000fe400078e0acd */
[----:B------:R-:W-:Y:S01]  /*17640*/  @!P2 IMAD.MOV R204, RZ, RZ, -R204 ;  /* 0x000000ffffcca224 */ /* 0x000fe200078e0acc */
[----:B------:R-:W-:Y:S01]  /*17650*/  ISETP.GT.U32.AND P4, PT, R2, R208, PT ;  /* 0x000000d00200720c */ /* 0x000fe20003f84070 */
[----:B------:R-:W-:Y:S01]  /*17660*/  IMAD.HI.U32 R6, R9, R207, RZ ;  /* 0x000000cf09067227 */ /* 0x000fe200078e00ff */
[----:B------:R-:W-:-:S03]  /*17670*/  ISETP.GE.AND P2, PT, R3, RZ, PT ;  /* 0x000000ff0300720c */ /* 0x000fc60003f46270 */
[----:B------:R-:W-:-:S04]  /*17680*/  IMAD.HI.U32 R3, R9, R209, RZ ;  /* 0x000000d109037227 */ /* 0x000fc800078e00ff */
[----:B------:R-:W-:Y:S02]  /*17690*/  IMAD.MOV R3, RZ, RZ, -R3 ;  /* 0x000000ffff037224 */ /* 0x000fe400078e0a03 */
[----:B------:R-:W-:Y:S02]  /*176a0*/  IMAD.MOV R6, RZ, RZ, -R6 ;  /* 0x000000ffff067224 */ /* 0x000fe400078e0a06 */
[--C-:B------:R-:W-:Y:S01]  /*176b0*/  @!P0 IMAD.IADD R206, R206, 0x1, -R2.reuse ;  /* 0x00000001cece8824 */ /* 0x100fe200078e0a02 */
[----:B------:R-:W-:Y:S01]  /*176c0*/  ISETP.GE.AND P0, PT, R210, RZ, PT ;  /* 0x000000ffd200720c */ /* 0x000fe20003f06270 */
[C---:B------:R-:W-:Y:S01]  /*176d0*/  IMAD R209, R2.reuse, R3, R209 ;  /* 0x0000000302d17224 */ /* 0x040fe200078e02d1 */
[----:B------:R-:W-:Y:S01]  /*176e0*/  IABS R210, R210 ;  /* 0x000000d200d27213 */ /* 0x000fe20000000000 */
[----:B------:R-:W-:Y:S02]  /*176f0*/  IMAD R207, R2, R6, R207 ;  /* 0x0000000602cf7224 */ /* 0x000fe400078e02cf */
[----:B------:R-:W-:-:S02]  /*17700*/  @!P4 IMAD.IADD R208, R208, 0x1, -R2 ;  /* 0x00000001d0d0c824 */ /* 0x000fc400078e0a02 */
[----:B------:R-:W-:Y:S01]  /*17710*/  @!P6 IMAD.MOV R206, RZ, RZ, -R206 ;  /* 0x000000ffffcee224 */ /* 0x000fe200078e0ace */
[----:B------:R-:W-:Y:S01]  /*17720*/  ISETP.GT.U32.AND P6, PT, R2, R209, PT ;  /* 0x000000d10200720c */ /* 0x000fe20003fc4070 */
[----:B------:R-:W-:Y:S01]  /*17730*/  VIADD R8, R0, 0x30 ;  /* 0x0000003000087836 */ /* 0x000fe20000000000 */
[C---:B------:R-:W-:Y:S01]  /*17740*/  ISETP.GT.U32.AND P1, PT, R2.reuse, R207, PT ;  /* 0x000000cf0200720c */ /* 0x040fe20003f24070 */
[----:B------:R-:W-:Y:S01]  /*17750*/  IMAD.HI.U32 R6, R9, R210, RZ ;  /* 0x000000d209067227 */ /* 0x000fe200078e00ff */
[----:B------:R-:W-:Y:S02]  /*17760*/  ISETP.GT.U32.AND P4, PT, R2, R208, PT ;  /* 0x000000d00200720c */ /* 0x000fe40003f84070 */
[----:B------:R-:W-:Y:S01]  /*17770*/  IABS R211, R8 ;  /* 0x0000000800d37213 */ /* 0x000fe20000000000 */
[----:B------:R-:W-:Y:S02]  /*17780*/  IMAD.MOV R6, RZ, RZ, -R6 ;  /* 0x000000ffff067224 */ /* 0x000fe400078e0a06 */
[----:B------:R-:W-:-:S02]  /*17790*/  VIADD R7, R0, 0x2e ;  /* 0x0000002e00077836 */ /* 0x000fc40000000000 */
[----:B------:R-:W-:Y:S02]  /*177a0*/  IMAD R210, R2, R6, R210 ;  /* 0x0000000602d27224 */ /* 0x000fe400078e02d2 */
[----:B------:R-:W-:Y:S01]  /*177b0*/  @!P6 IMAD.IADD R209, R209, 0x1, -R2 ;  /* 0x00000001d1d1e824 */ /* 0x000fe200078e0a02 */
[----:B------:R-:W-:Y:S01]  /*177c0*/  IABS R213, R7 ;  /* 0x0000000700d57213 */ /* 0x000fe20000000000 */
[----:B------:R-:W-:-:S03]  /*177d0*/  IMAD.HI.U32 R3, R9, R211, RZ ;  /* 0x000000d309037227 */ /* 0x000fc600078e00ff */
[----:B------:R-:W-:Y:S01]  /*177e0*/  ISETP.GT.U32.AND P6, PT, R2, R209, PT ;  /* 0x000000d10200720c */ /* 0x000fe20003fc4070 */
[--C-:B------:R-:W-:Y:S02]  /*177f0*/  @!P1 IMAD.IADD R207, R207, 0x1, -R2.reuse ;  /* 0x00000001cfcf9824 */ /* 0x100fe400078e0a02 */
[----:B------:R-:W-:Y:S01]  /*17800*/  @!P4 IMAD.IADD R208, R208, 0x1, -R2 ;  /* 0x00000001d0d0c824 */ /* 0x000fe200078e0a02 */
[C---:B------:R-:W-:Y:S01]  /*17810*/  ISETP.GT.U32.AND P4, PT, R2.reuse, R210, PT ;  /* 0x000000d20200720c */ /* 0x040fe20003f84070 */
[----:B------:R-:W-:Y:S01]  /*17820*/  IMAD.MOV R3, RZ, RZ, -R3 ;  /* 0x000000ffff037224 */ /* 0x000fe200078e0a03 */
[----:B------:R-:W-:Y:S01]  /*17830*/  ISETP.GT.U32.AND P1, PT, R2, R207, PT ;  /* 0x000000cf0200720c */ /* 0x000fe20003f24070 */
[----:B------:R-:W-:Y:S02]  /*17840*/  VIADD R4, R0, 0x2f ;  /* 0x0000002f00047836 */ /* 0x000fe40000000000 */
[----:B------:R-:W-:Y:S02]  /*17850*/  IMAD R211, R2, R3, R211 ;  /* 0x0000000302d37224 */ /* 0x000fe400078e02d3 */
[----:B------:R-:W-:Y:S01]  /*17860*/  IMAD.HI.U32 R3, R9, R213, RZ ;  /* 0x000000d509037227 */ /* 0x000fe200078e00ff */
[----:B------:R-:W-:-:S03]  /*17870*/  IABS R212, R4 ;  /* 0x0000000400d47213 */ /* 0x000fc60000000000 */
[----:B------:R-:W-:Y:S02]  /*17880*/  IMAD.MOV R3, RZ, RZ, -R3 ;  /* 0x000000ffff037224 */ /* 0x000fe400078e0a03 */
[--C-:B------:R-:W-:Y:S02]  /*17890*/  @!P4 IMAD.IADD R210, R210, 0x1, -R2.reuse ;  /* 0x00000001d2d2c824 */ /* 0x100fe400078e0a02 */
[C---:B------:R-:W-:Y:S02]  /*178a0*/  IMAD R213, R2.reuse, R3, R213 ;  /* 0x0000000302d57224 */ /* 0x040fe400078e02d5 */
[--C-:B------:R-:W-:Y:S01]  /*178b0*/  @!P6 IMAD.IADD R209, R209, 0x1, -R2.reuse ;  /* 0x00000001d1d1e824 */ /* 0x100fe200078e0a02 */
[----:B------:R-:W-:Y:S01]  /*178c0*/  ISETP.GT.U32.AND P4, PT, R2, R210, PT ;  /* 0x000000d20200720c */ /* 0x000fe20003f84070 */
[----:B------:R-:W-:Y:S01]  /*178d0*/  @!P1 IMAD.IADD R207, R207, 0x1, -R2 ;  /* 0x00000001cfcf9824 */ /* 0x000fe200078e0a02 */
[----:B------:R-:W-:Y:S01]  /*178e0*/  ISETP.GE.AND P1, PT, R8, RZ, PT ;  /* 0x000000ff0800720c */ /* 0x000fe20003f26270 */
[----:B------:R-:W-:-:S02]  /*178f0*/  VIADD R6, R0, 0x2d ;  /* 0x0000002d00067836 */ /* 0x000fc40000000000 */
[----:B------:R-:W-:Y:S01]  /*17900*/  @!P2 IMAD.MOV R209, RZ, RZ, -R209 ;  /* 0x000000ffffd1a224 */ /* 0x000fe200078e0ad1 */
[----:B------:R-:W-:Y:S01]  /*17910*/  ISETP.GT.U32.AND P2, PT, R2, R213, PT ;  /* 0x000000d50200720c */ /* 0x000fe20003f44070 */
[----:B------:R-:W-:Y:S01]  /*17920*/  IMAD.HI.U32 R8, R9, R212, RZ ;  /* 0x000000d409087227 */ /* 0x000fe200078e00ff */
[----:B------:R-:W-:-:S03]  /*17930*/  IABS R214, R6 ;  /* 0x0000000600d67213 */ /* 0x000fc60000000000 */
[----:B------:R-:W-:Y:S01]  /*17940*/  @!P5 IMAD.MOV R208, RZ, RZ, -R208 ;  /* 0x000000ffffd0d224 */ /* 0x000fe200078e0ad0 */
[----:B------:R-:W-:Y:S01]  /*17950*/  ISETP.GE.AND P5, PT, R4, RZ, PT ;  /* 0x000000ff0400720c */ /* 0x000fe20003fa6270 */
[----:B------:R-:W-:Y:S01]  /*17960*/  @!P3 IMAD.MOV R207, RZ, RZ, -R207 ;  /* 0x000000ffffcfb224 */ /* 0x000fe200078e0acf */
[----:B------:R-:W-:Y:S01]  /*17970*/  ISETP.GT.U32.AND P3, PT, R2, R211, PT ;  /* 0x000000d30200720c */ /* 0x000fe20003f64070 */
[----:B------:R-:W-:Y:S02]  /*17980*/  IMAD.MOV R8, RZ, RZ, -R8 ;  /* 0x000000ffff087224 */ /* 0x000fe400078e0a08 */
[----:B------:R-:W-:Y:S02]  /*17990*/  VIADD R4, R0, 0x2c ;  /* 0x0000002c00047836 */ /* 0x000fe40000000000 */
[----:B------:R-:W-:Y:S02]  /*179a0*/  IMAD R212, R2, R8, R212 ;  /* 0x0000000802d47224 */ /* 0x000fe400078e02d4 */
[----:B------:R-:W-:Y:S01]  /*179b0*/  VIADD R3, R0, 0x2b ;  /* 0x0000002b00037836 */ /* 0x000fe20000000000 */
[----:B------:R-:W-:Y:S01]  /*179c0*/  IABS R215, R4 ;  /* 0x0000000400d77213 */ /* 0x000fe20000000000 */
[----:B------:R-:W-:Y:S01]  /*179d0*/  IMAD.HI.U32 R8, R9, R214, RZ ;  /* 0x000000d609087227 */ /* 0x000fe200078e00ff */
[----:B------:R-:W-:-:S02]  /*179e0*/  ISETP.GT.U32.AND P6, PT, R2, R212, PT ;  /* 0x000000d40200720c */ /* 0x000fc40003fc4070 */
[----:B------:R-:W-:Y:S01]  /*179f0*/  IABS R216, R3 ;  /* 0x0000000300d87213 */ /* 0x000fe20000000000 */
[----:B------:R-:W-:Y:S01]  /*17a00*/  @!P4 IMAD.IADD R210, R210, 0x1, -R2 ;  /* 0x00000001d2d2c824 */ /* 0x000fe200078e0a02 */
[----:B------:R-:W-:Y:S01]  /*17a10*/  ISETP.GE.AND P4, PT, R7, RZ, PT ;  /* 0x000000ff0700720c */ /* 0x000fe20003f86270 */
[----:B------:R-:W-:Y:S02]  /*17a20*/  IMAD.MOV R8, RZ, RZ, -R8 ;  /* 0x000000ffff087224 */ /* 0x000fe400078e0a08 */
[----:B------:R-:W-:Y:S02]  /*17a30*/  @!P2 IMAD.IADD R213, R213, 0x1, -R2 ;  /* 0x00000001d5d5a824 */ /* 0x000fe400078e0a02 */
[----:B------:R-:W-:-:S03]  /*17a40*/  IMAD.HI.U32 R7, R9, R215, RZ ;  /* 0x000000d709077227 */ /* 0x000fc600078e00ff */
[C---:B------:R-:W-:Y:S01]  /*17a50*/  ISETP.GT.U32.AND P2, PT, R2.reuse, R213, PT ;  /* 0x000000d50200720c */ /* 0x040fe20003f44070 */
[----:B------:R-:W-:Y:S02]  /*17a60*/  @!P3 IMAD.IADD R211, R211, 0x1, -R2 ;  /* 0x00000001d3d3b824 */ /* 0x000fe400078e0a02 */
[C---:B------:R-:W-:Y:S02]  /*17a70*/  IMAD R214, R2.reuse, R8, R214 ;  /* 0x0000000802d67224 */ /* 0x040fe400078e02d6 */
[----:B------:R-:W-:Y:S01]  /*17a80*/  IMAD.MOV R8, RZ, RZ, -R7 ;  /* 0x000000ffff087224 */ /* 0x000fe200078e0a07 */
[----:B------:R-:W-:Y:S01]  /*17a90*/  ISETP.GT.U32.AND P3, PT, R2, R211, PT ;  /* 0x000000d30200720c */ /* 0x000fe20003f64070 */
[----:B------:R-:W-:-:S04]  /*17aa0*/  IMAD.HI.U32 R7, R9, R216, RZ ;  /* 0x000000d809077227 */ /* 0x000fc800078e00ff */
[----:B------:R-:W-:Y:S02]  /*17ab0*/  IMAD.MOV R7, RZ, RZ, -R7 ;  /* 0x000000ffff077224 */ /* 0x000fe400078e0a07 */
[----:B------:R-:W-:Y:S02]  /*17ac0*/  @!P6 IMAD.IADD R212, R212, 0x1, -R2 ;  /* 0x00000001d4d4e824 */ /* 0x000fe400078e0a02 */
[C---:B------:R-:W-:Y:S02]  /*17ad0*/  IMAD R216, R2.reuse, R7, R216 ;  /* 0x0000000702d87224 */ /* 0x040fe400078e02d8 */
[--C-:B------:R-:W-:Y:S01]  /*17ae0*/  @!P2 IMAD.IADD R213, R213, 0x1, -R2.reuse ;  /* 0x00000001d5d5a824 */ /* 0x100fe200078e0a02 */
[C---:B------:R-:W-:Y:S01]  /*17af0*/  ISETP.GT.U32.AND P6, PT, R2.reuse, R212, PT ;  /* 0x000000d40200720c */ /* 0x040fe20003fc4070 */
[----:B------:R-:W-:Y:S01]  /*17b00*/  @!P3 IMAD.IADD R211, R211, 0x1, -R2 ;  /* 0x00000001d3d3b824 */ /* 0x000fe200078e0a02 */
[----:B------:R-:W-:Y:S01]  /*17b10*/  ISETP.GT.U32.AND P2, PT, R2, R216, PT ;  /* 0x000000d80200720c */ /* 0x000fe20003f44070 */
[----:B------:R-:W-:Y:S01]  /*17b20*/  VIADD R11, R0, 0x29 ;  /* 0x00000029000b7836 */ /* 0x000fe20000000000 */
[C---:B------:R-:W-:Y:S01]  /*17b30*/  ISETP.GT.U32.AND P3, PT, R2.reuse, R214, PT ;  /* 0x000000d60200720c */ /* 0x040fe20003f64070 */
[----:B------:R-:W-:-:S02]  /*17b40*/  IMAD R215, R2, R8, R215 ;  /* 0x0000000802d77224 */ /* 0x000fc400078e02d7 */
[----:B------:R-:W-:Y:S01]  /*17b50*/  @!P1 IMAD.MOV R211, RZ, RZ, -R211 ;  /* 0x000000ffffd39224 */ /* 0x000fe200078e0ad3 */
[----:B------:R-:W-:Y:S01]  /*17b60*/  IABS R218, R11 ;  /* 0x0000000b00da7213 */ /* 0x000fe20000000000 */
[----:B------:R-:W-:Y:S01]  /*17b70*/  @!P0 IMAD.MOV R210, RZ, RZ, -R210 ;  /* 0x000000ffffd28224 */ /* 0x000fe200078e0ad2 */
[----:B------:R-:W-:Y:S01]  /*17b80*/  ISETP.GE.AND P0, PT, R6, RZ, PT ;  /* 0x000000ff0600720c */ /* 0x000fe20003f06270 */
[----:B------:R-:W-:Y:S02]  /*17b90*/  VIADD R6, R0, 0x27 ;  /* 0x0000002700067836 */ /* 0x000fe40000000000 */
[--C-:B------:R-:W-:Y:S01]  /*17ba0*/  @!P6 IMAD.IADD R212, R212, 0x1, -R2.reuse ;  /* 0x00000001d4d4e824 */ /* 0x100fe200078e0a02 */
[----:B------:R-:W-:Y:S01]  /*17bb0*/  ISETP.GT.U32.AND P6, PT, R2, R215, PT ;  /* 0x000000d70200720c */ /* 0x000fe20003fc4070 */
[--C-:B------:R-:W-:Y:S01]  /*17bc0*/  @!P2 IMAD.IADD R216, R216, 0x1, -R2.reuse ;  /* 0x00000001d8d8a824 */ /* 0x100fe200078e0a02 */
[----:B------:R-:W-:Y:S01]  /*17bd0*/  IABS R220, R6 ;  /* 0x0000000600dc7213 */ /* 0x000fe20000000000 */
[----:B------:R-:W-:Y:S01]  /*17be0*/  @!P3 IMAD.IADD R214, R214, 0x1, -R2 ;  /* 0x00000001d6d6b824 */ /* 0x000fe200078e0a02 */
[----:B------:R-:W-:Y:S01]  /*17bf0*/  ISETP.GE.AND P3, PT, R4, RZ, PT ;  /* 0x000000ff0400720c */ /* 0x000fe20003f66270 */
[----:B------:R-:W-:Y:S01]  /*17c00*/  @!P5 IMAD.MOV R212, RZ, RZ, -R212 ;  /* 0x000000ffffd4d224 */ /* 0x000fe200078e0ad4 */
[----:B------:R-:W-:Y:S01]  /*17c10*/  ISETP.GE.AND P5, PT, R3, RZ, PT ;  /* 0x000000ff0300720c */ /* 0x000fe20003fa6270 */
[----:B------:R-:W-:Y:S01]  /*17c20*/  IMAD.HI.U32 R3, R9, R218, RZ ;  /* 0x000000da09037227 */ /* 0x000fe200078e00ff */
[----:B------:R-:W-:-:S02]  /*17c30*/  ISETP.GT.U32.AND P2, PT, R2, R216, PT ;  /* 0x000000d80200720c */ /* 0x000fc40003f44070 */
[----:B------:R-:W-:Y:S01]  /*17c40*/  ISETP.GT.U32.AND P1, PT, R2, R214, PT ;  /* 0x000000d60200720c */ /* 0x000fe20003f24070 */
[----:B------:R-:W-:Y:S02]  /*17c50*/  VIADD R4, R0, 0x2a ;  /* 0x0000002a00047836 */ /* 0x000fe40000000000 */
[----:B------:R-:W-:Y:S02]  /*17c60*/  IMAD.MOV R3, RZ, RZ, -R3 ;  /* 0x000000ffff037224 */ /* 0x000fe400078e0a03 */
[----:B------:R-:W-:Y:S01]  /*17c70*/  @!P6 IMAD.IADD R215, R215, 0x1, -R2 ;  /* 0x00000001d7d7e824 */ /* 0x000fe200078e0a02 */
[----:B------:R-:W-:Y:S01]  /*17c80*/  IABS R217, R4 ;  /* 0x0000000400d97213 */ /* 0x000fe20000000000 */
[----:B------:R-:W-:Y:S02]  /*17c90*/  IMAD R218, R2, R3, R218 ;  /* 0x0000000302da7224 */ /* 0x000fe400078e02da */
[----:B------:R-:W-:Y:S01]  /*17ca0*/  VIADD R3, R0, 0x26 ;  /* 0x0000002600037836 */ /* 0x000fe20000000000 */
[----:B------:R-:W-:Y:S01]  /*17cb0*/  ISETP.GT.U32.AND P6, PT, R2, R215, PT ;  /* 0x000000d70200720c */ /* 0x000fe20003fc4070 */
[----:B------:R-:W-:Y:S01]  /*17cc0*/  @!P2 IMAD.IADD R216, R216, 0x1, -R2 ;  /* 0x00000001d8d8a824 */ /* 0x000fe200078e0a02 */
[----:B------:R-:W-:Y:S01]  /*17cd0*/  ISETP.GT.U32.AND P2, PT, R2, R218, PT ;  /* 0x000000da0200720c */ /* 0x000fe20003f44070 */
[----:B------:R-:W-:Y:S01]  /*17ce0*/  IMAD.HI.U32 R7, R9, R217, RZ ;  /* 0x000000d909077227 */ /* 0x000fe200078e00ff */
[----:B------:R-:W-:-:S03]  /*17cf0*/  IABS R221, R3 ;  /* 0x0000000300dd7213 */ /* 0x000fc60000000000 */
[----:B------:R-:W-:Y:S01]  /*17d00*/  @!P1 IMAD.IADD R214, R214, 0x1, -R2 ;  /* 0x00000001d6d69824 */ /* 0x000fe200078e0a02 */
[----:B------:R-:W-:Y:S01]  /*17d10*/  ISETP.GE.AND P1, PT, R4, RZ, PT ;  /* 0x000000ff0400720c */ /* 0x000fe20003f26270 */
[----:B------:R-:W-:Y:S02]  /*17d20*/  IMAD.MOV R7, RZ, RZ, -R7 ;  /* 0x000000ffff077224 */ /* 0x000fe400078e0a07 */
[----:B------:R-:W-:Y:S02]  /*17d30*/  VIADD R4, R0, 0x28 ;  /* 0x0000002800047836 */ /* 0x000fe40000000000 */
[----:B------:R-:W-:Y:S02]  /*17d40*/  IMAD R217, R2, R7, R217 ;  /* 0x0000000702d97224 */ /* 0x000fe400078e02d9 */
[----:B------:R-:W-:Y:S01]  /*17d50*/  IMAD.HI.U32 R7, R9, R220, RZ ;  /* 0x000000dc09077227 */ /* 0x000fe200078e00ff */
[----:B------:R-:W-:-:S03]  /*17d60*/  IABS R219, R4 ;  /* 0x0000000400db7213 */ /* 0x000fc60000000000 */
[----:B------:R-:W-:Y:S02]  /*17d70*/  @!P2 IMAD.IADD R218, R218, 0x1, -R2 ;  /* 0x00000001dadaa824 */ /* 0x000fe400078e0a02 */
[----:B------:R-:W-:Y:S02]  /*17d80*/  IMAD.MOV R7, RZ, RZ, -R7 ;  /* 0x000000ffff077224 */ /* 0x000fe400078e0a07 */
[----:B------:R-:W-:-:S04]  /*17d90*/  IMAD.HI.U32 R10, R9, R219, RZ ;  /* 0x000000db090a7227 */ /* 0x000fc800078e00ff */
[----:B------:R-:W-:Y:S01]  /*17da0*/  @!P4 IMAD.MOV R213, RZ, RZ, -R213 ;  /* 0x000000ffffd5c224 */ /* 0x000fe200078e0ad5 */
[C---:B------:R-:W-:Y:S01]  /*17db0*/  ISETP.GT.U32.AND P4, PT, R2.reuse, R218, PT ;  /* 0x000000da0200720c */ /* 0x040fe20003f84070 */
[----:B------:R-:W-:Y:S02]  /*17dc0*/  IMAD R220, R2, R7, R220 ;  /* 0x0000000702dc7224 */ /* 0x000fe400078e02dc */
[----:B------:R-:W-:Y:S02]  /*17dd0*/  IMAD.MOV R10, RZ, RZ, -R10 ;  /* 0x000000ffff0a7224 */ /* 0x000fe400078e0a0a */
[----:B------:R-:W-:-:S04]  /*17de0*/  IMAD.HI.U32 R7, R9, R221, RZ ;  /* 0x000000dd09077227 */ /* 0x000fc800078e00ff */
[----:B------:R-:W-:Y:S01]  /*17df0*/  @!P6 IMAD.IADD R215, R215, 0x1, -R2 ;  /* 0x00000001d7d7e824 */ /* 0x000fe200078e0a02 */
[C---:B------:R-:W-:Y:S01]  /*17e00*/  ISETP.GT.U32.AND P6, PT, R2.reuse, R217, PT ;  /* 0x000000d90200720c */ /* 0x040fe20003fc4070 */
[C---:B------:R-:W-:Y:S02]  /*17e10*/  IMAD R219, R2.reuse, R10, R219 ;  /* 0x0000000a02db7224 */ /* 0x040fe400078e02db */
[----:B------:R-:W-:Y:S02]  /*17e20*/  IMAD.MOV R7, RZ, RZ, -R7 ;  /* 0x000000ffff077224 */ /* 0x000fe400078e0a07 */
[----:B------:R-:W-:Y:S01]  /*17e30*/  @!P0 IMAD.MOV R214, RZ, RZ, -R214 ;  /* 0x000000ffffd68224 */ /* 0x000fe200078e0ad6 */
[C---:B------:R-:W-:Y:S01]  /*17e40*/  ISETP.GT.U32.AND P0, PT, R2.reuse, R219, PT ;  /* 0x000000db0200720c */ /* 0x040fe20003f04070 */
[C---:B------:R-:W-:Y:S02]  /*17e50*/  IMAD R221, R2.reuse, R7, R221 ;  /* 0x0000000702dd7224 */ /* 0x040fe400078e02dd */
[----:B------:R-:W-:Y:S01]  /*17e60*/  @!P5 IMAD.MOV R216, RZ, RZ, -R216 ;  /* 0x000000ffffd8d224 */ /* 0x000fe200078e0ad8 */
[----:B------:R-:W-:Y:S01]  /*17e70*/  ISETP.GT.U32.AND P5, PT, R2, R220, PT ;  /* 0x000000dc0200720c */ /* 0x000fe20003fa4070 */
[----:B------:R-:W-:Y:S01]  /*17e80*/  @!P4 IMAD.IADD R218, R218, 0x1, -R2 ;  /* 0x00000001dadac824 */ /* 0x000fe200078e0a02 */
[----:B------:R-:W-:Y:S01]  /*17e90*/  ISETP.GT.U32.AND P4, PT, R2, R221, PT ;  /* 0x000000dd0200720c */ /* 0x000fe20003f84070 */
[----:B------:R-:W-:-:S02]  /*17ea0*/  VIADD R8, R0, 0x25 ;  /* 0x0000002500087836 */ /* 0x000fc40000000000 */
[--C-:B------:R-:W-:Y:S01]  /*17eb0*/  @!P6 IMAD.IADD R217, R217, 0x1, -R2.reuse ;  /* 0x00000001d9d9e824 */ /* 0x100fe200078e0a02 */
[----:B------:R-:W-:Y:S01]  /*17ec0*/  ISETP.GE.AND P6, PT, R11, RZ, PT ;  /* 0x000000ff0b00720c */ /* 0x000fe20003fc6270 */
[----:B------:R-:W-:Y:S01]  /*17ed0*/  VIADD R7, R0, 0x24 ;  /* 0x0000002400077836 */ /* 0x000fe20000000000 */
[----:B------:R-:W-:Y:S01]  /*17ee0*/  IABS R222, R8 ;  /* 0x0000000800de7213 */ /* 0x000fe20000000000 */
[--C-:B------:R-:W-:Y:S01]  /*17ef0*/  @!P0 IMAD.IADD R219, R219, 0x1, -R2.reuse ;  /* 0x00000001dbdb8824 */ /* 0x100fe200078e0a02 */
[----:B------:R-:W-:Y:S01]  /*17f00*/  ISETP.GT.U32.AND P2, PT, R2, R217, PT ;  /* 0x000000d90200720c */ /* 0x000fe20003f44070 */
[----:B------:R-:W-:Y:S01]  /*17f10*/  @!P3 IMAD.MOV R215, RZ, RZ, -R215 ;  /* 0x000000ffffd7b224 */ /* 0x000fe200078e0ad7 */
[----:B------:R-:W-:Y:S01]  /*17f20*/  ISETP.GE.AND P3, PT, R4, RZ, PT ;  /* 0x000000ff0400720c */ /* 0x000fe20003f66270 */
[--C-:B------:R-:W-:Y:S01]  /*17f30*/  @!P5 IMAD.IADD R220, R220, 0x1, -R2.reuse ;  /* 0x00000001dcdcd824 */ /* 0x100fe200078e0a02 */
[----:B------:R-:W-:Y:S01]  /*17f40*/  IABS R223, R7 ;  /* 0x0000000700df7213 */ /* 0x000fe20000000000 */
[----:B------:R-:W-:Y:S01]  /*17f50*/  @!P4 IMAD.IADD R221, R221, 0x1, -R2 ;  /* 0x00000001ddddc824 */ /* 0x000fe200078e0a02 */
[----:B------:R-:W-:Y:S01]  /*17f60*/  ISETP.GT.U32.AND P5, PT, R2, R219, PT ;  /* 0x000000db0200720c */ /* 0x000fe20003fa4070 */
[----:B------:R-:W-:Y:S01]  /*17f70*/  IMAD.HI.U32 R4, R9, R222, RZ ;  /* 0x000000de09047227 */ /* 0x000fe200078e00ff */
[----:B------:R-:W-:-:S02]  /*17f80*/  ISETP.GE.AND P0, PT, R3, RZ, PT ;  /* 0x000000ff0300720c */ /* 0x000fc40003f06270 */
[----:B------:R-:W-:Y:S01]  /*17f90*/  ISETP.GT.U32.AND P4, PT, R2, R221, PT ;  /* 0x000000dd0200720c */ /* 0x000fe20003f84070 */
[----:B------:R-:W-:Y:S02]  /*17fa0*/  IMAD.MOV R4, RZ, RZ, -R4 ;  /* 0x000000ffff047224 */ /* 0x000fe400078e0a04 */
[----:B------:R-:W-:-:S04]  /*17fb0*/  IMAD.HI.U32 R10, R9, R223, RZ ;  /* 0x000000df090a7227 */ /* 0x000fc800078e00ff */
[----:B------:R-:W-:Y:S01]  /*17fc0*/  @!P2 IMAD.IADD R217, R217, 0x1, -R2 ;  /* 0x00000001d9d9a824 */ /* 0x000fe200078e0a02 */
[----:B------:R-:W-:Y:S01]  /*17fd0*/  ISETP.GE.AND P2, PT, R6, RZ, PT ;  /* 0x000000ff0600720c */ /* 0x000fe20003f46270 */
[C---:B------:R-:W-:Y:S02]  /*17fe0*/  IMAD R222, R2.reuse, R4, R222 ;  /* 0x0000000402de7224 */ /* 0x040fe400078e02de */
[----:B------:R-:W-:Y:S02]  /*17ff0*/  IMAD.MOV R10, RZ, RZ, -R10 ;  /* 0x000000ffff0a7224 */ /* 0x000fe400078e0a0a */
[----:B------:R-:W-:Y:S01]  /*18000*/  @!P1 IMAD.MOV R217, RZ, RZ, -R217 ;  /* 0x000000ffffd99224 */ /* 0x000fe200078e0ad9 */
[C---:B------:R-:W-:Y:S01]  /*18010*/  ISETP.GT.U32.AND P1, PT, R2.reuse, R220, PT ;  /* 0x000000dc0200720c */ /* 0x040fe20003f24070 */
[----:B------:R-:W-:Y:S01]  /*18020*/  @!P5 IMAD.IADD R219, R219, 0x1, -R2 ;  /* 0x00000001dbdbd824 */ /* 0x000fe200078e0a02 */
[C---:B------:R-:W-:Y:S01]  /*18030*/  ISETP.GT.U32.AND P5, PT, R2.reuse, R222, PT ;  /* 0x000000de0200720c */ /* 0x040fe20003fa4070 */
[----:B------:R-:W-:-:S02]  /*18040*/  IMAD R223, R2, R10, R223 ;  /* 0x0000000a02df7224 */ /* 0x000fc400078e02df */
[--C-:B------:R-:W-:Y:S02]  /*18050*/  @!P4 IMAD.IADD R221, R221, 0x1, -R2.reuse ;  /* 0x00000001ddddc824 */ /* 0x100fe400078e0a02 */
[----:B------:R-:W-:Y:S01]  /*18060*/  VIADD R4, R0, 0x22 ;  /* 0x0000002200047836 */ /* 0x000fe20000000000 */
[----:B------:R-:W-:Y:S01]  /*18070*/  ISETP.GT.U32.AND P4, PT, R2, R223, PT ;  /* 0x000000df0200720c */ /* 0x000fe20003f84070 */
[C---:B------:R-:W-:Y:S02]  /*18080*/  VIADD R6, R0.reuse, 0x21 ;  /* 0x0000002100067836 */ /* 0x040fe40000000000 */
[----:B------:R-:W-:Y:S01]  /*18090*/  VIADD R3, R0, 0x23 ;  /* 0x0000002300037836 */ /* 0x000fe20000000000 */
[----:B------:R-:W-:Y:S01]  /*180a0*/  IABS R225, R4 ;  /* 0x0000000400e17213 */ /* 0x000fe20000000000 */
[--C-:B------:R-:W-:Y:S01]  /*180b0*/  @!P1 IMAD.IADD R220, R220, 0x1, -R2.reuse ;  /* 0x00000001dcdc9824 */ /* 0x100fe200078e0a02 */
[----:B------:R-:W-:Y:S01]  /*180c0*/  ISETP.GE.AND P1, PT, R8, RZ, PT ;  /* 0x000000ff0800720c */ /* 0x000fe20003f26270 */
[----:B------:R-:W-:Y:S01]  /*180d0*/  @!P5 IMAD.IADD R222, R222, 0x1, -R2 ;  /* 0x00000001deded824 */ /* 0x000fe200078e0a02 */
[----:B------:R-:W-:Y:S01]  /*180e0*/  IABS R226, R6 ;  /* 0x0000000600e27213 */ /* 0x000fe20000000000 */
[----:B------:R-:W-:Y:S01]  /*180f0*/  IMAD.HI.U32 R8, R9, R225, RZ ;  /* 0x000000e109087227 */ /* 0x000fe200078e00ff */
[----:B------:R-:W-:-:S02]  /*18100*/  ISETP.GE.AND P5, PT, R7, RZ, PT ;  /* 0x000000ff0700720c */ /* 0x000fc40003fa6270 */
[----:B------:R-:W-:Y:S01]  /*18110*/  IABS R224, R3 ;  /* 0x0000000300e07213 */ /* 0x000fe20000000000 */
[----:B------:R-:W-:Y:S01]  /*18120*/  @!P4 IMAD.IADD R223, R223, 0x1, -R2 ;  /* 0x00000001dfdfc824 */ /* 0x000fe200078e0a02 */
[----:B------:R-:W-:Y:S01]  /*18130*/  ISETP.GT.U32.AND P4, PT, R2, R222, PT ;  /* 0x000000de0200720c */ /* 0x000fe20003f84070 */
[----:B------:R-:W-:Y:S02]  /*18140*/  IMAD.MOV R8, RZ, RZ, -R8 ;  /* 0x000000ffff087224 */ /* 0x000fe400078e0a08 */
[----:B------:R-:W-:-:S04]  /*18150*/  IMAD.HI.U32 R7, R9, R226, RZ ;  /* 0x000000e209077227 */ /* 0x000fc800078e00ff */
[C---:B------:R-:W-:Y:S02]  /*18160*/  IMAD R225, R2.reuse, R8, R225 ;  /* 0x0000000802e17224 */ /* 0x040fe400078e02e1 */
[----:B------:R-:W-:Y:S02]  /*18170*/  IMAD.MOV R7, RZ, RZ, -R7 ;  /* 0x000000ffff077224 */ /* 0x000fe400078e0a07 */
[----:B------:R-:W-:Y:S01]  /*18180*/  @!P0 IMAD.MOV R221, RZ, RZ, -R221 ;  /* 0x000000ffffdd8224 */ /* 0x000fe200078e0add */
[C---:B------:R-:W-:Y:S01]  /*18190*/  ISETP.GT.U32.AND P0, PT, R2.reuse, R225, PT ;  /* 0x000000e10200720c */ /* 0x040fe20003f04070 */
[----:B------:R-:W-:Y:S02]  /*181a0*/  IMAD R226, R2, R7, R226 ;  /* 0x0000000702e27224 */ /* 0x000fe400078e02e2 */
[----:B------:R-:W-:Y:S02]  /*181b0*/  @!P4 IMAD.IADD R222, R222, 0x1, -R2 ;  /* 0x00000001dedec824 */ /* 0x000fe400078e0a02 */
[----:B------:R-:W-:Y:S01]  /*181c0*/  IMAD.HI.U32 R10, R9, R224, RZ ;  /* 0x000000e0090a7227 */ /* 0x000fe200078e00ff */
[----:B------:R-:W-:-:S03]  /*181d0*/  ISETP.GT.U32.AND P4, PT, R2, R226, PT ;  /* 0x000000e20200720c */ /* 0x000fc60003f84070 */
[----:B------:R-:W-:Y:S01]  /*181e0*/  @!P2 IMAD.MOV R220, RZ, RZ, -R220 ;  /* 0x000000ffffdca224 */ /* 0x000fe200078e0adc */
[----:B------:R-:W-:Y:S01]  /*181f0*/  ISETP.GE.AND P2, PT, R3, RZ, PT ;  /* 0x000000ff0300720c */ /* 0x000fe20003f46270 */
[----:B------:R-:W-:Y:S02]  /*18200*/  IMAD.MOV R10, RZ, RZ, -R10 ;  /* 0x000000ffff0a7224 */ /* 0x000fe400078e0a0a */
[----:B------:R-:W-:Y:S02]  /*18210*/  VIADD R3, R0, 0x20 ;  /* 0x0000002000037836 */ /* 0x000fe40000000000 */
[C---:B------:R-:W-:Y:S02]  /*18220*/  IMAD R224, R2.reuse, R10, R224 ;  /* 0x0000000a02e07224 */ /* 0x040fe400078e02e0 */
[----:B------:R-:W-:Y:S01]  /*18230*/  @!P0 IMAD.IADD R225, R225, 0x1, -R2 ;  /* 0x00000001e1e18824 */ /* 0x000fe200078e0a02 */
[----:B------:R-:W-:Y:S01]  /*18240*/  IABS R228, R3 ;  /* 0x0000000300e47213 */ /* 0x000fe20000000000 */
[----:B------:R-:W-:Y:S01]  /*18250*/  @!P6 IMAD.MOV R218, RZ, RZ, -R218 ;  /* 0x000000ffffdae224 */ /* 0x000fe200078e0ada */
[----:B------:R-:W-:Y:S01]  /*18260*/  ISETP.GT.U32.AND P6, PT, R2, R224, PT ;  /* 0x000000e00200720c */ /* 0x000fe20003fc4070 */
[----:B------:R-:W-:Y:S01]  /*18270*/  @!P4 IMAD.IADD R226, R226, 0x1, -R2 ;  /* 0x00000001e2e2c824 */ /* 0x000fe200078e0a02 */
[----:B------:R-:W-:Y:S01]  /*18280*/  ISETP.GT.U32.AND P4, PT, R2, R225, PT ;  /* 0x000000e10200720c */ /* 0x000fe20003f84070 */
[----:B------:R-:W-:-:S04]  /*18290*/  IMAD.HI.U32 R7, R9, R228, RZ ;  /* 0x000000e409077227 */ /* 0x000fc800078e00ff */
[----:B------:R-:W-:Y:S02]  /*182a0*/  IMAD.MOV R7, RZ, RZ, -R7 ;  /* 0x000000ffff077224 */ /* 0x000fe400078e0a07 */
[----:B------:R-:W-:Y:S01]  /*182b0*/  @!P3 IMAD.MOV R219, RZ, RZ, -R219 ;  /* 0x000000ffffdbb224 */ /* 0x000fe200078e0adb */
[----:B------:R-:W-:Y:S01]  /*182c0*/  ISETP.GT.U32.AND P3, PT, R2, R223, PT ;  /* 0x000000df0200720c */ /* 0x000fe20003f64070 */
[----:B------:R-:W-:-:S04]  /*182d0*/  IMAD.HI.U32 R8, R9, R227, RZ ;  /* 0x000000e309087227 */ /* 0x000fc800078e00ff */
[----:B------:R-:W-:Y:S02]  /*182e0*/  IMAD R228, R2, R7, R228 ;  /* 0x0000000702e47224 */ /* 0x000fe400078e02e4 */
[----:B------:R-:W-:Y:S02]  /*182f0*/  IMAD.MOV R8, RZ, RZ, -R8 ;  /* 0x000000ffff087224 */ /* 0x000fe400078e0a08 */
[--C-:B------:R-:W-:Y:S01]  /*18300*/  @!P6 IMAD.IADD R224, R224, 0x1, -R2.reuse ;  /* 0x00000001e0e0e824 */ /* 0x100fe200078e0a02 */
[----:B------:R-:W-:Y:S01]  /*18310*/  ISETP.GE.AND P6, PT, R6, RZ, PT ;  /* 0x000000ff0600720c */ /* 0x000fe20003fc6270 */
[----:B------:R-:W-:Y:S01]  /*18320*/  @!P4 IMAD.IADD R225, R225, 0x1, -R2 ;  /* 0x00000001e1e1c824 */ /* 0x000fe200078e0a02 */
[C---:B------:R-:W-:Y:S01]  /*18330*/  ISETP.GT.U32.AND P4, PT, R2.reuse, R228, PT ;  /* 0x000000e40200720c */ /* 0x040fe20003f84070 */
[C---:B------:R-:W-:Y:S01]  /*18340*/  IMAD R227, R2.reuse, R8, R227 ;  /* 0x0000000802e37224 */ /* 0x040fe200078e02e3 */
[----:B------:R-:W-:Y:S01]  /*18350*/  ISETP.GT.U32.AND P0, PT, R2, R224, PT ;  /* 0x000000e00200720c */ /* 0x000fe20003f04070 */
[----:B------:R-:W-:-:S02]  /*18360*/  VIADD R8, R0, 0x1f ;  /* 0x0000001f00087836 */ /* 0x000fc40000000000 */
[----:B------:R-:W-:Y:S01]  /*18370*/  @!P3 IMAD.IADD R223, R223, 0x1, -R2 ;  /* 0x00000001dfdfb824 */ /* 0x000fe200078e0a02 */
[----:B------:R-:W-:Y:S01]  /*18380*/  ISETP.GE.AND P3, PT, R4, RZ, PT ;  /* 0x000000ff0400720c */ /* 0x000fe20003f66270 */
[----:B------:R-:W-:Y:S01]  /*18390*/  VIADD R4, R0, 0x1e ;  /* 0x0000001e00047836 */ /* 0x000fe20000000000 */
[----:B------:R-:W-:Y:S01]  /*183a0*/  IABS R229, R8 ;  /* 0x0000000800e57213 */ /* 0x000fe20000000000 */
[----:B------:R-:W-:Y:S02]  /*183b0*/  @!P5 IMAD.MOV R223, RZ, RZ, -R223 ;  /* 0x000000ffffdfd224 */ /* 0x000fe400078e0adf */
[----:B------:R-:W-:Y:S01]  /*183c0*/  @!P1 IMAD.MOV R222, RZ, RZ, -R222 ;  /* 0x000000ffffde9224 */ /* 0x000fe200078e0ade */
[----:B------:R-:W-:Y:S01]  /*183d0*/  IABS R230, R4 ;  /* 0x0000000400e67213 */ /* 0x000fe20000000000 */
[----:B------:R-:W-:Y:S01]  /*183e0*/  IMAD.HI.U32 R10, R9, R229, RZ ;  /* 0x000000e5090a7227 */ /* 0x000fe200078e00ff */
[----:B------:R-:W-:-:S03]  /*183f0*/  ISETP.GT.U32.AND P1, PT, R2, R226, PT ;  /* 0x000000e20200720c */ /* 0x000fc60003f24070 */
[--C-:B------:R-:W-:Y:S02]  /*18400*/  @!P4 IMAD.IADD R228, R228, 0x1, -R2.reuse ;  /* 0x00000001e4e4c824 */ /* 0x100fe400078e0a02 */
[----:B------:R-:W-:Y:S01]  /*18410*/  @!P0 IMAD.IADD R224, R224, 0x1, -R2 ;  /* 0x00000001e0e08824 */ /* 0x000fe200078e0a02 */
[C---:B------:R-:W-:Y:S01]  /*18420*/  ISETP.GT.U32.AND P0, PT, R2.reuse, R227, PT ;  /* 0x000000e30200720c */ /* 0x040fe20003f04070 */
[----:B------:R-:W-:Y:S01]  /*18430*/  IMAD.MOV R10, RZ, RZ, -R10 ;  /* 0x000000ffff0a7224 */ /* 0x000fe200078e0a0a */
[----:B------:R-:W-:Y:S01]  /*18440*/  ISETP.GT.U32.AND P5, PT, R2, R228, PT ;  /* 0x000000e40200720c */ /* 0x000fe20003fa4070 */
[----:B------:R-:W-:-:S04]  /*18450*/  IMAD.HI.U32 R7, R9, R230, RZ ;  /* 0x000000e609077227 */ /* 0x000fc800078e00ff */
[C---:B------:R-:W-:Y:S02]  /*18460*/  IMAD R229, R2.reuse, R10, R229 ;  /* 0x0000000a02e57224 */ /* 0x040fe400078e02e5 */
[----:B------:R-:W-:Y:S02]  /*18470*/  IMAD.MOV R7, RZ, RZ, -R7 ;  /* 0x000000ffff077224 */ /* 0x000fe400078e0a07 */
[----:B------:R-:W-:Y:S01]  /*18480*/  @!P2 IMAD.MOV R224, RZ, RZ, -R224 ;  /* 0x000000ffffe0a224 */ /* 0x000fe200078e0ae0 */
[C---:B------:R-:W-:Y:S01]  /*18490*/  ISETP.GT.U32.AND P2, PT, R2.reuse, R229, PT ;  /* 0x000000e50200720c */ /* 0x040fe20003f44070 */
[----:B------:R-:W-:Y:S02]  /*184a0*/  IMAD R230, R2, R7, R230 ;  /* 0x0000000702e67224 */ /* 0x000fe400078e02e6 */
[--C-:B------:R-:W-:Y:S01]  /*184b0*/  @!P0 IMAD.IADD R227, R227, 0x1, -R2.reuse ;  /* 0x00000001e3e38824 */ /* 0x100fe200078e0a02 */
[----:B------:R-:W-:Y:S01]  /*184c0*/  ISETP.GE.AND P0, PT, R8, RZ, PT ;  /* 0x000000ff0800720c */ /* 0x000fe20003f06270 */
[--C-:B------:R-:W-:Y:S01]  /*184d0*/  @!P5 IMAD.IADD R228, R228, 0x1, -R2.reuse ;  /* 0x00000001e4e4d824 */ /* 0x100fe200078e0a02 */
[----:B------:R-:W-:Y:S01]  /*184e0*/  ISETP.GT.U32.AND P5, PT, R2, R230, PT ;  /* 0x000000e60200720c */ /* 0x000fe20003fa4070 */
        /* <DEDUP_REMOVED lines=8> */
[----:B------:R-:W-:Y:S01]  /*18570*/  @!P2 IMAD.IADD R229, R229, 0x1, -R2 ;  /* 0x00000001e5e5a824 */ /* 0x000fe200078e0a02 */
[----:B------:R-:W-:Y:S01]  /*18580*/  ISETP.GE.AND P3, PT, R4, RZ, PT ;  /* 0x000000ff0400720c */ /* 0x000fe20003f66270 */
[----:B------:R-:W-:-:S02]  /*18590*/  VIADD R6, R0, 0x1c ;  /* 0x0000001c00067836 */ /* 0x000fc40000000000 */
[--C-:B------:R-:W-:Y:S01]  /*185a0*/  @!P5 IMAD.IADD R230, R230, 0x1, -R2.reuse ;  /* 0x00000001e6e6d824 */ /* 0x100fe200078e0a02 */
[----:B------:R-:W-:Y:S01]  /*185b0*/  ISETP.GT.U32.AND P2, PT, R2, R229, PT ;  /* 0x000000e50200720c */ /* 0x000fe20003f44070 */
[----:B------:R-:W-:Y:S01]  /*185c0*/  @!P4 IMAD.IADD R227, R227, 0x1, -R2 ;  /* 0x00000001e3e3c824 */ /* 0x000fe200078e0a02 */
[----:B------:R-:W-:Y:S01]  /*185d0*/  IABS R232, R6 ;  /* 0x0000000600e87213 */ /* 0x000fe20000000000 */
[C---:B------:R-:W-:Y:S01]  /*185e0*/  VIADD R4, R0.reuse, 0x1b ;  /* 0x0000001b00047836 */ /* 0x040fe20000000000 */
[----:B------:R-:W-:Y:S01]  /*185f0*/  ISETP.GE.AND P4, PT, R0, RZ, PT ;  /* 0x000000ff0000720c */ /* 0x000fe20003f86270 */
[C---:B------:R-:W-:Y:S01]  /*18600*/  IMAD.HI.U32 R3, R9.reuse, R231, RZ ;  /* 0x000000e709037227 */ /* 0x040fe200078e00ff */
[----:B------:R-:W-:Y:S02]  /*18610*/  ISETP.GT.U32.AND P5, PT, R2, R230, PT ;  /* 0x000000e60200720c */ /* 0x000fe40003fa4070 */
[----:B------:R-:W-:Y:S01]  /*18620*/  IABS R233, R4 ;  /* 0x0000000400e97213 */ /* 0x000fe20000000000 */
[----:B------:R-:W-:-:S04]  /*18630*/  IMAD.HI.U32 R7, R9, R232, RZ ;  /* 0x000000e809077227 */ /* 0x000fc800078e00ff */
[----:B------:R-:W-:Y:S02]  /*18640*/  IMAD.MOV R3, RZ, RZ, -R3 ;  /* 0x000000ffff037224 */ /* 0x000fe400078e0a03 */
[----:B------:R-:W-:Y:S02]  /*18650*/  IMAD.MOV R7, RZ, RZ, -R7 ;  /* 0x000000ffff077224 */ /* 0x000fe400078e0a07 */
[----:B------:R-:W-:Y:S01]  /*18660*/  @!P2 IMAD.IADD R229, R229, 0x1, -R2 ;  /* 0x00000001e5e5a824 */ /* 0x000fe200078e0a02 */
[----:B------:R-:W-:Y:S01]  /*18670*/  ISETP.GE.AND P2, PT, R4, RZ, PT ;  /* 0x000000ff0400720c */ /* 0x000fe20003f46270 */
        /* <DEDUP_REMOVED lines=9> */
[----:B------:R-:W-:-:S02]  /*18710*/  @!P3 IMAD.MOV R230, RZ, RZ, -R230 ;  /* 0x000000ffffe6b224 */ /* 0x000fc400078e0ae6 */
[----:B------:R-:W-:Y:S01]  /*18720*/  VIADD R3, R0, 0x1a ;  /* 0x0000001a00037836 */ /* 0x000fe20000000000 */
[----:B------:R-:W-:Y:S01]  /*18730*/  ISETP.GT.U32.AND P3, PT, R2, R233, PT ;  /* 0x000000e90200720c */ /* 0x000fe20003f64070 */
[----:B------:R-:W-:Y:S02]  /*18740*/  VIADD R8, R0, 0x18 ;  /* 0x0000001800087836 */ /* 0x000fe40000000000 */
[----:B------:R-:W-:Y:S01]  /*18750*/  @!P4 IMAD.IADD R231, R231, 0x1, -R2 ;  /* 0x00000001e7e7c824 */ /* 0x000fe200078e0a02 */
[----:B------:R-:W-:Y:S01]  /*18760*/  IABS R234, R3 ;  /* 0x0000000300ea7213 */ /* 0x000fe20000000000 */
[----:B------:R-:W-:Y:S01]  /*18770*/  @!P1 IMAD.MOV R228, RZ, RZ, -R228 ;  /* 0x000000ffffe49224 */ /* 0x000fe200078e0ae4 */
[----:B------:R-:W-:Y:S01]  /*18780*/  IABS R236, R8 ;  /* 0x0000000800ec7213 */ /* 0x000fe20000000000 */
[----:B------:R-:W-:Y:S01]  /*18790*/  @!P5 IMAD.IADD R232, R232, 0x1, -R2 ;  /* 0x00000001e8e8d824 */ /* 0x000fe200078e0a02 */
[----:B------:R-:W-:Y:S01]  /*187a0*/  ISETP.GT.U32.AND P4, PT, R2, R231, PT ;  /* 0x000000e70200720c */ /* 0x000fe20003f84070 */
[----:B------:R-:W-:Y:S01]  /*187b0*/  @!P0 IMAD.MOV R229, RZ, RZ, -R229 ;  /* 0x000000ffffe58224 */ /* 0x000fe200078e0ae5 */
[----:B------:R-:W-:Y:S01]  /*187c0*/  ISETP.GE.AND P1, PT, R6, RZ, PT ;  /* 0x000000ff0600720c */ /* 0x000fe20003f26270 */
[----:B------:R-:W-:Y:S01]  /*187d0*/  IMAD.HI.U32 R6, R9, R234, RZ ;  /* 0x000000ea09067227 */ /* 0x000fe200078e00ff */
[----:B------:R-:W-:-:S02]  /*187e0*/  ISETP.GT.U32.AND P5, PT, R2, R232, PT ;  /* 0x000000e80200720c */ /* 0x000fc40003fa4070 */
[----:B------:R-:W-:Y:S01]  /*187f0*/  ISETP.GE.AND P0, PT, R3, RZ, PT ;  /* 0x000000ff0300720c */ /* 0x000fe20003f06270 */
[----:B------:R-:W-:Y:S02]  /*18800*/  @!P3 IMAD.IADD R233, R233, 0x1, -R2 ;  /* 0x00000001e9e9b824 */ /* 0x000fe400078e0a02 */
[----:B------:R-:W-:-:S03]  /*18810*/  IMAD.HI.U32 R4, R9, R236, RZ ;  /* 0x000000ec09047227 */ /* 0x000fc600078e00ff */
[C---:B------:R-:W-:Y:S01]  /*18820*/  ISETP.GT.U32.AND P3, PT, R2.reuse, R233, PT ;  /* 0x000000e90200720c */ /* 0x040fe20003f64070 */
[----:B------:R-:W-:Y:S02]  /*18830*/  IMAD.MOV R6, RZ, RZ, -R6 ;  /* 0x000000ffff067224 */ /* 0x000fe400078e0a06 */
[----:B------:R-:W-:Y:S02]  /*18840*/  IMAD.MOV R4, RZ, RZ, -R4 ;  /* 0x000000ffff047224 */ /* 0x000fe400078e0a04 */
[----:B------:R-:W-:Y:S02]  /*18850*/  IMAD R234, R2, R6, R234 ;  /* 0x0000000602ea7224 */ /* 0x000fe400078e02ea */
[--C-:B------:R-:W-:Y:S01]  /*18860*/  @!P4 IMAD.IADD R231, R231, 0x1, -R2.reuse ;  /* 0x00000001e7e7c824 */ /* 0x100fe200078e0a02 */
[----:B------:R-:W-:Y:S01]  /*18870*/  ISETP.GE.AND P4, PT, R235, RZ, PT ;  /* 0x000000ffeb00720c */ /* 0x000fe20003f86270 */
[----:B------:R-:W-:Y:S01]  /*18880*/  @!P5 IMAD.IADD R232, R232, 0x1, -R2 ;  /* 0x00000001e8e8d824 */ /* 0x000fe200078e0a02 */
[----:B------:R-:W-:Y:S01]  /*18890*/  IABS R235, R235 ;  /* 0x000000eb00eb7213 */ /* 0x000fe20000000000 */
[----:B------:R-:W-:Y:S01]  /*188a0*/  IMAD R236, R2, R4, R236 ;  /* 0x0000000402ec7224 */ /* 0x000fe200078e02ec */
[----:B------:R-:W-:Y:S01]  /*188b0*/  ISETP.GE.AND P5, PT, R8, RZ, PT ;  /* 0x000000ff0800720c */ /* 0x000fe20003fa6270 */
[----:B------:R-:W-:Y:S01]  /*188c0*/  @!P6 IMAD.MOV R231, RZ, RZ, -R231 ;  /* 0x000000ffffe7e224 */ /* 0x000fe200078e0ae7 */
[C---:B------:R-:W-:Y:S01]  /*188d0*/  ISETP.GT.U32.AND P6, PT, R2.reuse, R234, PT ;  /* 0x000000ea0200720c */ /* 0x040fe20003fc4070 */
[----:B------:R-:W-:Y:S01]  /*188e0*/  @!P1 IMAD.MOV R232, RZ, RZ, -R232 ;  /* 0x000000ffffe89224 */ /* 0x000fe200078e0ae8 */
[----:B------:R-:W-:Y:S01]  /*188f0*/  ISETP.GT.U32.AND P1, PT, R2, R236, PT ;  /* 0x000000ec0200720c */ /* 0x000fe20003f24070 */
[----:B------:R-:W-:-:S02]  /*18900*/  VIADD R3, R0, 0x17 ;  /* 0x0000001700037836 */ /* 0x000fc40000000000 */
[----:B------:R-:W-:Y:S02]  /*18910*/  @!P3 IMAD.IADD R233, R233, 0x1, -R2 ;  /* 0x00000001e9e9b824 */ /* 0x000fe400078e0a02 */
[----:B------:R-:W-:Y:S01]  /*18920*/  IMAD.HI.U32 R10, R9, R235, RZ ;  /* 0x000000eb090a7227 */ /* 0x000fe200078e00ff */
[----:B------:R-:W-:-:S03]  /*18930*/  IABS R237, R3 ;  /* 0x0000000300ed7213 */ /* 0x000fc60000000000 */
[----:B------:R-:W-:Y:S01]  /*18940*/  @!P2 IMAD.MOV R233, RZ, RZ, -R233 ;  /* 0x000000ffffe9a224 */ /* 0x000fe200078e0ae9 */
[----:B------:R-:W-:Y:S01]  /*18950*/  ISETP.GE.AND P2, PT, R3, RZ, PT ;  /* 0x000000ff0300720c */ /* 0x000fe20003f46270 */
[C---:B------:R-:W-:Y:S02]  /*18960*/  VIADD R3, R0.reuse, 0x15 ;  /* 0x0000001500037836 */ /* 0x040fe40000000000 */
[----:B------:R-:W-:Y:S02]  /*18970*/  VIADD R7, R0, 0x16 ;  /* 0x0000001600077836 */ /* 0x000fe40000000000 */
[----:B------:R-:W-:Y:S01]  /*18980*/  IMAD.MOV R10, RZ, RZ, -R10 ;  /* 0x000000ffff0a7224 */ /* 0x000fe200078e0a0a */
[----:B------:R-:W-:Y:S01]  /*18990*/  IABS R239, R3 ;  /* 0x0000000300ef7213 */ /* 0x000fe20000000000 */
[--C-:B------:R-:W-:Y:S01]  /*189a0*/  @!P6 IMAD.IADD R234, R234, 0x1, -R2.reuse ;  /* 0x00000001eaeae824 */ /* 0x100fe200078e0a02 */
[----:B------:R-:W-:Y:S01]  /*189b0*/  IABS R238, R7 ;  /* 0x0000000700ee7213 */ /* 0x000fe20000000000 */
[----:B------:R-:W-:-:S02]  /*189c0*/  @!P1 IMAD.IADD R236, R236, 0x1, -R2 ;  /* 0x00000001ecec9824 */ /* 0x000fc400078e0a02 */
[C---:B------:R-:W-:Y:S01]  /*189d0*/  IMAD R235, R2.reuse, R10, R235 ;  /* 0x0000000a02eb7224 */ /* 0x040fe200078e02eb */
[C---:B------:R-:W-:Y:S01]  /*189e0*/  ISETP.GT.U32.AND P6, PT, R2.reuse, R234, PT ;  /* 0x000000ea0200720c */ /* 0x040fe20003fc4070 */
[C---:B------:R-:W-:Y:S01]  /*189f0*/  IMAD.HI.U32 R8, R9.reuse, R239, RZ ;  /* 0x000000ef09087227 */ /* 0x040fe200078e00ff */
[C---:B------:R-:W-:Y:S02]  /*18a00*/  ISETP.GT.U32.AND P1, PT, R2.reuse, R236, PT ;  /* 0x000000ec0200720c */ /* 0x040fe40003f24070 */
[----:B------:R-:W-:Y:S01]  /*18a10*/  ISETP.GT.U32.AND P3, PT, R2, R235, PT ;  /* 0x000000eb0200720c */ /* 0x000fe20003f64070 */
[----:B------:R-:W-:-:S04]  /*18a20*/  IMAD.HI.U32 R4, R9, R238, RZ ;  /* 0x000000ee09047227 */ /* 0x000fc800078e00ff */
[----:B------:R-:W-:Y:S02]  /*18a30*/  IMAD.MOV R8, RZ, RZ, -R8 ;  /* 0x000000ffff087224 */ /* 0x000fe400078e0a08 */
[----:B------:R-:W-:Y:S02]  /*18a40*/  IMAD.MOV R4, RZ, RZ, -R4 ;  /* 0x000000ffff047224 */ /* 0x000fe400078e0a04 */
[C---:B------:R-:W-:Y:S02]  /*18a50*/  IMAD R239, R2.reuse, R8, R239 ;  /* 0x0000000802ef7224 */ /* 0x040fe400078e02ef */
[----:B------:R-:W-:Y:S02]  /*18a60*/  IMAD R238, R2, R4, R238 ;  /* 0x0000000402ee7224 */ /* 0x000fe400078e02ee */
[----:B------:R-:W-:Y:S02]  /*18a70*/  @!P6 IMAD.IADD R234, R234, 0x1, -R2 ;  /* 0x00000001eaeae824 */ /* 0x000fe400078e0a02 */
[----:B------:R-:W-:-:S04]  /*18a80*/  IMAD.HI.U32 R6, R9, R237, RZ ;  /* 0x000000ed09067227 */ /* 0x000fc800078e00ff */
[--C-:B------:R-:W-:Y:S01]  /*18a90*/  @!P1 IMAD.IADD R236, R236, 0x1, -R2.reuse ;  /* 0x00000001ecec9824 */ /* 0x100fe200078e0a02 */
[C---:B------:R-:W-:Y:S01]  /*18aa0*/  ISETP.GT.U32.AND P1, PT, R2.reuse, R239, PT ;  /* 0x000000ef0200720c */ /* 0x040fe20003f24070 */
[----:B------:R-:W-:Y:S02]  /*18ab0*/  @!P3 IMAD.IADD R235, R235, 0x1, -R2 ;  /* 0x00000001ebebb824 */ /* 0x000fe400078e0a02 */
[----:B------:R-:W-:Y:S01]  /*18ac0*/  @!P0 IMAD.MOV R234, RZ, RZ, -R234 ;  /* 0x000000ffffea8224 */ /* 0x000fe200078e0aea */
[C---:B------:R-:W-:Y:S01]  /*18ad0*/  ISETP.GT.U32.AND P0, PT, R2.reuse, R238, PT ;  /* 0x000000ee0200720c */ /* 0x040fe20003f04070 */
[----:B------:R-:W-:Y:S01]  /*18ae0*/  IMAD.MOV R6, RZ, RZ, -R6 ;  /* 0x000000ffff067224 */ /* 0x000fe200078e0a06 */
[----:B------:R-:W-:Y:S01]  /*18af0*/  ISETP.GT.U32.AND P3, PT, R2, R235, PT ;  /* 0x000000eb0200720c */ /* 0x000fe20003f64070 */
[----:B------:R-:W-:Y:S02]  /*18b00*/  VIADD R4, R0, 0x14 ;  /* 0x0000001400047836 */ /* 0x000fe40000000000 */
[----:B------:R-:W-:-:S02]  /*18b10*/  IMAD R237, R2, R6, R237 ;  /* 0x0000000602ed7224 */ /* 0x000fc400078e02ed */
[----:B------:R-:W-:Y:S01]  /*18b20*/  VIADD R6, R0, 0x13 ;  /* 0x0000001300067836 */ /* 0x000fe20000000000 */
[----:B------:R-:W-:Y:S01]  /*18b30*/  IABS R240, R4 ;  /* 0x0000000400f07213 */ /* 0x000fe20000000000 */
[----:B------:R-:W-:Y:S01]  /*18b40*/  @!P1 IMAD.IADD R239, R239, 0x1, -R2 ;  /* 0x00000001efef9824 */ /* 0x000fe200078e0a02 */
[----:B------:R-:W-:Y:S01]  /*18b50*/  ISETP.GT.U32.AND P6, PT, R2, R237, PT ;  /* 0x000000ed0200720c */ /* 0x000fe20003fc4070 */
[----:B------:R-:W-:Y:S01]  /*18b60*/  @!P5 IMAD.MOV R236, RZ, RZ, -R236 ;  /* 0x000000ffffecd224 */ /* 0x000fe200078e0aec */
[----:B------:R-:W-:Y:S01]  /*18b70*/  IABS R241, R6 ;  /* 0x0000000600f17213 */ /* 0x000fe20000000000 */
[--C-:B------:R-:W-:Y:S01]  /*18b80*/  @!P0 IMAD.IADD R238, R238, 0x1, -R2.reuse ;  /* 0x00000001eeee8824 */ /* 0x100fe200078e0a02 */
[C---:B------:R-:W-:Y:S01]  /*18b90*/  ISETP.GT.U32.AND P1, PT, R2.reuse, R239, PT ;  /* 0x000000ef0200720c */ /* 0x040fe20003f24070 */
[----:B------:R-:W-:Y:S01]  /*18ba0*/  @!P3 IMAD.IADD R235, R235, 0x1, -R2 ;  /* 0x00000001ebebb824 */ /* 0x000fe200078e0a02 */
[----:B------:R-:W-:Y:S01]  /*18bb0*/  ISETP.GE.AND P3, PT, R7, RZ, PT ;  /* 0x000000ff0700720c */ /* 0x000fe20003f66270 */
[----:B------:R-:W-:Y:S01]  /*18bc0*/  IMAD.HI.U32 R8, R9, R241, RZ ;  /* 0x000000f109087227 */ /* 0x000fe200078e00ff */
[----:B------:R-:W-:-:S02]  /*18bd0*/  ISETP.GT.U32.AND P0, PT, R2, R238, PT ;  /* 0x000000ee0200720c */ /* 0x000fc40003f04070 */
[----:B------:R-:W-:Y:S01]  /*18be0*/  ISETP.GE.AND P5, PT, R4, RZ, PT ;  /* 0x000000ff0400720c */ /* 0x000fe20003fa6270 */
[----:B------:R-:W-:-:S04]  /*18bf0*/  IMAD.HI.U32 R7, R9, R240, RZ ;  /* 0x000000f009077227 */ /* 0x000fc800078e00ff */
[----:B------:R-:W-:Y:S02]  /*18c00*/  IMAD.MOV R8, RZ, RZ, -R8 ;  /* 0x000000ffff087224 */ /* 0x000fe400078e0a08 */
[----:B------:R-:W-:Y:S02]  /*18c10*/  @!P6 IMAD.IADD R237, R237, 0x1, -R2 ;  /* 0x00000001edede824 */ /* 0x000fe400078e0a02 */
[----:B------:R-:W-:Y:S02]  /*18c20*/  IMAD.MOV R7, RZ, RZ, -R7 ;  /* 0x000000ffff077224 */ /* 0x000fe400078e0a07 */
[C---:B------:R-:W-:Y:S01]  /*18c30*/  IMAD R241, R2.reuse, R8, R241 ;  /* 0x0000000802f17224 */ /* 0x040fe200078e02f1 */
[C---:B------:R-:W-:Y:S01]  /*18c40*/  ISETP.GT.U32.AND P6, PT, R2.reuse, R237, PT ;  /* 0x000000ed0200720c */ /* 0x040fe20003fc4070 */
[C---:B------:R-:W-:Y:S02]  /*18c50*/  IMAD R240, R2.reuse, R7, R240 ;  /* 0x0000000702f07224 */ /* 0x040fe400078e02f0 */
[--C-:B------:R-:W-:Y:S01]  /*18c60*/  @!P1 IMAD.IADD R239, R239, 0x1, -R2.reuse ;  /* 0x00000001efef9824 */ /* 0x100fe200078e0a02 */
[----:B------:R-:W-:Y:S01]  /*18c70*/  ISETP.GT.U32.AND P1, PT, R2, R241, PT ;  /* 0x000000f10200720c */ /* 0x000fe20003f24070 */
[----:B------:R-:W-:Y:S01]  /*18c80*/  @!P0 IMAD.IADD R238, R238, 0x1, -R2 ;  /* 0x00000001eeee8824 */ /* 0x000fe200078e0a02 */
[----:B------:R-:W-:Y:S01]  /*18c90*/  ISETP.GT.U32.AND P0, PT, R2, R240, PT ;  /* 0x000000f00200720c */ /* 0x000fe20003f04070 */
[----:B------:R-:W-:Y:S01]  /*18ca0*/  @!P4 IMAD.MOV R235, RZ, RZ, -R235 ;  /* 0x000000ffffebc224 */ /* 0x000fe200078e0aeb */
[----:B------:R-:W-:Y:S01]  /*18cb0*/  ISETP.GE.AND P4, PT, R3, RZ, PT ;  /* 0x000000ff0300720c */ /* 0x000fe20003f86270 */
[----:B------:R-:W-:-:S02]  /*18cc0*/  VIADD R3, R0, 0x12 ;  /* 0x0000001200037836 */ /* 0x000fc40000000000 */
[----:B------:R-:W-:Y:S01]  /*18cd0*/  @!P3 IMAD.MOV R238, RZ, RZ, -R238 ;  /* 0x000000ffffeeb224 */ /* 0x000fe200078e0aee */
[----:B------:R-:W-:Y:S01]  /*18ce0*/  ISETP.GE.AND P3, PT, R243, RZ, PT ;  /* 0x000000fff300720c */ /* 0x000fe20003f66270 */
[--C-:B------:R-:W-:Y:S01]  /*18cf0*/  @!P6 IMAD.IADD R237, R237, 0x1, -R2.reuse ;  /* 0x00000001edede824 */ /* 0x100fe200078e0a02 */
[----:B------:R-:W-:Y:S01]  /*18d00*/  IABS R243, R243 ;  /* 0x000000f300f37213 */ /* 0x000fe20000000000 */
[----:B------:R-:W-:Y:S01]  /*18d10*/  VIADD R4, R0, 0x10 ;  /* 0x0000001000047836 */ /* 0x000fe20000000000 */
[----:B------:R-:W-:Y:S01]  /*18d20*/  ISETP.GE.AND P6, PT, R6, RZ, PT ;  /* 0x000000ff0600720c */ /* 0x000fe20003fc6270 */
[--C-:B------:R-:W-:Y:S02]  /*18d30*/  @!P1 IMAD.IADD R241, R241, 0x1, -R2.reuse ;  /* 0x00000001f1f19824 */ /* 0x100fe400078e0a02 */
[----:B------:R-:W-:Y:S01]  /*18d40*/  @!P2 IMAD.MOV R237, RZ, RZ, -R237 ;  /* 0x000000ffffeda224 */ /* 0x000fe200078e0aed */
[----:B------:R-:W-:Y:S01]  /*18d50*/  ISETP.GE.AND P2, PT, R3, RZ, PT ;  /* 0x000000ff0300720c */ /* 0x000fe20003f46270 */
[----:B------:R-:W-:Y:S01]  /*18d60*/  @!P0 IMAD.IADD R240, R240, 0x1, -R2 ;  /* 0x00000001f0f08824 */ /* 0x000fe200078e0a02 */
[----:B------:R-:W-:Y:S01]  /*18d70*/  IABS R3, R3 ;  /* 0x0000000300037213 */ /* 0x000fe20000000000 */
[----:B------:R-:W-:Y:S01]  /*18d80*/  IMAD.HI.U32 R7, R9, R243, RZ ;  /* 0x000000f309077227 */ /* 0x000fe200078e00ff */
[----:B------:R-:W-:-:S02]  /*18d90*/  ISETP.GT.U32.AND P1, PT, R2, R241, PT ;  /* 0x000000f10200720c */ /* 0x000fc40003f24070 */
[----:B------:R-:W-:Y:S01]  /*18da0*/  ISETP.GT.U32.AND P0, PT, R2, R240, PT ;  /* 0x000000f00200720c */ /* 0x000fe20003f04070 */
[----:B------:R-:W-:Y:S01]  /*18db0*/  @!P4 IMAD.MOV R239, RZ, RZ, -R239 ;  /* 0x000000ffffefc224 */ /* 0x000fe200078e0aef */
[----:B------:R-:W-:Y:S01]  /*18dc0*/  IABS R244, R4 ;  /* 0x0000000400f47213 */ /* 0x000fe20000000000 */
[----:B------:R-:W-:Y:S01]  /*18dd0*/  IMAD.HI.U32 R242, R9, R3, RZ ;  /* 0x0000000309f27227 */ /* 0x000fe200078e00ff */
[----:B------:R-:W-:-:S03]  /*18de0*/  ISETP.GE.AND P4, PT, R4, RZ, PT ;  /* 0x000000ff0400720c */ /* 0x000fc60003f86270 */
[----:B------:R-:W-:Y:S02]  /*18df0*/  IMAD.MOV R4, RZ, RZ, -R7 ;  /* 0x000000ffff047224 */ /* 0x000fe400078e0a07 */
[----:B------:R-:W-:Y:S02]  /*18e00*/  IMAD.MOV R242, RZ, RZ, -R242 ;  /* 0x000000fffff27224 */ /* 0x000fe400078e0af2 */
[C---:B------:R-:W-:Y:S02]  /*18e10*/  IMAD R243, R2.reuse, R4, R243 ;  /* 0x0000000402f37224 */ /* 0x040fe400078e02f3 */
[C---:B------:R-:W-:Y:S02]  /*18e20*/  IMAD R242, R2.reuse, R242, R3 ;  /* 0x000000f202f27224 */ /* 0x040fe400078e0203 */
[----:B------:R-:W-:Y:S01]  /*18e30*/  @!P1 IMAD.IADD R241, R241, 0x1, -R2 ;  /* 0x00000001f1f19824 */ /* 0x000fe200078e0a02 */
[----:B------:R-:W-:Y:S01]  /*18e40*/  ISETP.GT.U32.AND P1, PT, R2, R243, PT ;  /* 0x000000f30200720c */ /* 0x000fe20003f24070 */
        /* <DEDUP_REMOVED lines=12> */
[----:B------:R-:W-:-:S02]  /*18f10*/  @!P0 IMAD.IADD R242, R242, 0x1, -R2 ;  /* 0x00000001f2f28824 */ /* 0x000fc400078e0a02 */
[----:B------:R-:W-:Y:S01]  /*18f20*/  IMAD.HI.U32 R8, R9, R246, RZ ;  /* 0x000000f609087227 */ /* 0x000fe200078e00ff */
[C---:B------:R-:W-:Y:S02]  /*18f30*/  ISETP.GT.U32.AND P1, PT, R2.reuse, R243, PT ;  /* 0x000000f30200720c */ /* 0x040fe40003f24070 */
[----:B------:R-:W-:Y:S01]  /*18f40*/  ISETP.GT.U32.AND P0, PT, R2, R242, PT ;  /* 0x000000f20200720c */ /* 0x000fe20003f04070 */
[----:B------:R-:W-:Y:S01]  /*18f50*/  @!P6 IMAD.MOV R241, RZ, RZ, -R241 ;  /* 0x000000fffff1e224 */ /* 0x000fe200078e0af1 */
[----:B------:R-:W-:Y:S01]  /*18f60*/  ISETP.GE.AND P6, PT, R3, RZ, PT ;  /* 0x000000ff0300720c */ /* 0x000fe20003fc6270 */
[----:B------:R-:W-:-:S04]  /*18f70*/  IMAD.HI.U32 R4, R9, R245, RZ ;  /* 0x000000f509047227 */ /* 0x000fc800078e00ff */
[----:B------:R-:W-:Y:S01]  /*18f80*/  IMAD.MOV R3, RZ, RZ, -R8 ;  /* 0x000000ffff037224 */ /* 0x000fe200078e0a08 */
[----:B------:R-:W-:Y:S01]  /*18f90*/  IABS R8, R18 ;  /* 0x0000001200087213 */ /* 0x000fe20000000000 */
[----:B------:R-:W-:Y:S02]  /*18fa0*/  VIADD R7, R0, 0xd ;  /* 0x0000000d00077836 */ /* 0x000fe40000000000 */
[----:B------:R-:W-:Y:S02]  /*18fb0*/  IMAD.MOV R4, RZ, RZ, -R4 ;  /* 0x000000ffff047224 */ /* 0x000fe400078e0a04 */
[----:B------:R-:W-:Y:S01]  /*18fc0*/  @!P5 IMAD.IADD R244, R244, 0x1, -R2 ;  /* 0x00000001f4f4d824 */ /* 0x000fe200078e0a02 */
[----:B------:R-:W-:Y:S01]  /*18fd0*/  IABS R247, R7 ;  /* 0x0000000700f77213 */ /* 0x000fe20000000000 */
[C---:B------:R-:W-:Y:S02]  /*18fe0*/  IMAD R246, R2.reuse, R3, R246 ;  /* 0x0000000302f67224 */ /* 0x040fe400078e02f6 */
[C---:B------:R-:W-:Y:S01]  /*18ff0*/  IMAD R245, R2.reuse, R4, R245 ;  /* 0x0000000402f57224 */ /* 0x040fe200078e02f5 */
[C---:B------:R-:W-:Y:S01]  /*19000*/  ISETP.GT.U32.AND P5, PT, R2.reuse, R244, PT ;  /* 0x000000f40200720c */ /* 0x040fe20003fa4070 */
[--C-:B------:R-:W-:Y:S01]  /*19010*/  @!P1 IMAD.IADD R243, R243, 0x1, -R2.reuse ;  /* 0x00000001f3f39824 */ /* 0x100fe200078e0a02 */
[----:B------:R-:W-:Y:S01]  /*19020*/  ISETP.GT.U32.AND P1, PT, R2, R246, PT ;  /* 0x000000f60200720c */ /* 0x000fe20003f24070 */
[----:B------:R-:W-:Y:S01]  /*19030*/  @!P0 IMAD.IADD R242, R242, 0x1, -R2 ;  /* 0x00000001f2f28824 */ /* 0x000fe200078e0a02 */
[----:B------:R-:W-:Y:S01]  /*19040*/  ISETP.GT.U32.AND P0, PT, R2, R245, PT ;  /* 0x000000f50200720c */ /* 0x000fe20003f04070 */
[----:B------:R-:W-:-:S04]  /*19050*/  IMAD.HI.U32 R4, R9, R247, RZ ;  /* 0x000000f709047227 */ /* 0x000fc800078e00ff */
[----:B------:R-:W-:Y:S02]  /*19060*/  IMAD.MOV R3, RZ, RZ, -R4 ;  /* 0x000000ffff037224 */ /* 0x000fe400078e0a04 */
[----:B------:R-:W-:Y:S02]  /*19070*/  VIADD R4, R0, 0xc ;  /* 0x0000000c00047836 */ /* 0x000fe40000000000 */
[----:B------:R-:W-:Y:S02]  /*19080*/  IMAD R247, R2, R3, R247 ;  /* 0x0000000302f77224 */ /* 0x000fe400078e02f7 */
[--C-:B------:R-:W-:Y:S01]  /*19090*/  @!P5 IMAD.IADD R244, R244, 0x1, -R2.reuse ;  /* 0x00000001f4f4d824 */ /* 0x100fe200078e0a02 */
[----:B------:R-:W-:Y:S01]  /*190a0*/  IABS R248, R4 ;  /* 0x0000000400f87213 */ /* 0x000fe20000000000 */
[--C-:B------:R-:W-:Y:S01]  /*190b0*/  @!P1 IMAD.IADD R246, R246, 0x1, -R2.reuse ;  /* 0x00000001f6f69824 */ /* 0x100fe200078e0a02 */
[----:B------:R-:W-:Y:S01]  /*190c0*/  ISETP.GT.U32.AND P5, PT, R2, R247, PT ;  /* 0x000000f70200720c */ /* 0x000fe20003fa4070 */
[----:B------:R-:W-:Y:S01]  /*190d0*/  @!P0 IMAD.IADD R245, R245, 0x1, -R2 ;  /* 0x00000001f5f58824 */ /* 0x000fe200078e0a02 */
[----:B------:R-:W-:Y:S01]  /*190e0*/  ISETP.GE.AND P1, PT, R4, RZ, PT ;  /* 0x000000ff0400720c */ /* 0x000fe20003f26270 */
[----:B------:R-:W-:Y:S01]  /*190f0*/  @!P2 IMAD.MOV R242, RZ, RZ, -R242 ;  /* 0x000000fffff2a224 */ /* 0x000fe200078e0af2 */
[----:B------:R-:W-:Y:S01]  /*19100*/  ISETP.GE.AND P2, PT, R6, RZ, PT ;  /* 0x000000ff0600720c */ /* 0x000fe20003f46270 */
[----:B------:R-:W-:Y:S01]  /*19110*/  @!P4 IMAD.MOV R244, RZ, RZ, -R244 ;  /* 0x000000fffff4c224 */ /* 0x000fe200078e0af4 */
[C---:B------:R-:W-:Y:S01]  /*19120*/  ISETP.GT.U32.AND P4, PT, R2.reuse, R246, PT ;  /* 0x000000f60200720c */ /* 0x040fe20003f84070 */
[----:B------:R-:W-:Y:S01]  /*19130*/  IMAD.HI.U32 R6, R9, R248, RZ ;  /* 0x000000f809067227 */ /* 0x000fe200078e00ff */
[----:B------:R-:W-:-:S03]  /*19140*/  ISETP.GT.U32.AND P0, PT, R2, R245, PT ;  /* 0x000000f50200720c */ /* 0x000fc60003f04070 */
        /* <DEDUP_REMOVED lines=9> */
[----:B------:R-:W-:Y:S01]  /*191e0*/  VIADD R3, R0, 0xa ;  /* 0x0000000a00037836 */ /* 0x000fe20000000000 */
[----:B------:R-:W-:Y:S01]  /*191f0*/  ISETP.GT.U32.AND P5, PT, R2, R247, PT ;  /* 0x000000f70200720c */ /* 0x000fe20003fa4070 */
[----:B------:R-:W-:-:S03]  /*19200*/  IMAD.HI.U32 R6, R9, R249, RZ ;  /* 0x000000f909067227 */ /* 0x000fc600078e00ff */
[----:B------:R-:W-:Y:S01]  /*19210*/  IABS R250, R3 ;  /* 0x0000000300fa7213 */ /* 0x000fe20000000000 */
[----:B------:R-:W-:Y:S02]  /*19220*/  IMAD.MOV R4, RZ, RZ, -R6 ;  /* 0x000000ffff047224 */ /* 0x000fe400078e0a06 */
[----:B------:R-:W-:Y:S01]  /*19230*/  @!P6 IMAD.MOV R245, RZ, RZ, -R245 ;  /* 0x000000fffff5e224 */ /* 0x000fe200078e0af5 */
[----:B------:R-:W-:Y:S01]  /*19240*/  ISETP.GE.AND P6, PT, R3, RZ, PT ;  /* 0x000000ff0300720c */ /* 0x000fe20003fc6270 */
[----:B------:R-:W-:Y:S02]  /*19250*/  VIADD R12, R0, 0x7 ;  /* 0x00000007000c7836 */ /* 0x000fe40000000000 */
[----:B------:R-:W-:Y:S02]  /*19260*/  IMAD R249, R2, R4, R249 ;  /* 0x0000000402f97224 */ /* 0x000fe400078e02f9 */
[----:B------:R-:W-:Y:S01]  /*19270*/  VIADD R3, R0, 0x9 ;  /* 0x0000000900037836 */ /* 0x000fe20000000000 */
[----:B------:R-:W-:Y:S01]  /*19280*/  IABS R6, R12 ;  /* 0x0000000c00067213 */ /* 0x000fe20000000000 */
[----:B------:R-:W-:Y:S01]  /*19290*/  @!P4 IMAD.IADD R248, R248, 0x1, -R2 ;  /* 0x00000001f8f8c824 */ /* 0x000fe200078e0a02 */
[----:B------:R-:W-:Y:S01]  /*192a0*/  ISETP.GT.U32.AND P4, PT, R2, R249, PT ;  /* 0x000000f90200720c */ /* 0x000fe20003f84070 */
[----:B------:R-:W-:Y:S01]  /*192b0*/  IMAD.HI.U32 R4, R9, R250, RZ ;  /* 0x000000fa09047227 */ /* 0x000fe200078e00ff */
[----:B------:R-:W-:-:S03]  /*192c0*/  IABS R251, R3 ;  /* 0x0000000300fb7213 */ /* 0x000fc60000000000 */
[----:B------:R-:W-:Y:S01]  /*192d0*/  @!P3 IMAD.MOV R243, RZ, RZ, -R243 ;  /* 0x000000fffff3b224 */ /* 0x000fe200078e0af3 */
[----:B------:R-:W-:Y:S01]  /*192e0*/  ISETP.GE.AND P3, PT, R7, RZ, PT ;  /* 0x000000ff0700720c */ /* 0x000fe20003f66270 */
[----:B------:R-:W-:Y:S01]  /*192f0*/  @!P5 IMAD.IADD R247, R247, 0x1, -R2 ;  /* 0x00000001f7f7d824 */ /* 0x000fe200078e0a02 */
[----:B------:R-:W-:Y:S01]  /*19300*/  ISETP.GE.AND P5, PT, R3, RZ, PT ;  /* 0x000000ff0300720c */ /* 0x000fe20003fa6270 */
[----:B------:R-:W-:Y:S01]  /*19310*/  @!P2 IMAD.MOV R246, RZ, RZ, -R246 ;  /* 0x000000fffff6a224 */ /* 0x000fe200078e0af6 */
[C---:B------:R-:W-:Y:S01]  /*19320*/  ISETP.GT.U32.AND P2, PT, R2.reuse, R248, PT ;  /* 0x000000f80200720c */ /* 0x040fe20003f44070 */
[----:B------:R-:W-:Y:S01]  /*19330*/  IMAD.MOV R7, RZ, RZ, -R4 ;  /* 0x000000ffff077224 */ /* 0x000fe200078e0a04 */
[----:B------:R-:W-:Y:S01]  /*19340*/  IABS R3, R19 ;  /* 0x0000001300037213 */ /* 0x000fe20000000000 */
[----:B------:R-:W-:Y:S02]  /*19350*/  IMAD.MOV.U32 R4, RZ, RZ, R6 ;  /* 0x000000ffff047224 */ /* 0x000fe400078e0006 */
[----:B------:R-:W-:-:S02]  /*19360*/  IMAD R250, R2, R7, R250 ;  /* 0x0000000702fa7224 */ /* 0x000fc400078e02fa */
[----:B------:R-:W-:Y:S02]  /*19370*/  IMAD.MOV.U32 R6, RZ, RZ, R8 ;  /* 0x000000ffff067224 */ /* 0x000fe400078e0008 */
[----:B------:R-:W-:-:S04]  /*19380*/  IMAD.HI.U32 R7, R9, R251, RZ ;  /* 0x000000fb09077227 */ /* 0x000fc800078e00ff */
[----:B------:R-:W-:-:S04]  /*19390*/  IMAD.HI.U32 R8, R9, R3, RZ ;  /* 0x0000000309087227 */ /* 0x000fc800078e00ff */
[----:B------:R-:W-:Y:S02]  /*193a0*/  IMAD.MOV R7, RZ, RZ, -R7 ;  /* 0x000000ffff077224 */ /* 0x000fe400078e0a07 */
[----:B------:R-:W-:Y:S02]  /*193b0*/  IMAD.MOV R8, RZ, RZ, -R8 ;  /* 0x000000ffff087224 */ /* 0x000fe400078e0a08 */
[----:B------:R-:W-:-:S04]  /*193c0*/  IMAD.HI.U32 R11, R9, R4, RZ ;  /* 0x00000004090b7227 */ /* 0x000fc800078e00ff */
[----:B------:R-:W-:Y:S01]  /*193d0*/  IMAD R251, R2, R7, R251 ;  /* 0x0000000702fb7224 */ /* 0x000fe200078e02fb */
[----:B------:R-:W-:Y:S01]  /*193e0*/  IABS R7, R17 ;  /* 0x0000001100077213 */ /* 0x000fe20000000000 */
[--C-:B------:R-:W-:Y:S01]  /*193f0*/  @!P2 IMAD.IADD R248, R248, 0x1, -R2.reuse ;  /* 0x00000001f8f8a824 */ /* 0x100fe200078e0a02 */
[C---:B------:R-:W-:Y:S01]  /*19400*/  ISETP.GT.U32.AND P2, PT, R2.reuse, R250, PT ;  /* 0x000000fa0200720c */ /* 0x040fe20003f44070 */
[----:B------:R-:W-:Y:S01]  /*19410*/  IMAD R3, R2, R8, R3 ;  /* 0x0000000802037224 */ /* 0x000fe200078e0203 */
[----:B------:R-:W-:Y:S01]  /*19420*/  IABS R8, R16 ;  /* 0x0000001000087213 */ /* 0x000fe20000000000 */
[----:B------:R-:W-:Y:S02]  /*19430*/  IMAD.MOV R11, RZ, RZ, -R11 ;  /* 0x000000ffff0b7224 */ /* 0x000fe400078e0a0b */
[----:B------:R-:W-:Y:S02]  /*19440*/  VIADD R14, R0, 0x2 ;  /* 0x00000002000e7836 */ /* 0x000fe40000000000 */
[----:B------:R-:W-:-:S02]  /*19450*/  @!P4 IMAD.IADD R249, R249, 0x1, -R2 ;  /* 0x00000001f9f9c824 */ /* 0x000fc400078e0a02 */
[C---:B------:R-:W-:Y:S01]  /*19460*/  IMAD R4, R2.reuse, R11, R4 ;  /* 0x0000000b02047224 */ /* 0x040fe200078e0204 */
[----:B------:R-:W-:Y:S01]  /*19470*/  IABS R252, R14 ;  /* 0x0000000e00fc7213 */ /* 0x000fe20000000000 */
[----:B------:R-:W-:Y:S01]  /*19480*/  IMAD.HI.U32 R20, R9, R7, RZ ;  /* 0x0000000709147227 */ /* 0x000fe200078e00ff */
[----:B------:R-:W-:-:S03]  /*19490*/  ISETP.GT.U32.AND P4, PT, R2, R249, PT ;  /* 0x000000f90200720c */ /* 0x000fc60003f84070 */
[----:B------:R-:W-:-:S04]  /*194a0*/  IMAD.HI.U32 R11, R9, R8, RZ ;  /* 0x00000008090b7227 */ /* 0x000fc800078e00ff */
[----:B------:R-:W-:Y:S02]  /*194b0*/  IMAD.MOV R21, RZ, RZ, -R20 ;  /* 0x000000ffff157224 */ /* 0x000fe400078e0a14 */
[----:B------:R-:W-:Y:S02]  /*194c0*/  IMAD.MOV R20, RZ, RZ, -R11 ;  /* 0x000000ffff147224 */ /* 0x000fe400078e0a0b */
[----:B------:R-:W-:Y:S02]  /*194d0*/  IMAD.MOV.U32 R11, RZ, RZ, R252 ;  /* 0x000000ffff0b7224 */ /* 0x000fe400078e00fc */
[----:B------:R-:W0:Y:S01]  /*194e0*/  S2R R252, SR_TID.X ;  /* 0x0000000000fc7919 */ /* 0x000e220000002100 */
[--C-:B------:R-:W-:Y:S01]  /*194f0*/  @!P2 IMAD.IADD R250, R250, 0x1, -R2.reuse ;  /* 0x00000001fafaa824 */ /* 0x100fe200078e0a02 */
[C---:B------:R-:W-:Y:S01]  /*19500*/  ISETP.GT.U32.AND P2, PT, R2.reuse, R3, PT ;  /* 0x000000030200720c */ /* 0x040fe20003f44070 */
[----:B------:R-:W-:Y:S01]  /*19510*/  @!P4 IMAD.IADD R249, R249, 0x1, -R2 ;  /* 0x00000001f9f9c824 */ /* 0x000fe200078e0a02 */
[----:B------:R-:W-:Y:S01]  /*19520*/  ISETP.GT.U32.AND P4, PT, R2, R251, PT ;  /* 0x000000fb0200720c */ /* 0x000fe20003f84070 */
[----:B------:R-:W-:-:S04]  /*19530*/  IMAD.HI.U32 R10, R9, R6, RZ ;  /* 0x00000006090a7227 */ /* 0x000fc800078e00ff */
[C---:B------:R-:W-:Y:S02]  /*19540*/  VIADD R13, R0.reuse, 0x1 ;  /* 0x00000001000d7836 */ /* 0x040fe40000000000 */
[----:B------:R-:W-:Y:S02]  /*19550*/  IMAD.MOV R10, RZ, RZ, -R10 ;  /* 0x000000ffff0a7224 */ /* 0x000fe400078e0a0a */
[----:B------:R-:W-:Y:S01]  /*19560*/  VIADD R15, R0, 0x3 ;  /* 0x00000003000f7836 */ /* 0x000fe20000000000 */
[----:B------:R-:W-:Y:S01]  /*19570*/  IABS R22, R13 ;  /* 0x0000000d00167213 */ /* 0x000fe20000000000 */
[----:B------:R-:W-:Y:S01]  /*19580*/  @!P2 IMAD.IADD R3, R3, 0x1, -R2 ;  /* 0x000000010303a824 */ /* 0x000fe200078e0a02 */
[C---:B------:R-:W-:Y:S01]  /*19590*/  ISETP.GT.U32.AND P2, PT, R2.reuse, R250, PT ;  /* 0x000000fa0200720c */ /* 0x040fe20003f44070 */
[C---:B------:R-:W-:Y:S01]  /*195a0*/  IMAD R6, R2.reuse, R10, R6 ;  /* 0x0000000a02067224 */ /* 0x040fe200078e0206 */
[----:B------:R-:W-:Y:S01]  /*195b0*/  IABS R10, R15 ;  /* 0x0000000f000a7213 */ /* 0x000fe20000000000 */
[----:B------:R-:W-:Y:S01]  /*195c0*/  @!P4 IMAD.IADD R251, R251, 0x1, -R2 ;  /* 0x00000001fbfbc824 */ /* 0x000fe200078e0a02 */
[C---:B------:R-:W-:Y:S01]  /*195d0*/  ISETP.GT.U32.AND P4, PT, R2.reuse, R4, PT ;  /* 0x000000040200720c */ /* 0x040fe20003f84070 */
[----:B------:R-:W-:-:S02]  /*195e0*/  IMAD R7, R2, R21, R7 ;  /* 0x0000001502077224 */ /* 0x000fc400078e0207 */
[----:B-1----:R-:W-:Y:S02]  /*195f0*/  IMAD.MOV.U32 R0, RZ, RZ, R22 ;  /* 0x000000ffff007224 */ /* 0x002fe400078e0016 */
[----:B------:R-:W-:Y:S01]  /*19600*/  @!P3 IMAD.MOV R247, RZ, RZ, -R247 ;  /* 0x000000fffff7b224 */ /* 0x000fe200078e0af7 */
[----:B------:R-:W-:Y:S01]  /*19610*/  ISETP.GT.U32.AND P3, PT, R2, R251, PT ;  /* 0x000000fb0200720c */ /* 0x000fe20003f64070 */
[----:B------:R-:W-:-:S04]  /*19620*/  IMAD.HI.U32 R22, R9, R10, RZ ;  /* 0x0000000a09167227 */ /* 0x000fc800078e00ff */
[----:B------:R-:W-:Y:S01]  /*19630*/  @!P2 IMAD.IADD R250, R250, 0x1, -R2 ;  /* 0x00000001fafaa824 */ /* 0x000fe200078e0a02 */
[----:B------:R-:W-:Y:S01]  /*19640*/  ISETP.GT.U32.AND P2, PT, R2, R7, PT ;  /* 0x000000070200720c */ /* 0x000fe20003f44070 */
[----:B------:R-:W-:Y:S01]  /*19650*/  IMAD.HI.U32 R21, R9, R11, RZ ;  /* 0x0000000b09157227 */ /* 0x000fe200078e00ff */
[----:B0-----:R-:W-:-:S03]  /*19660*/  SHF.R.U32.HI R252, RZ, 0x6, R252 ;  /* 0x00000006fffc7819 */ /* 0x001fc600000116fc */
[----:B------:R-:W-:Y:S01]  /*19670*/  IMAD R8, R2, R20, R8 ;  /* 0x0000001402087224 */ /* 0x000fe200078e0208 */
[----:B------:R-:W-:Y:S01]  /*19680*/  SGXT.U32 R252, R252, 0x1 ;  /* 0x00000001fcfc781a */ /* 0x000fe20000000000 */
[----:B------:R-:W-:-:S03]  /*19690*/  IMAD.HI.U32 R20, R9, R0, RZ ;  /* 0x0000000009147227 */ /* 0x000fc600078e00ff */
[----:B------:R-:W-:Y:S01]  /*196a0*/  LOP3.LUT R252, R252, 0x7c, RZ, 0xfc, !PT ;  /* 0x0000007cfcfc7812 */ /* 0x000fe200078efcff */
[----:B------:R-:W-:Y:S02]  /*196b0*/  IMAD.MOV R9, RZ, RZ, -R22 ;  /* 0x000000ffff097224 */ /* 0x000fe400078e0a16 */
[----:B------:R-:W-:Y:S02]  /*196c0*/  IMAD.MOV R21, RZ, RZ, -R21 ;  /* 0x000000ffff157224 */ /* 0x000fe400078e0a15 */
[----:B------:R-:W-:Y:S01]  /*196d0*/  @!P0 IMAD.MOV R249, RZ, RZ, -R249 ;  /* 0x000000fffff98224 */ /* 0x000fe200078e0af9 */
[C---:B------:R-:W-:Y:S01]  /*196e0*/  ISETP.GT.U32.AND P0, PT, R2.reuse, R6, PT ;  /* 0x000000060200720c */ /* 0x040fe20003f04070 */
[C---:B------:R-:W-:Y:S02]  /*196f0*/  IMAD R9, R2.reuse, R9, R10 ;  /* 0x0000000902097224 */ /* 0x040fe400078e020a */
[----:B------:R-:W-:Y:S01]  /*19700*/  @!P1 IMAD.MOV R248, RZ, RZ, -R248 ;  /* 0x000000fffff89224 */ /* 0x000fe200078e0af8 */
[C---:B------:R-:W-:Y:S01]  /*19710*/  ISETP.GT.U32.AND P1, PT, R2.reuse, R3, PT ;  /* 0x000000030200720c */ /* 0x040fe20003f24070 */
[----:B------:R-:W-:-:S02]  /*19720*/  IMAD R10, R2, R21, R11 ;  /* 0x00000015020a7224 */ /* 0x000fc400078e020b */
[----:B------:R-:W-:Y:S02]  /*19730*/  IMAD.MOV R11, RZ, RZ, -R20 ;  /* 0x000000ffff0b7224 */ /* 0x000fe400078e0a14 */
[--C-:B------:R-:W-:Y:S02]  /*19740*/  @!P4 IMAD.IADD R4, R4, 0x1, -R2.reuse ;  /* 0x000000010404c824 */ /* 0x100fe400078e0a02 */
[--C-:B------:R-:W-:Y:S01]  /*19750*/  @!P3 IMAD.IADD R251, R251, 0x1, -R2.reuse ;  /* 0x00000001fbfbb824 */ /* 0x100fe200078e0a02 */
[----:B------:R-:W-:Y:S01]  /*19760*/  ISETP.GT.U32.AND P3, PT, R2, R8, PT ;  /* 0x000000080200720c */ /* 0x000fe20003f64070 */
[----:B------:R-:W-:Y:S01]  /*19770*/  @!P2 IMAD.IADD R7, R7, 0x1, -R2 ;  /* 0x000000010707a824 */ /* 0x000fe200078e0a02 */
[----:B------:R-:W-:Y:S01]  /*19780*/  ISETP.GE.AND P2, PT, R12, RZ, PT ;  /* 0x000000ff0c00720c */ /* 0x000fe20003f46270 */
[C---:B------:R-:W-:Y:S01]  /*19790*/  IMAD R11, R2.reuse, R11, R0 ;  /* 0x0000000b020b7224 */ /* 0x040fe200078e0200 */
[----:B------:R-:W-:Y:S01]  /*197a0*/  ISETP.GT.U32.AND P4, PT, R2, R4, PT ;  /* 0x000000040200720c */ /* 0x000fe20003f84070 */
[----:B------:R-:W-:-:S02]  /*197b0*/  IMAD R12, R252, UR41, RZ ;  /* 0x00000029fc0c7c24 */ /* 0x000fc4000f8e02ff */
[----:B------:R-:W-:Y:S02]  /*197c0*/  IMAD R0, RZ, RZ, -UR41 ;  /* 0x80000029ff007e24 */ /* 0x000fe4000f8e02ff */
[----:B------:R-:W-:Y:S01]  /*197d0*/  @!P0 IMAD.IADD R6, R6, 0x1, -R2 ;  /* 0x0000000106068824 */ /* 0x000fe200078e0a02 */
[----:B------:R-:W-:Y:S01]  /*197e0*/  ISETP.GT.U32.AND P0, PT, R2, R10, PT ;  /* 0x0000000a0200720c */ /* 0x000fe20003f04070 */
[----:B------:R-:W-:Y:S02]  /*197f0*/  IMAD R12, R0, 0x2, R12 ;  /* 0x00000002000c7824 */ /* 0x000fe400078e020c */
[--C-:B------:R-:W-:Y:S01]  /*19800*/  @!P1 IMAD.IADD R3, R3, 0x1, -R2.reuse ;  /* 0x0000000103039824 */ /* 0x100fe200078e0a02 */
[----:B------:R-:W-:Y:S01]  /*19810*/  ISETP.GT.U32.AND P1, PT, R2, R9, PT ;  /* 0x000000090200720c */ /* 0x000fe20003f24070 */
[--C-:B------:R-:W-:Y:S01]  /*19820*/  @!P3 IMAD.IADD R8, R8, 0x1, -R2.reuse ;  /* 0x000000010808b824 */ /* 0x100fe200078e0a02 */
[----:B------:R0:W-:Y:S01]  /*19830*/  STL [R1+0xa4c], R12 ;  /* 0x000a4c0c01007387 */ /* 0x0001e20000100800 */
[----:B------:R-:W-:Y:S01]  /*19840*/  ISETP.GT.U32.AND P3, PT, R2, R11, PT ;  /* 0x0000000b0200720c */ /* 0x000fe20003f64070 */
[----:B------:R-:W-:Y:S01]  /*19850*/  @!P4 IMAD.IADD R4, R4, 0x1, -R2 ;  /* 0x000000010404c824 */ /* 0x000fe200078e0a02 */
[----:B------:R-:W-:Y:S01]  /*19860*/  ISETP.GE.AND P4, PT, R19, RZ, PT ;  /* 0x000000ff1300720c */ /* 0x000fe20003f86270 */
[----:B------:R-:W-:Y:S01]  /*19870*/  @!P5 IMAD.MOV R251, RZ, RZ, -R251 ;  /* 0x000000fffffbd224 */ /* 0x000fe200078e0afb */
[C---:B------:R-:W-:Y:S01]  /*19880*/  ISETP.GT.U32.AND P5, PT, R2.reuse, R7, PT ;  /* 0x000000070200720c */ /* 0x040fe20003fa4070 */
[----:B------:R-:W-:Y:S01]  /*19890*/  @!P6 IMAD.MOV R250, RZ, RZ, -R250 ;  /* 0x000000fffffae224 */ /* 0x000fe200078e0afa */
[----:B------:R-:W-:Y:S01]  /*198a0*/  ISETP.GT.U32.AND P6, PT, R2, R8, PT ;  /* 0x000000080200720c */ /* 0x000fe20003fc4070 */
[----:B------:R-:W-:Y:S01]  /*198b0*/  @!P0 IMAD.IADD R10, R10, 0x1, -R2 ;  /* 0x000000010a0a8824 */ /* 0x000fe200078e0a02 */
[----:B------:R-:W-:Y:S01]  /*198c0*/  ISETP.GT.U32.AND P0, PT, R2, R6, PT ;  /* 0x000000060200720c */ /* 0x000fe20003f04070 */
[----:B0-----:R-:W-:-:S02]  /*198d0*/  IMAD R12, R0, 0x2, R12 ;  /* 0x00000002000c7824 */ /* 0x001fc400078e020c */
[--C-:B------:R-:W-:Y:S01]  /*198e0*/  @!P1 IMAD.IADD R9, R9, 0x1, -R2.reuse ;  /* 0x0000000109099824 */ /* 0x100fe200078e0a02 */
[----:B------:R-:W-:Y:S01]  /*198f0*/  ISETP.GE.AND P1, PT, R18, RZ, PT ;  /* 0x000000ff1200720c */ /* 0x000fe20003f26270 */
[--C-:B------:R-:W-:Y:S01]  /*19900*/  @!P3 IMAD.IADD R11, R11, 0x1, -R2.reuse ;  /* 0x000000010b0bb824 */ /* 0x100fe200078e0a02 */
[----:B------:R0:W-:Y:S01]  /*19910*/  STL [R1+0xa54], R12 ;  /* 0x000a540c01007387 */ /* 0x0001e20000100800 */
[----:B------:R-:W-:Y:S01]  /*19920*/  @!P4 IMAD.MOV R3, RZ, RZ, -R3 ;  /* 0x000000ffff03c224 */ /* 0x000fe200078e0a03 */
[C---:B------:R-:W-:Y:S01]  /*19930*/  ISETP.GT.U32.AND P3, PT, R2.reuse, R9, PT ;  /* 0x000000090200720c */ /* 0x040fe20003f64070 */
[--C-:B------:R-:W-:Y:S01]  /*19940*/  @!P5 IMAD.IADD R7, R7, 0x1, -R2.reuse ;  /* 0x000000010707d824 */ /* 0x100fe200078e0a02 */
[----:B------:R-:W-:Y:S01]  /*19950*/  ISETP.GT.U32.AND P4, PT, R2, R10, PT ;  /* 0x0000000a0200720c */ /* 0x000fe20003f84070 */
[--C-:B------:R-:W-:Y:S01]  /*19960*/  @!P6 IMAD.IADD R8, R8, 0x1, -R2.reuse ;  /* 0x000000010808e824 */ /* 0x100fe200078e0a02 */
[----:B------:R-:W-:Y:S01]  /*19970*/  ISETP.GE.AND P5, PT, R16, RZ, PT ;  /* 0x000000ff1000720c */ /* 0x000fe20003fa6270 */
[----:B------:R-:W-:Y:S01]  /*19980*/  @!P0 IMAD.IADD R6, R6, 0x1, -R2 ;  /* 0x0000000106068824 */ /* 0x000fe200078e0a02 */
[----:B------:R-:W-:Y:S01]  /*19990*/  ISETP.GE.AND P0, PT, R17, RZ, PT ;  /* 0x000000ff1100720c */ /* 0x000fe20003f06270 */
[----:B------:R-:W-:Y:S01]  /*199a0*/  @!P2 IMAD.MOV R4, RZ, RZ, -R4 ;  /* 0x000000ffff04a224 */ /* 0x000fe200078e0a04 */
[----:B------:R-:W-:Y:S01]  /*199b0*/  ISETP.GE.AND P6, PT, R15, RZ, PT ;  /* 0x000000ff0f00720c */ /* 0x000fe20003fc6270 */
[----:B0-----:R-:W-:Y:S01]  /*199c0*/  IMAD R12, R0, 0x2, R12 ;  /* 0x00000002000c7824 */ /* 0x001fe200078e020c */
[----:B------:R-:W-:-:S03]  /*199d0*/  ISETP.GT.U32.AND P2, PT, R2, R11, PT ;  /* 0x0000000b0200720c */ /* 0x000fc60003f44070 */
[--C-:B------:R-:W-:Y:S01]  /*199e0*/  @!P3 IMAD.IADD R9, R9, 0x1, -R2.reuse ;  /* 0x000000010909b824 */ /* 0x100fe200078e0a02 */
[----:B------:R0:W-:Y:S01]  /*199f0*/  STL [R1+0xa20], R12 ;  /* 0x000a200c01007387 */ /* 0x0001e20000100800 */
[----:B------:R-:W-:Y:S01]  /*19a00*/  ISETP.GE.AND P3, PT, R14, RZ, PT ;  /* 0x000000ff0e00720c */ /* 0x000fe20003f66270 */
[----:B------:R-:W-:Y:S01]  /*19a10*/  @!P4 IMAD.IADD R10, R10, 0x1, -R2 ;  /* 0x000000010a0ac824 */ /* 0x000fe200078e0a02 */
[----:B------:R-:W-:Y:S01]  /*19a20*/  ISETP.GE.AND P4, PT, R13, RZ, PT ;  /* 0x000000ff0d00720c */ /* 0x000fe20003f86270 */
[----:B0-----:R-:W-:-:S04]  /*19a30*/  IMAD R12, R0, 0x2, R12 ;  /* 0x00000002000c7824 */ /* 0x001fc800078e020c */
[C---:B------:R-:W-:Y:S01]  /*19a40*/  IMAD R22, R0.reuse, 0x2, R12 ;  /* 0x0000000200167824 */ /* 0x040fe200078e020c */
[----:B------:R0:W-:Y:S04]  /*19a50*/  STL [R1+0xa1c], R12 ;  /* 0x000a1c0c01007387 */ /* 0x0001e80000100800 */
[----:B------:R-:W2:Y:S04]  /*19a60*/  LDL.LU R21, [R1+0x28] ;  /* 0x0000280001157983 */ /* 0x000ea80000300800 */
[----:B------:R-:W3:Y:S04]  /*19a70*/  LDL.LU R20, [R1+0x24] ;  /* 0x0000240001147983 */ /* 0x000ee80000300800 */
[----:B------:R-:W4:Y:S04]  /*19a80*/  LDL.LU R19, [R1+0x20] ;  /* 0x0000200001137983 */ /* 0x000f280000300800 */
[----:B------:R1:W-:Y:S04]  /*19a90*/  STL [R1+0xa24], R22 ;  /* 0x000a241601007387 */ /* 0x0003e80000100800 */
[----:B------:R-:W4:Y:S04]  /*19aa0*/  LDL.LU R18, [R1+0x1c] ;  /* 0x00001c0001127983 */ /* 0x000f280000300800 */
[----:B------:R-:W4:Y:S04]  /*19ab0*/  LDL.LU R17, [R1+0x18] ;  /* 0x0000180001117983 */ /* 0x000f280000300800 */
[----:B------:R-:W4:Y:S04]  /*19ac0*/  LDL.LU R16, [R1+0x14] ;  /* 0x0000140001107983 */ /* 0x000f280000300800 */
[----:B------:R-:W4:Y:S04]  /*19ad0*/  LDL.LU R15, [R1+0x10] ;  /* 0x00001000010f7983 */ /* 0x000f280000300800 */
[----:B------:R-:W4:Y:S04]  /*19ae0*/  LDL.LU R14, [R1+0xc] ;  /* 0x00000c00010e7983 */ /* 0x000f280000300800 */
[----:B------:R-:W4:Y:S04]  /*19af0*/  LDL.LU R13, [R1+0x8] ;  /* 0x00000800010d7983 */ /* 0x000f280000300800 */
[----:B0-----:R-:W4:Y:S04]  /*19b00*/  LDL.LU R12, [R1+0x4] ;  /* 0x00000400010c7983 */ /* 0x001f280000300800 */
[----:B------:R-:W4:Y:S01]  /*19b10*/  LDL.LU R252, [R1] ;  /* 0x0000000001fc7983 */ /* 0x000f220000300800 */
[----:B-1----:R-:W-:-:S02]  /*19b20*/  IMAD R22, R0, 0x2, R22 ;  /* 0x0000000200167824 */ /* 0x002fc400078e0216 */
[----:B------:R-:W-:Y:S01]  /*19b30*/  @!P2 IMAD.IADD R11, R11, 0x1, -R2 ;  /* 0x000000010b0ba824 */ /* 0x000fe200078e0a02 */
[----:B------:R-:W-:Y:S01]  /*19b40*/  ISETP.NE.AND P2, PT, R5, RZ, PT ;  /* 0x000000ff0500720c */ /* 0x000fe20003f45270 */
[----:B------:R-:W0:Y:S01]  /*19b50*/  S2R R2, SR_TID.X ;  /* 0x0000000000027919 */ /* 0x000e220000002100 */
[----:B------:R-:W-:Y:S01]  /*19b60*/  LOP3.LUT R5, RZ, R5, RZ, 0x33, !PT ;  /* 0x00000005ff057212 */ /* 0x000fe200078e33ff */
[----:B------:R1:W-:Y:S02]  /*19b70*/  STL [R1+0xa28], R22 ;  /* 0x000a281601007387 */ /* 0x0003e40000100800 */
[----:B-1----:R-:W-:-:S05]  /*19b80*/  IMAD R22, R0, 0x4, R22 ;  /* 0x0000000400167824 */ /* 0x002fca00078e0216 */
[----:B------:R1:W-:Y:S04]  /*19b90*/  STL [R1+0xa84], R22 ;  /* 0x000a841601007387 */ /* 0x0003e80000100800 */
[----:B-1----:R-:W4:Y:S01]  /*19ba0*/  LDL.LU R22, [R1+0x19d0] ;  /* 0x0019d00001167983 */ /* 0x002f220000300800 */
[----:B0-----:R-:W-:Y:S01]  /*19bb0*/  LOP3.LUT R2, R2, 0x7f, RZ, 0xc0, !PT ;  /* 0x0000007f02027812 */ /* 0x001fe200078ec0ff */
[----:B------:R-:W-:-:S04]  /*19bc0*/  @!P0 IMAD.MOV R7, RZ, RZ, -R7 ;  /* 0x000000ffff078224 */ /* 0x000fc800078e0a07 */
[----:B------:R-:W-:Y:S01]  /*19bd0*/  IMAD R2, R2, UR42, RZ ;  /* 0x0000002a02027c24 */ /* 0x000fe2000f8e02ff */
[C---:B--2---:R-:W-:Y:S02]  /*19be0*/  SEL R21, R5.reuse, R21, !P2 ;  /* 0x0000001505157207 */ /* 0x044fe40005000000 */
[----:B---3--:R-:W-:-:S03]  /*19bf0*/  SEL R20, R5, R20, !P2 ;  /* 0x0000001405147207 */ /* 0x008fc60005000000 */
[----:B------:R0:W-:Y:S01]  /*19c00*/  STL [R1+0x670], R21 ;  /* 0x0006701501007387 */ /* 0x0001e20000100800 */
[----:B----4-:R-:W-:-:S03]  /*19c10*/  SEL R19, R5, R19, !P2 ;  /* 0x0000001305137207 */ /* 0x010fc60005000000 */
[----:B0-----:R-:W2:Y:S01]  /*19c20*/  LDL.LU R21, [R1+0x19cc] ;  /* 0x0019cc0001157983 */ /* 0x001ea20000300800 */
[----:B------:R-:W-:-:S03]  /*19c30*/  SEL R18, R5, R18, !P2 ;  /* 0x0000001205127207 */ /* 0x000fc60005000000 */
[----:B------:R0:W-:Y:S01]  /*19c40*/  STL [R1+0x66c], R20 ;  /* 0x00066c1401007387 */ /* 0x0001e20000100800 */
[C---:B------:R-:W-:Y:S02]  /*19c50*/  SEL R17, R5.reuse, R17, !P2 ;  /* 0x0000001105117207 */ /* 0x040fe40005000000 */
[C---:B------:R-:W-:Y:S01]  /*19c60*/  SEL R16, R5.reuse, R16, !P2 ;  /* 0x0000001005107207 */ /* 0x040fe20005000000 */
[----:B0-----:R-:W3:Y:S01]  /*19c70*/  LDL.LU R20, [R1+0x19c8] ;  /* 0x0019c80001147983 */ /* 0x001ee20000300800 */
[----:B------:R-:W-:-:S03]  /*19c80*/  SEL R15, R5, R15, !P2 ;  /* 0x0000000f050f7207 */ /* 0x000fc60005000000 */
[----:B------:R0:W-:Y:S01]  /*19c90*/  STL [R1+0x668], R19 ;  /* 0x0006681301007387 */ /* 0x0001e20000100800 */
[C---:B------:R-:W-:Y:S02]  /*19ca0*/  SEL R14, R5.reuse, R14, !P2 ;  /* 0x0000000e050e7207 */ /* 0x040fe40005000000 */
[C---:B------:R-:W-:Y:S01]  /*19cb0*/  SEL R13, R5.reuse, R13, !P2 ;  /* 0x0000000d050d7207 */ /* 0x040fe20005000000 */
[----:B0-----:R-:W4:Y:S04]  /*19cc0*/  LDL.LU R19, [R1+0x19c4] ;  /* 0x0019c40001137983 */ /* 0x001f280000300800 */
[----:B------:R0:W-:Y:S01]  /*19cd0*/  STL [R1+0x664], R18 ;  /* 0x0006641201007387 */ /* 0x0001e20000100800 */
[----:B------:R-:W-:-:S03]  /*19ce0*/  SEL R12, R5, R12, !P2 ;  /* 0x0000000c050c7207 */ /* 0x000fc60005000000 */
[----:B0-----:R-:W2:Y:S04]  /*19cf0*/  LDL.LU R18, [R1+0x19c0] ;  /* 0x0019c00001127983 */ /* 0x001ea80000300800 */
[----:B------:R0:W-:Y:S01]  /*19d00*/  STL [R1+0x64c], R17 ;  /* 0x00064c1101007387 */ /* 0x0001e20000100800 */
[----:B------:R-:W-:-:S03]  /*19d10*/  SEL R252, R5, R252, !P2 ;  /* 0x000000fc05fc7207 */ /* 0x000fc60005000000 */
[----:B0-----:R-:W3:Y:S04]  /*19d20*/  LDL.LU R17, [R1+0x19bc] ;  /* 0x0019bc0001117983 */ /* 0x001ee80000300800 */
[----:B------:R0:W-:Y:S04]  /*19d30*/  STL [R1+0x648], R16 ;  /* 0x0006481001007387 */ /* 0x0001e80000100800 */
[----:B0-----:R-:W4:Y:S04]  /*19d40*/  LDL.LU R16, [R1+0x19b8] ;  /* 0x0019b80001107983 */ /* 0x001f280000300800 */
[----:B------:R0:W-:Y:S04]  /*19d50*/  STL [R1+0x644], R15 ;  /* 0x0006440f01007387 */ /* 0x0001e80000100800 */
[----:B0-----:R-:W2:Y:S04]  /*19d60*/  LDL.LU R15, [R1+0x19b4] ;  /* 0x0019b400010f7983 */ /* 0x001ea80000300800 */
[----:B------:R0:W-:Y:S04]  /*19d70*/  STL [R1+0x640], R14 ;  /* 0x0006400e01007387 */ /* 0x0001e80000100800 */
[----:B0-----:R-:W3:Y:S04]  /*19d80*/  LDL.LU R14, [R1+0x19b0] ;  /* 0x0019b000010e7983 */ /* 0x001ee80000300800 */
[----:B------:R0:W-:Y:S04]  /*19d90*/  STL [R1+0x63c], R13 ;  /* 0x00063c0d01007387 */ /* 0x0001e80000100800 */
[----:B0-----:R-:W4:Y:S04]  /*19da0*/  LDL.LU R13, [R1+0x19ac] ;  /* 0x0019ac00010d7983 */ /* 0x001f280000300800 */
[----:B------:R0:W-:Y:S04]  /*19db0*/  STL [R1+0x638], R12 ;  /* 0x0006380c01007387 */ /* 0x0001e80000100800 */
[----:B0-----:R-:W2:Y:S04]  /*19dc0*/  LDL.LU R12, [R1+0x19a8] ;  /* 0x0019a800010c7983 */ /* 0x001ea80000300800 */
[----:B------:R0:W-:Y:S04]  /*19dd0*/  STL [R1+0x634], R252 ;  /* 0x000634fc01007387 */ /* 0x0001e80000100800 */
[----:B0-----:R-:W3:Y:S01]  /*19de0*/  LDL.LU R252, [R1+0x19a4] ;  /* 0x0019a40001fc7983 */ /* 0x001ee20000300800 */
[----:B--2---:R-:W-:-:S02]  /*19df0*/  SEL R12, R5, R12, !P2 ;  /* 0x0000000c050c7207 */ /* 0x004fc40005000000 */
[----:B---3--:R-:W-:-:S05]  /*19e00*/  SEL R252, R5, R252, !P2 ;  /* 0x000000fc05fc7207 */ /* 0x008fca0005000000 */
[----:B------:R4:W-:Y:S04]  /*19e10*/  STL [R1+0x630], R252 ;  /* 0x000630fc01007387 */ /* 0x0009e80000100800 */
[----:B------:R0:W-:Y:S01]  /*19e20*/  STL [R1+0x62c], R12 ;  /* 0x00062c0c01007387 */ /* 0x0001e20000100800 */
[C---:B----4-:R-:W-:Y:S02]  /*19e30*/  SEL R252, R5.reuse, R13, !P2 ;  /* 0x0000000d05fc7207 */ /* 0x050fe40005000000 */
[C---:B------:R-:W-:Y:S02]  /*19e40*/  SEL R13, R5.reuse, R15, !P2 ;  /* 0x0000000f050d7207 */ /* 0x040fe40005000000 */
[C---:B0-----:R-:W-:Y:S02]  /*19e50*/  SEL R12, R5.reuse, R14, !P2 ;  /* 0x0000000e050c7207 */ /* 0x041fe40005000000 */
[C---:B------:R-:W-:Y:S01]  /*19e60*/  SEL R14, R5.reuse, R16, !P2 ;  /* 0x00000010050e7207 */ /* 0x040fe20005000000 */
[----:B------:R-:W-:Y:S04]  /*19e70*/  STL [R1+0x624], R252 ;  /* 0x000624fc01007387 */ /* 0x000fe80000100800 */
[----:B------:R0:W-:Y:S04]  /*19e80*/  STL [R1+0x61c], R12 ;  /* 0x00061c0c01007387 */ /* 0x0001e80000100800 */
[----:B------:R1:W-:Y:S04]  /*19e90*/  STL [R1+0x618], R13 ;  /* 0x0006180d01007387 */ /* 0x0003e80000100800 */
[----:B------:R2:W-:Y:S01]  /*19ea0*/  STL [R1+0x614], R14 ;  /* 0x0006140e01007387 */ /* 0x0005e20000100800 */
[----:B0-----:R-:W-:-:S02]  /*19eb0*/  SEL R12, R5, R17, !P2 ;  /* 0x00000011050c7207 */ /* 0x001fc40005000000 */
[----:B-1----:R-:W-:-:S03]  /*19ec0*/  SEL R13, R5, R18, !P2 ;  /* 0x00000012050d7207 */ /* 0x002fc60005000000 */
[----:B------:R0:W-:Y:S01]  /*19ed0*/  STL [R1+0x610], R12 ;  /* 0x0006100c01007387 */ /* 0x0001e20000100800 */
[----:B--2---:R-:W-:-:S03]  /*19ee0*/  SEL R14, R5, R19, !P2 ;  /* 0x00000013050e7207 */ /* 0x004fc60005000000 */
[----:B------:R1:W-:Y:S04]  /*19ef0*/  STL [R1+0x608], R13 ;  /* 0x0006080d01007387 */ /* 0x0003e80000100800 */
[----:B------:R2:W-:Y:S01]  /*19f00*/  STL [R1+0x604], R14 ;  /* 0x0006040e01007387 */ /* 0x0005e20000100800 */
[C---:B0-----:R-:W-:Y:S02]  /*19f10*/  SEL R12, R5.reuse, R20, !P2 ;  /* 0x00000014050c7207 */ /* 0x041fe40005000000 */
        /* <DEDUP_REMOVED lines=286> */
[----:B------:R-:W-:Y:S01]  /*1b100*/  STL [R1+0x250], R14 ;  /* 0x0002500e01007387 */ /* 0x000fe20000100800 */
[----:B0-----:R-:W-:-:S03]  /*1b110*/  SEL R12, R5, R164, !P2 ;  /* 0x000000a4050c7207 */ /* 0x001fc60005000000 */
[----:B------:R-:W2:Y:S01]  /*1b120*/  LDL.LU R252, [R1+0x150] ;  /* 0x0001500001fc7983 */ /* 0x000ea20000300800 */
[----:B-1----:R-:W-:-:S03]  /*1b130*/  SEL R13, R5, R165, !P2 ;  /* 0x000000a5050d7207 */ /* 0x002fc60005000000 */
[----:B------:R0:W-:Y:S04]  /*1b140*/  STL [R1+0x238], R12 ;  /* 0x0002380c01007387 */ /* 0x0001e80000100800 */
[----:B------:R1:W-:Y:S04]  /*1b150*/  STL [R1+0x230], R13 ;  /* 0x0002300d01007387 */ /* 0x0003e80000100800 */
[----:B------:R-:W3:Y:S01]  /*1b160*/  LDL.LU R18, [R1+0x154] ;  /* 0x0001540001127983 */ /* 0x000ee20000300800 */
[C---:B0-----:R-:W-:Y:S02]  /*1b170*/  SEL R12, R5.reuse, R166, !P2 ;  /* 0x000000a6050c7207 */ /* 0x041fe40005000000 */
[----:B-1----:R-:W-:-:S03]  /*1b180*/  SEL R13, R5, R167, !P2 ;  /* 0x000000a7050d7207 */ /* 0x002fc60005000000 */
[----:B------:R0:W-:Y:S04]  /*1b190*/  STL [R1+0x228], R12 ;  /* 0x0002280c01007387 */ /* 0x0001e80000100800 */
[----:B------:R-:W4:Y:S01]  /*1b1a0*/  LDL.LU R14, [R1+0x158] ;  /* 0x00015800010e7983 */ /* 0x000f220000300800 */
[----:B0-----:R-:W-:-:S03]  /*1b1b0*/  SEL R12, R5, R168, !P2 ;  /* 0x000000a8050c7207 */ /* 0x001fc60005000000 */
[----:B------:R-:W-:Y:S01]  /*1b1c0*/  STL [R1+0x220], R13 ;  /* 0x0002200d01007387 */ /* 0x000fe20000100800 */
[----:B------:R-:W-:-:S03]  /*1b1d0*/  SEL R15, R5, R169, !P2 ;  /* 0x000000a9050f7207 */ /* 0x000fc60005000000 */
[----:B------:R0:W-:Y:S04]  /*1b1e0*/  STL [R1+0x218], R12 ;  /* 0x0002180c01007387 */ /* 0x0001e80000100800 */
[----:B0-----:R-:W4:Y:S01]  /*1b1f0*/  LDL.LU R12, [R1+0x168] ;  /* 0x00016800010c7983 */ /* 0x001f220000300800 */
[----:B------:R-:W-:-:S03]  /*1b200*/  SEL R13, R5, R170, !P2 ;  /* 0x000000aa050d7207 */ /* 0x000fc60005000000 */
[----:B------:R-:W-:Y:S04]  /*1b210*/  STL [R1+0x20c], R15 ;  /* 0x00020c0f01007387 */ /* 0x000fe80000100800 */
[----:B------:R-:W4:Y:S04]  /*1b220*/  LDL.LU R33, [R1+0x188] ;  /* 0x0001880001217983 */ /* 0x000f280000300800 */
[----:B------:R-:W4:Y:S04]  /*1b230*/  LDL.LU R32, [R1+0x1b4] ;  /* 0x0001b40001207983 */ /* 0x000f280000300800 */
[----:B------:R0:W-:Y:S04]  /*1b240*/  STL [R1+0x208], R13 ;  /* 0x0002080d01007387 */ /* 0x0001e80000100800 */
[----:B------:R-:W4:Y:S04]  /*1b250*/  LDL.LU R17, [R1+0x194] ;  /* 0x0001940001117983 */ /* 0x000f280000300800 */
[----:B------:R-:W4:Y:S01]  /*1b260*/  LDL.LU R31, [R1+0x198] ;  /* 0x00019800011f7983 */ /* 0x000f220000300800 */
[----:B0-----:R-:W-:-:S03]  /*1b270*/  SEL R13, R5, R171, !P2 ;  /* 0x000000ab050d7207 */ /* 0x001fc60005000000 */
[----:B------:R-:W4:Y:S04]  /*1b280*/  LDL.LU R30, [R1+0x1b0] ;  /* 0x0001b000011e7983 */ /* 0x000f280000300800 */
[----:B------:R0:W-:Y:S04]  /*1b290*/  STL [R1+0x204], R13 ;  /* 0x0002040d01007387 */ /* 0x0001e80000100800 */
[----:B------:R-:W4:Y:S04]  /*1b2a0*/  LDL.LU R16, [R1+0x1ac] ;  /* 0x0001ac0001107983 */ /* 0x000f280000300800 */
[----:B------:R-:W4:Y:S04]  /*1b2b0*/  LDL.LU R29, [R1+0x1a8] ;  /* 0x0001a800011d7983 */ /* 0x000f280000300800 */
[----:B------:R-:W4:Y:S01]  /*1b2c0*/  LDL.LU R15, [R1+0x1a0] ;  /* 0x0001a000010f7983 */ /* 0x000f220000300800 */
[----:B0-----:R-:W-:-:S05]  /*1b2d0*/  SEL R13, R5, R172, !P2 ;  /* 0x000000ac050d7207 */ /* 0x001fca0005000000 */
[----:B------:R0:W-:Y:S04]  /*1b2e0*/  STL [R1+0x1f4], R13 ;  /* 0x0001f40d01007387 */ /* 0x0001e80000100800 */
[----:B------:R-:W4:Y:S04]  /*1b2f0*/  LDL.LU R28, [R1+0x1a4] ;  /* 0x0001a400011c7983 */ /* 0x000f280000300800 */
[----:B0-----:R-:W4:Y:S01]  /*1b300*/  LDL.LU R13, [R1+0x19c] ;  /* 0x00019c00010d7983 */ /* 0x001f220000300800 */
[----:B------:R-:W-:-:S05]  /*1b310*/  SEL R19, R5, R173, !P2 ;  /* 0x000000ad05137207 */ /* 0x000fca0005000000 */
[----:B------:R0:W-:Y:S04]  /*1b320*/  STL [R1+0x1f0], R19 ;  /* 0x0001f01301007387 */ /* 0x0001e80000100800 */
[----:B------:R-:W4:Y:S04]  /*1b330*/  LDL.LU R27, [R1+0x190] ;  /* 0x00019000011b7983 */ /* 0x000f280000300800 */
[----:B------:R-:W4:Y:S01]  /*1b340*/  LDL.LU R26, [R1+0x18c] ;  /* 0x00018c00011a7983 */ /* 0x000f220000300800 */
[----:B0-----:R-:W-:-:S05]  /*1b350*/  SEL R19, R5, R174, !P2 ;  /* 0x000000ae05137207 */ /* 0x001fca0005000000 */
[----:B------:R0:W-:Y:S04]  /*1b360*/  STL [R1+0x1ec], R19 ;  /* 0x0001ec1301007387 */ /* 0x0001e80000100800 */
[----:B------:R-:W4:Y:S04]  /*1b370*/  LDL.LU R25, [R1+0x16c] ;  /* 0x00016c0001197983 */ /* 0x000f280000300800 */
[----:B------:R-:W4:Y:S04]  /*1b380*/  LDL.LU R24, [R1+0x170] ;  /* 0x0001700001187983 */ /* 0x000f280000300800 */
[----:B------:R-:W4:Y:S04]  /*1b390*/  LDL.LU R23, [R1+0x17c] ;  /* 0x00017c0001177983 */ /* 0x000f280000300800 */
[----:B------:R-:W4:Y:S04]  /*1b3a0*/  LDL.LU R22, [R1+0x180] ;  /* 0x0001800001167983 */ /* 0x000f280000300800 */
[----:B------:R-:W4:Y:S04]  /*1b3b0*/  LDL.LU R21, [R1+0x184] ;  /* 0x0001840001157983 */ /* 0x000f280000300800 */
[----:B0-----:R-:W4:Y:S01]  /*1b3c0*/  LDL.LU R19, [R1+0x174] ;  /* 0x0001740001137983 */ /* 0x001f220000300800 */
[----:B--2---:R-:W-:-:S03]  /*1b3d0*/  SEL R20, R5, R252, !P2 ;  /* 0x000000fc05147207 */ /* 0x004fc60005000000 */
[----:B------:R-:W2:Y:S04]  /*1b3e0*/  LDL.LU R252, [R1+0x178] ;  /* 0x0001780001fc7983 */ /* 0x000ea80000300800 */
[----:B------:R0:W-:Y:S01]  /*1b3f0*/  STL [R1+0x1e8], R20 ;  /* 0x0001e81401007387 */ /* 0x0001e20000100800 */
[----:B---3--:R-:W-:-:S03]  /*1b400*/  SEL R34, R5, R18, !P2 ;  /* 0x0000001205227207 */ /* 0x008fc60005000000 */
[----:B0-----:R-:W3:Y:S04]  /*1b410*/  LDL.LU R20, [R1+0x164] ;  /* 0x0001640001147983 */ /* 0x001ee80000300800 */
[----:B------:R-:W3:Y:S04]  /*1b420*/  LDL.LU R18, [R1+0x160] ;  /* 0x0001600001127983 */ /* 0x000ee80000300800 */
[----:B------:R4:W-:Y:S02]  /*1b430*/  STL [R1+0x1d8], R34 ;  /* 0x0001d82201007387 */ /* 0x0009e40000100800 */
[----:B----4-:R-:W-:-:S02]  /*1b440*/  SEL R34, R5, R14, !P2 ;  /* 0x0000000e05227207 */ /* 0x010fc40005000000 */
[----:B------:R-:W4:Y:S04]  /*1b450*/  LDL.LU R14, [R1+0x15c] ;  /* 0x00015c00010e7983 */ /* 0x000f280000300800 */
[----:B------:R0:W-:Y:S01]  /*1b460*/  STL [R1+0x1d0], R34 ;  /* 0x0001d02201007387 */ /* 0x0001e20000100800 */
[----:B------:R-:W-:-:S03]  /*1b470*/  SEL R35, R5, R12, !P2 ;  /* 0x0000000c05237207 */ /* 0x000fc60005000000 */
[----:B------:R-:W4:Y:S01]  /*1b480*/  LDL.LU R12, [R1+0x14c] ;  /* 0x00014c00010c7983 */ /* 0x000f220000300800 */
[----:B0-----:R-:W-:-:S03]  /*1b490*/  SEL R34, R5, R33, !P2 ;  /* 0x0000002105227207 */ /* 0x001fc60005000000 */
[----:B------:R-:W-:Y:S01]  /*1b4a0*/  STL [R1+0x1cc], R35 ;  /* 0x0001cc2301007387 */ /* 0x000fe20000100800 */
[----:B------:R-:W-:-:S03]  /*1b4b0*/  SEL R32, R5, R32, !P2 ;  /* 0x0000002005207207 */ /* 0x000fc60005000000 */
[----:B------:R-:W-:Y:S01]  /*1b4c0*/  STL [R1+0x1c8], R34 ;  /* 0x0001c82201007387 */ /* 0x000fe20000100800 */
[----:B------:R-:W-:-:S03]  /*1b4d0*/  SEL R33, R5, R17, !P2 ;  /* 0x0000001105217207 */ /* 0x000fc60005000000 */
[----:B------:R-:W4:Y:S04]  /*1b4e0*/  LDL.LU R17, [R1+0x148] ;  /* 0x0001480001117983 */ /* 0x000f280000300800 */
[----:B------:R0:W-:Y:S01]  /*1b4f0*/  STL [R1+0x1c4], R32 ;  /* 0x0001c42001007387 */ /* 0x0001e20000100800 */
[----:B------:R-:W-:-:S03]  /*1b500*/  SEL R30, R5, R30, !P2 ;  /* 0x0000001e051e7207 */ /* 0x000fc60005000000 */
[----:B------:R-:W-:Y:S01]  /*1b510*/  STL [R1+0x1c0], R33 ;  /* 0x0001c02101007387 */ /* 0x000fe20000100800 */
[C---:B0-----:R-:W-:Y:S02]  /*1b520*/  SEL R32, R5.reuse, R31, !P2 ;  /* 0x0000001f05207207 */ /* 0x041fe40005000000 */
[----:B------:R-:W-:-:S03]  /*1b530*/  SEL R31, R5, R16, !P2 ;  /* 0x00000010051f7207 */ /* 0x000fc60005000000 */
[----:B------:R-:W-:Y:S04]  /*1b540*/  STL [R1+0x1bc], R32 ;  /* 0x0001bc2001007387 */ /* 0x000fe80000100800 */
[----:B------:R-:W4:Y:S04]  /*1b550*/  LDL.LU R16, [R1+0x144] ;  /* 0x0001440001107983 */ /* 0x000f280000300800 */
[----:B------:R0:W-:Y:S04]  /*1b560*/  STL [R1+0x1b8], R30 ;  /* 0x0001b81e01007387 */ /* 0x0001e80000100800 */
[----:B------:R-:W-:Y:S01]  /*1b570*/  STL [R1+0x1b4], R31 ;  /* 0x0001b41f01007387 */ /* 0x000fe20000100800 */
[----:B0-----:R-:W-:-:S02]  /*1b580*/  SEL R30, R5, R29, !P2 ;  /* 0x0000001d051e7207 */ /* 0x001fc40005000000 */
[C---:B------:R-:W-:Y:S02]  /*1b590*/  SEL R29, R5.reuse, R15, !P2 ;  /* 0x0000000f051d7207 */ /* 0x040fe40005000000 */
[----:B------:R-:W4:Y:S04]  /*1b5a0*/  LDL.LU R15, [R1+0x140] ;  /* 0x00014000010f7983 */ /* 0x000f280000300800 */
[----:B------:R-:W-:Y:S04]  /*1b5b0*/  STL [R1+0x1b0], R30 ;  /* 0x0001b01e01007387 */ /* 0x000fe80000100800 */
[----:B------:R0:W-:Y:S02]  /*1b5c0*/  STL [R1+0x1ac], R29 ;  /* 0x0001ac1d01007387 */ /* 0x0001e40000100800 */
[----:B0-----:R-:W-:-:S02]  /*1b5d0*/  SEL R29, R5, R13, !P2 ;  /* 0x0000000d051d7207 */ /* 0x001fc40005000000 */
[----:B------:R-:W4:Y:S01]  /*1b5e0*/  LDL.LU R13, [R1+0xec] ;  /* 0x0000ec00010d7983 */ /* 0x000f220000300800 */
[----:B------:R-:W-:-:S05]  /*1b5f0*/  SEL R28, R5, R28, !P2 ;  /* 0x0000001c051c7207 */ /* 0x000fca0005000000 */
[----:B------:R0:W-:Y:S04]  /*1b600*/  STL [R1+0x1a8], R28 ;  /* 0x0001a81c01007387 */ /* 0x0001e80000100800 */
[----:B------:R-:W-:Y:S01]  /*1b610*/  STL [R1+0x1a4], R29 ;  /* 0x0001a41d01007387 */ /* 0x000fe20000100800 */
[C---:B0-----:R-:W-:Y:S02]  /*1b620*/  SEL R28, R5.reuse, R27, !P2 ;  /* 0x0000001b051c7207 */ /* 0x041fe40005000000 */
[C---:B------:R-:W-:Y:S02]  /*1b630*/  SEL R27, R5.reuse, R26, !P2 ;  /* 0x0000001a051b7207 */ /* 0x040fe40005000000 */
[C---:B------:R-:W-:Y:S02]  /*1b640*/  SEL R26, R5.reuse, R25, !P2 ;  /* 0x00000019051a7207 */ /* 0x040fe40005000000 */
[C---:B------:R-:W-:Y:S01]  /*1b650*/  SEL R25, R5.reuse, R24, !P2 ;  /* 0x0000001805197207 */ /* 0x040fe20005000000 */
[----:B------:R-:W-:Y:S01]  /*1b660*/  STL [R1+0x1a0], R28 ;  /* 0x0001a01c01007387 */ /* 0x000fe20000100800 */
[----:B------:R-:W-:-:S02]  /*1b670*/  SEL R24, R5, R23, !P2 ;  /* 0x0000001705187207 */ /* 0x000fc40005000000 */
[C---:B------:R-:W-:Y:S01]  /*1b680*/  SEL R23, R5.reuse, R22, !P2 ;  /* 0x0000001605177207 */ /* 0x040fe20005000000 */
[----:B------:R-:W-:Y:S01]  /*1b690*/  STL [R1+0x19c], R27 ;  /* 0x00019c1b01007387 */ /* 0x000fe20000100800 */
[----:B------:R-:W-:-:S03]  /*1b6a0*/  SEL R21, R5, R21, !P2 ;  /* 0x0000001505157207 */ /* 0x000fc60005000000 */
[----:B------:R-:W-:Y:S01]  /*1b6b0*/  STL [R1+0x198], R26 ;  /* 0x0001981a01007387 */ /* 0x000fe20000100800 */
[----:B------:R-:W-:-:S03]  /*1b6c0*/  SEL R22, R5, R19, !P2 ;  /* 0x0000001305167207 */ /* 0x000fc60005000000 */
[----:B------:R-:W-:Y:S04]  /*1b6d0*/  STL [R1+0x194], R25 ;  /* 0x0001941901007387 */ /* 0x000fe80000100800 */
[----:B------:R-:W-:Y:S04]  /*1b6e0*/  STL [R1+0x190], R24 ;  /* 0x0001901801007387 */ /* 0x000fe80000100800 */
[----:B------:R-:W-:Y:S04]  /*1b6f0*/  STL [R1+0x18c], R23 ;  /* 0x00018c1701007387 */ /* 0x000fe80000100800 */
[----:B------:R-:W4:Y:S04]  /*1b700*/  LDL.LU R19, [R1+0x100] ;  /* 0x0001000001137983 */ /* 0x000f280000300800 */
[----:B------:R2:W-:Y:S04]  /*1b710*/  STL [R1+0x188], R21 ;  /* 0x0001881501007387 */ /* 0x0005e80000100800 */
[----:B------:R-:W-:Y:S01]  /*1b720*/  STL [R1+0x184], R22 ;  /* 0x0001841601007387 */ /* 0x000fe20000100800 */
[----:B--2---:R-:W-:-:S03]  /*1b730*/  SEL R21, R5, R252, !P2 ;  /* 0x000000fc05157207 */ /* 0x004fc60005000000 */
[----:B------:R-:W2:Y:S04]  /*1b740*/  LDL.LU R252, [R1+0x13c] ;  /* 0x00013c0001fc7983 */ /* 0x000ea80000300800 */
[----:B------:R0:W-:Y:S01]  /*1b750*/  STL [R1+0x180], R21 ;  /* 0x0001801501007387 */ /* 0x0001e20000100800 */
[C---:B---3--:R-:W-:Y:S02]  /*1b760*/  SEL R20, R5.reuse, R20, !P2 ;  /* 0x0000001405147207 */ /* 0x048fe40005000000 */
[C---:B0-----:R-:W-:Y:S02]  /*1b770*/  SEL R21, R5.reuse, R18, !P2 ;  /* 0x0000001205157207 */ /* 0x041fe40005000000 */
[----:B------:R-:W3:Y:S04]  /*1b780*/  LDL.LU R18, [R1+0x138] ;  /* 0x0001380001127983 */ /* 0x000ee80000300800 */
[----:B------:R4:W-:Y:S04]  /*1b790*/  STL [R1+0x17c], R20 ;  /* 0x00017c1401007387 */ /* 0x0009e80000100800 */
[----:B------:R-:W-:Y:S01]  /*1b7a0*/  STL [R1+0x178], R21 ;  /* 0x0001781501007387 */ /* 0x000fe20000100800 */
[----:B----4-:R-:W-:-:S03]  /*1b7b0*/  SEL R20, R5, R14, !P2 ;  /* 0x0000000e05147207 */ /* 0x010fc60005000000 */
[----:B------:R-:W4:Y:S04]  /*1b7c0*/  LDL.LU R14, [R1+0x134] ;  /* 0x00013400010e7983 */ /* 0x000f280000300800 */
[----:B------:R-:W-:Y:S01]  /*1b7d0*/  STL [R1+0x174], R20 ;  /* 0x0001741401007387 */ /* 0x000fe20000100800 */
[----:B------:R-:W-:-:S03]  /*1b7e0*/  SEL R12, R5, R12, !P2 ;  /* 0x0000000c050c7207 */ /* 0x000fc60005000000 */
[----:B------:R-:W4:Y:S04]  /*1b7f0*/  LDL.LU R31, [R1+0x120] ;  /* 0x00012000011f7983 */ /* 0x000f280000300800 */
[----:B------:R-:W4:Y:S04]  /*1b800*/  LDL.LU R30, [R1+0x128] ;  /* 0x00012800011e7983 */ /* 0x000f280000300800 */
[----:B------:R0:W-:Y:S04]  /*1b810*/  STL [R1+0x170], R12 ;  /* 0x0001700c01007387 */ /* 0x0001e80000100800 */
[----:B0-----:R-:W4:Y:S01]  /*1b820*/  LDL.LU R12, [R1+0x12c] ;  /* 0x00012c00010c7983 */ /* 0x001f220000300800 */
        /* <DEDUP_REMOVED lines=9> */
[----:B------:R-:W4:Y:S01]  /*1b8c0*/  LDL.LU R26, [R1+0x110] ;  /* 0x00011000011a7983 */ /* 0x000f220000300800 */
[----:B0-----:R-:W-:-:S03]  /*1b8d0*/  SEL R20, R5, R15, !P2 ;  /* 0x0000000f05147207 */ /* 0x001fc60005000000 */
[----:B------:R-:W4:Y:S04]  /*1b8e0*/  LDL.LU R15, [R1+0x10c] ;  /* 0x00010c00010f7983 */ /* 0x000f280000300800 */
[----:B------:R-:W-:Y:S04]  /*1b8f0*/  STL [R1+0x164], R20 ;  /* 0x0001641401007387 */ /* 0x000fe80000100800 */
[----:B------:R-:W4:Y:S04]  /*1b900*/  LDL.LU R25, [R1+0x108] ;  /* 0x0001080001197983 */ /* 0x000f280000300800 */
[----:B------:R-:W4:Y:S01]  /*1b910*/  LDL.LU R21, [R1+0x104] ;  /* 0x0001040001157983 */ /* 0x000f220000300800 */
[----:B------:R-:W-:-:S05]  /*1b920*/  SEL R13, R5, R13, !P2 ;  /* 0x0000000d050d7207 */ /* 0x000fca0005000000 */
[----:B------:R0:W-:Y:S04]  /*1b930*/  STL [R1+0x160], R13 ;  /* 0x0001600d01007387 */ /* 0x0001e80000100800 */
[----:B------:R-:W4:Y:S04]  /*1b940*/  LDL.LU R24, [R1+0xfc] ;  /* 0x0000fc0001187983 */ /* 0x000f280000300800 */
[----:B0-----:R-:W4:Y:S01]  /*1b950*/  LDL.LU R13, [R1+0xf8] ;  /* 0x0000f800010d7983 */ /* 0x001f220000300800 */
[C---:B------:R-:W-:Y:S02]  /*1b960*/  SEL R20, R5.reuse, R175, !P2 ;  /* 0x000000af05147207 */ /* 0x040fe40005000000 */
[----:B------:R-:W-:-:S03]  /*1b970*/  SEL R22, R5, R176, !P2 ;  /* 0x000000b005167207 */ /* 0x000fc60005000000 */
[----:B------:R0:W-:Y:S04]  /*1b980*/  STL [R1+0x15c], R20 ;  /* 0x00015c1401007387 */ /* 0x0001e80000100800 */
[----:B------:R-:W4:Y:S04]  /*1b990*/  LDL.LU R23, [R1+0xf0] ;  /* 0x0000f00001177983 */ /* 0x000f280000300800 */
[----:B0-----:R-:W4:Y:S04]  /*1b9a0*/  LDL.LU R20, [R1+0xf4] ;  /* 0x0000f40001147983 */ /* 0x001f280000300800 */
[----:B------:R0:W-:Y:S02]  /*1b9b0*/  STL [R1+0x158], R22 ;  /* 0x0001581601007387 */ /* 0x0001e40000100800 */
[----:B0-----:R-:W-:-:S02]  /*1b9c0*/  SEL R22, R5, R19, !P2 ;  /* 0x0000001305167207 */ /* 0x001fc40005000000 */
[----:B------:R-:W4:Y:S04]  /*1b9d0*/  LDL.LU R19, [R1+0xbc] ;  /* 0x0000bc0001137983 */ /* 0x000f280000300800 */
[----:B------:R0:W-:Y:S04]  /*1b9e0*/  STL [R1+0x154], R22 ;  /* 0x0001541601007387 */ /* 0x0001e80000100800 */
[----:B0-----:R-:W4:Y:S01]  /*1b9f0*/  LDL.LU R22, [R1+0xcc] ;  /* 0x0000cc0001167983 */ /* 0x001f220000300800 */
[----:B--2---:R-:W-:-:S03]  /*1ba00*/  SEL R32, R5, R252, !P2 ;  /* 0x000000fc05207207 */ /* 0x004fc60005000000 */
[----:B------:R-:W2:Y:S04]  /*1ba10*/  LDL.LU R252, [R1+0xe8] ;  /* 0x0000e80001fc7983 */ /* 0x000ea80000300800 */
[----:B------:R3:W-:Y:S02]  /*1ba20*/  STL [R1+0x150], R32 ;  /* 0x0001502001007387 */ /* 0x0007e40000100800 */
[C---:B---3--:R-:W-:Y:S02]  /*1ba30*/  SEL R32, R5.reuse, R18, !P2 ;  /* 0x0000001205207207 */ /* 0x048fe40005000000 */
[----:B------:R-:W3:Y:S04]  /*1ba40*/  LDL.LU R18, [R1+0xd4] ;  /* 0x0000d40001127983 */ /* 0x000ee80000300800 */
[----:B------:R0:W-:Y:S01]  /*1ba50*/  STL [R1+0x14c], R32 ;  /* 0x00014c2001007387 */ /* 0x0001e20000100800 */
[----:B----4-:R-:W-:-:S03]  /*1ba60*/  SEL R33, R5, R14, !P2 ;  /* 0x0000000e05217207 */ /* 0x010fc60005000000 */
[----:B------:R-:W4:Y:S01]  /*1ba70*/  LDL.LU R14, [R1+0xd8] ;  /* 0x0000d800010e7983 */ /* 0x000f220000300800 */
[----:B0-----:R-:W-:-:S03]  /*1ba80*/  SEL R32, R5, R31, !P2 ;  /* 0x0000001f05207207 */ /* 0x001fc60005000000 */
[----:B------:R-:W-:Y:S01]  /*1ba90*/  STL [R1+0x148], R33 ;  /* 0x0001482101007387 */ /* 0x000fe20000100800 */
[----:B------:R-:W-:-:S03]  /*1baa0*/  SEL R30, R5, R30, !P2 ;  /* 0x0000001e051e7207 */ /* 0x000fc60005000000 */
[----:B------:R-:W-:Y:S01]  /*1bab0*/  STL [R1+0x144], R32 ;  /* 0x0001442001007387 */ /* 0x000fe20000100800 */
[----:B------:R-:W-:-:S03]  /*1bac0*/  SEL R31, R5, R12, !P2 ;  /* 0x0000000c051f7207 */ /* 0x000fc60005000000 */
[----:B------:R-:W4:Y:S04]  /*1bad0*/  LDL.LU R12, [R1+0xdc] ;  /* 0x0000dc00010c7983 */ /* 0x000f280000300800 */
[----:B------:R0:W-:Y:S04]  /*1bae0*/  STL [R1+0x140], R30 ;  /* 0x0001401e01007387 */ /* 0x0001e80000100800 */
[----:B------:R-:W-:Y:S01]  /*1baf0*/  STL [R1+0x13c], R31 ;  /* 0x00013c1f01007387 */ /* 0x000fe20000100800 */
[C---:B0-----:R-:W-:Y:S02]  /*1bb00*/  SEL R30, R5.reuse, R29, !P2 ;  /* 0x0000001d051e7207 */ /* 0x041fe40005000000 */
[----:B------:R-:W-:-:S03]  /*1bb10*/  SEL R29, R5, R28, !P2 ;  /* 0x0000001c051d7207 */ /* 0x000fc60005000000 */
[----:B------:R-:W-:Y:S01]  /*1bb20*/  STL [R1+0x138], R30 ;  /* 0x0001381e01007387 */ /* 0x000fe20000100800 */
[----:B------:R-:W-:-:S03]  /*1bb30*/  SEL R28, R5, R17, !P2 ;  /* 0x00000011051c7207 */ /* 0x000fc60005000000 */
[----:B------:R-:W4:Y:S01]  /*1bb40*/  LDL.LU R17, [R1+0xe0] ;  /* 0x0000e00001117983 */ /* 0x000f220000300800 */
[----:B------:R-:W-:-:S03]  /*1bb50*/  SEL R27, R5, R27, !P2 ;  /* 0x0000001b051b7207 */ /* 0x000fc60005000000 */
[----:B------:R-:W-:Y:S04]  /*1bb60*/  STL [R1+0x134], R29 ;  /* 0x0001341d01007387 */ /* 0x000fe80000100800 */
[----:B------:R0:W-:Y:S02]  /*1bb70*/  STL [R1+0x130], R28 ;  /* 0x0001301c01007387 */ /* 0x0001e40000100800 */
[C---:B0-----:R-:W-:Y:S02]  /*1bb80*/  SEL R28, R5.reuse, R16, !P2 ;  /* 0x00000010051c7207 */ /* 0x041fe40005000000 */
[----:B------:R-:W4:Y:S04]  /*1bb90*/  LDL.LU R16, [R1+0xe4] ;  /* 0x0000e40001107983 */ /* 0x000f280000300800 */
[----:B------:R0:W-:Y:S04]  /*1bba0*/  STL [R1+0x12c], R27 ;  /* 0x00012c1b01007387 */ /* 0x0001e80000100800 */
[----:B------:R-:W-:Y:S01]  /*1bbb0*/  STL [R1+0x128], R28 ;  /* 0x0001281c01007387 */ /* 0x000fe20000100800 */
[----:B0-----:R-:W-:-:S02]  /*1bbc0*/  SEL R27, R5, R26, !P2 ;  /* 0x0000001a051b7207 */ /* 0x001fc40005000000 */
[C---:B------:R-:W-:Y:S02]  /*1bbd0*/  SEL R26, R5.reuse, R15, !P2 ;  /* 0x0000000f051a7207 */ /* 0x040fe40005000000 */
        /* <DEDUP_REMOVED lines=16> */
[----:B------:R0:W-:Y:S01]  /*1bce0*/  STL [R1+0x10c], R23 ;  /* 0x00010c1701007387 */ /* 0x0001e20000100800 */
[----:B------:R-:W-:-:S03]  /*1bcf0*/  SEL R22, R5, R22, !P2 ;  /* 0x0000001605167207 */ /* 0x000fc60005000000 */
[----:B------:R-:W-:Y:S01]  /*1bd00*/  STL [R1+0x108], R24 ;  /* 0x0001081801007387 */ /* 0x000fe20000100800 */
[----:B0-----:R-:W-:-:S03]  /*1bd10*/  SEL R23, R5, R19, !P2 ;  /* 0x0000001305177207 */ /* 0x001fc60005000000 */
[----:B------:R-:W4:Y:S04]  /*1bd20*/  LDL.LU R19, [R1+0xc8] ;  /* 0x0000c80001137983 */ /* 0x000f280000300800 */
[----:B------:R2:W-:Y:S02]  /*1bd30*/  STL [R1+0x104], R23 ;  /* 0x0001041701007387 */ /* 0x0005e40000100800 */
[C---:B--2---:R-:W-:Y:S02]  /*1bd40*/  SEL R23, R5.reuse, R252, !P2 ;  /* 0x000000fc05177207 */ /* 0x044fe40005000000 */
[----:B------:R-:W2:Y:S04]  /*1bd50*/  LDL.LU R252, [R1+0xc4] ;  /* 0x0000c40001fc7983 */ /* 0x000ea80000300800 */
[----:B------:R3:W-:Y:S04]  /*1bd60*/  STL [R1+0x100], R22 ;  /* 0x0001001601007387 */ /* 0x0007e80000100800 */
[----:B------:R-:W-:Y:S01]  /*1bd70*/  STL [R1+0xfc], R23 ;  /* 0x0000fc1701007387 */ /* 0x000fe20000100800 */
[----:B---3--:R-:W-:-:S03]  /*1bd80*/  SEL R22, R5, R18, !P2 ;  /* 0x0000001205167207 */ /* 0x008fc60005000000 */
[----:B------:R-:W3:Y:S04]  /*1bd90*/  LDL.LU R18, [R1+0xc0] ;  /* 0x0000c00001127983 */ /* 0x000ee80000300800 */
[----:B------:R-:W-:Y:S04]  /*1bda0*/  STL [R1+0xf8], R22 ;  /* 0x0000f81601007387 */ /* 0x000fe80000100800 */
[----:B------:R-:W3:Y:S04]  /*1bdb0*/  LDL.LU R31, [R1+0x9c] ;  /* 0x00009c00011f7983 */ /* 0x000ee80000300800 */
[----:B------:R-:W3:Y:S01]  /*1bdc0*/  LDL.LU R30, [R1+0xa0] ;  /* 0x0000a000011e7983 */ /* 0x000ee20000300800 */
[----:B----4-:R-:W-:-:S05]  /*1bdd0*/  SEL R14, R5, R14, !P2 ;  /* 0x0000000e050e7207 */ /* 0x010fca0005000000 */
[----:B------:R0:W-:Y:S04]  /*1bde0*/  STL [R1+0xf4], R14 ;  /* 0x0000f40e01007387 */ /* 0x0001e80000100800 */
[----:B0-----:R-:W4:Y:S04]  /*1bdf0*/  LDL.LU R14, [R1+0xb8] ;  /* 0x0000b800010e7983 */ /* 0x001f280000300800 */
[----:B------:R-:W4:Y:S04]  /*1be00*/  LDL.LU R29, [R1+0xa8] ;  /* 0x0000a800011d7983 */ /* 0x000f280000300800 */
[----:B------:R-:W4:Y:S01]  /*1be10*/  LDL.LU R28, [R1+0xb4] ;  /* 0x0000b400011c7983 */ /* 0x000f220000300800 */
[----:B------:R-:W-:-:S05]  /*1be20*/  SEL R12, R5, R12, !P2 ;  /* 0x0000000c050c7207 */ /* 0x000fca0005000000 */
[----:B------:R0:W-:Y:S04]  /*1be30*/  STL [R1+0xf0], R12 ;  /* 0x0000f00c01007387 */ /* 0x0001e80000100800 */
[----:B0-----:R-:W4:Y:S04]  /*1be40*/  LDL.LU R12, [R1+0xac] ;  /* 0x0000ac00010c7983 */ /* 0x001f280000300800 */
[----:B------:R-:W4:Y:S01]  /*1be50*/  LDL.LU R27, [R1+0xb0] ;  /* 0x0000b000011b7983 */ /* 0x000f220000300800 */
[----:B------:R-:W-:-:S03]  /*1be60*/  SEL R22, R5, R17, !P2 ;  /* 0x0000001105167207 */ /* 0x000fc60005000000 */
[----:B------:R-:W4:Y:S04]  /*1be70*/  LDL.LU R17, [R1+0x724] ;  /* 0x0007240001117983 */ /* 0x000f280000300800 */
[----:B------:R0:W-:Y:S04]  /*1be80*/  STL [R1+0xec], R22 ;  /* 0x0000ec1601007387 */ /* 0x0001e80000100800 */
[----:B------:R-:W4:Y:S01]  /*1be90*/  LDL.LU R26, [R1+0xa4] ;  /* 0x0000a400011a7983 */ /* 0x000f220000300800 */
[----:B0-----:R-:W-:-:S03]  /*1bea0*/  SEL R22, R5, R16, !P2 ;  /* 0x0000001005167207 */ /* 0x001fc60005000000 */
        /* <DEDUP_REMOVED lines=13> */
[----:B------:R0:W-:Y:S02]  /*1bf80*/  STL [R1+0xdc], R22 ;  /* 0x0000dc1601007387 */ /* 0x0001e40000100800 */
[C---:B0-----:R-:W-:Y:S02]  /*1bf90*/  SEL R22, R5.reuse, R20, !P2 ;  /* 0x0000001405167207 */ /* 0x041fe40005000000 */
[----:B------:R-:W4:Y:S04]  /*1bfa0*/  LDL.LU R20, [R1+0x7c] ;  /* 0x00007c0001147983 */ /* 0x000f280000300800 */
[----:B------:R0:W-:Y:S01]  /*1bfb0*/  STL [R1+0xd8], R22 ;  /* 0x0000d81601007387 */ /* 0x0001e20000100800 */
[----:B------:R-:W-:-:S03]  /*1bfc0*/  SEL R32, R5, R19, !P2 ;  /* 0x0000001305207207 */ /* 0x000fc60005000000 */
[----:B0-----:R-:W4:Y:S04]  /*1bfd0*/  LDL.LU R22, [R1+0x78] ;  /* 0x0000780001167983 */ /* 0x001f280000300800 */
[----:B------:R-:W4:Y:S04]  /*1bfe0*/  LDL.LU R19, [R1+0x74] ;  /* 0x0000740001137983 */ /* 0x000f280000300800 */
[----:B------:R2:W-:Y:S02]  /*1bff0*/  STL [R1+0xd4], R32 ;  /* 0x0000d42001007387 */ /* 0x0005e40000100800 */
[----:B--2---:R-:W-:-:S02]  /*1c000*/  SEL R32, R5, R252, !P2 ;  /* 0x000000fc05207207 */ /* 0x004fc40005000000 */
[----:B------:R-:W2:Y:S04]  /*1c010*/  LDL.LU R252, [R1+0x70] ;  /* 0x0000700001fc7983 */ /* 0x000ea80000300800 */
[----:B------:R0:W-:Y:S01]  /*1c020*/  STL [R1+0xd0], R32 ;  /* 0x0000d02001007387 */ /* 0x0001e20000100800 */
[----:B---3--:R-:W-:-:S03]  /*1c030*/  SEL R33, R5, R18, !P2 ;  /* 0x0000001205217207 */ /* 0x008fc60005000000 */
[----:B------:R-:W3:Y:S01]  /*1c040*/  LDL.LU R18, [R1+0x60] ;  /* 0x0000600001127983 */ /* 0x000ee20000300800 */
[----:B0-----:R-:W-:-:S03]  /*1c050*/  SEL R32, R5, R31, !P2 ;  /* 0x0000001f05207207 */ /* 0x001fc60005000000 */
[----:B------:R-:W-:Y:S01]  /*1c060*/  STL [R1+0xcc], R33 ;  /* 0x0000cc2101007387 */ /* 0x000fe20000100800 */
[----:B------:R-:W-:-:S03]  /*1c070*/  SEL R30, R5, R30, !P2 ;  /* 0x0000001e051e7207 */ /* 0x000fc60005000000 */
[----:B------:R-:W-:Y:S01]  /*1c080*/  STL [R1+0xc8], R32 ;  /* 0x0000c82001007387 */ /* 0x000fe20000100800 */
[----:B----4-:R-:W-:-:S03]  /*1c090*/  SEL R31, R5, R14, !P2 ;  /* 0x0000000e051f7207 */ /* 0x010fc60005000000 */
        /* <DEDUP_REMOVED lines=17> */
[----:B------:R-:W4:Y:S04]  /*1c1b0*/  LDL.LU R16, [R1+0x71c] ;  /* 0x00071c0001107983 */ /* 0x000f280000300800 */
[----:B------:R-:W-:Y:S04]  /*1c1c0*/  STL [R1+0xa8], R27 ;  /* 0x0000a81b01007387 */ /* 0x000fe80000100800 */
[----:B------:R0:W-:Y:S01]  /*1c1d0*/  STL [R1+0xa4], R26 ;  /* 0x0000a41a01007387 */ /* 0x0001e20000100800 */
[----:B------:R-:W-:-:S02]  /*1c1e0*/  SEL R25, R5, R25, !P2 ;  /* 0x0000001905197207 */ /* 0x000fc40005000000 */
        /* <DEDUP_REMOVED lines=14> */
[----:B0-----:R-:W-:-:S03]  /*1c2d0*/  SEL R23, R5, R20, !P2 ;  /* 0x0000001405177207 */ /* 0x001fc60005000000 */
[----:B------:R-:W4:Y:S01]  /*1c2e0*/  LDL.LU R20, [R1+0x710] ;  /* 0x0007100001147983 */ /* 0x000f220000300800 */
[----:B------:R-:W-:-:S03]  /*1c2f0*/  SEL R22, R5, R22, !P2 ;  /* 0x0000001605167207 */ /* 0x000fc60005000000 */
[----:B------:R0:W-:Y:S02]  /*1c300*/  STL [R1+0x88], R23 ;  /* 0x0000881701007387 */ /* 0x0001e40000100800 */
[C---:B0-----:R-:W-:Y:S02]  /*1c310*/  SEL R23, R5.reuse, R19, !P2 ;  /* 0x0000001305177207 */ /* 0x041fe40005000000 */
[----:B------:R-:W4:Y:S04]  /*1c320*/  LDL.LU R19, [R1+0x70c] ;  /* 0x00070c0001137983 */ /* 0x000f280000300800 */
[----:B------:R2:W-:Y:S04]  /*1c330*/  STL [R1+0x84], R22 ;  /* 0x0000841601007387 */ /* 0x0005e80000100800 */
[----:B------:R-:W-:Y:S01]  /*1c340*/  STL [R1+0x80], R23 ;  /* 0x0000801701007387 */ /* 0x000fe20000100800 */
[----:B--2---:R-:W-:-:S03]  /*1c350*/  SEL R22, R5, R252, !P2 ;  /* 0x000000fc05167207 */ /* 0x004fc60005000000 */
[----:B------:R-:W2:Y:S04]  /*1c360*/  LDL.LU R252, [R1+0x708] ;  /* 0x0007080001fc7983 */ /* 0x000ea80000300800 */
[----:B------:R-:W-:Y:S04]  /*1c370*/  STL [R1+0x7c], R22 ;  /* 0x00007c1601007387 */ /* 0x000fe80000100800 */
[----:B------:R-:W2:Y:S04]  /*1c380*/  LDL.LU R31, [R1+0x704] ;  /* 0x00070400011f7983 */ /* 0x000ea80000300800 */
[----:B------:R-:W2:Y:S01]  /*1c390*/  LDL.LU R30, [R1+0x700] ;  /* 0x00070000011e7983 */ /* 0x000ea20000300800 */
[----:B---3--:R-:W-:-:S05]  /*1c3a0*/  SEL R18, R5, R18, !P2 ;  /* 0x0000001205127207 */ /* 0x008fca0005000000 */
[----:B------:R0:W-:Y:S04]  /*1c3b0*/  STL [R1+0x78], R18 ;  /* 0x0000781201007387 */ /* 0x0001e80000100800 */
[----:B0-----:R-:W3:Y:S04]  /*1c3c0*/  LDL.LU R18, [R1+0x6fc] ;  /* 0x0006fc0001127983 */ /* 0x001ee80000300800 */
[----:B------:R-:W3:Y:S04]  /*1c3d0*/  LDL.LU R29, [R1+0x6f8] ;  /* 0x0006f800011d7983 */ /* 0x000ee80000300800 */
[----:B------:R-:W3:Y:S01]  /*1c3e0*/  LDL.LU R28, [R1+0x6dc] ;  /* 0x0006dc00011c7983 */ /* 0x000ee20000300800 */
[----:B----4-:R-:W-:-:S05]  /*1c3f0*/  SEL R14, R5, R14, !P2 ;  /* 0x0000000e050e7207 */ /* 0x010fca0005000000 */
        /* <DEDUP_REMOVED lines=18> */
[----:B------:R-:W4:Y:S04]  /*1c520*/  LDL.LU R23, [R1+0x6d4] ;  /* 0x0006d40001177983 */ /* 0x000f280000300800 */
[----:B0-----:R-:W4:Y:S01]  /*1c530*/  LDL.LU R22, [R1+0x6d8] ;  /* 0x0006d80001167983 */ /* 0x001f220000300800 */
[----:B------:R-:W-:-:S05]  /*1c540*/  SEL R21, R5, R21, !P2 ;  /* 0x0000001505157207 */ /* 0x000fca0005000000 */
[----:B------:R0:W-:Y:S02]  /*1c550*/  STL [R1+0x60], R21 ;  /* 0x0000601501007387 */ /* 0x0001e40000100800 */
[C---:B0-----:R-:W-:Y:S02]  /*1c560*/  SEL R21, R5.reuse, R13, !P2 ;  /* 0x0000000d05157207 */ /* 0x041fe40005000000 */
[----:B------:R-:W4:Y:S04]  /*1c570*/  LDL.LU R13, [R1+0x650] ;  /* 0x00065000010d7983 */ /* 0x000f280000300800 */
[----:B------:R0:W-:Y:S04]  /*1c580*/  STL [R1+0x5c], R21 ;  /* 0x00005c1501007387 */ /* 0x0001e80000100800 */
[----:B0-----:R-:W4:Y:S01]  /*1c590*/  LDL.LU R21, [R1+0x654] ;  /* 0x0006540001157983 */ /* 0x001f220000300800 */
[----:B------:R-:W-:-:S03]  /*1c5a0*/  SEL R32, R5, R20, !P2 ;  /* 0x0000001405207207 */ /* 0x000fc60005000000 */
[----:B------:R-:W4:Y:S04]  /*1c5b0*/  LDL.LU R20, [R1+0x674] ;  /* 0x0006740001147983 */ /* 0x000f280000300800 */
[----:B------:R0:W-:Y:S02]  /*1c5c0*/  STL [R1+0x58], R32 ;  /* 0x0000582001007387 */ /* 0x0001e40000100800 */
[C---:B0-----:R-:W-:Y:S02]  /*1c5d0*/  SEL R32, R5.reuse, R19, !P2 ;  /* 0x0000001305207207 */ /* 0x041fe40005000000 */
[----:B------:R-:W4:Y:S04]  /*1c5e0*/  LDL.LU R19, [R1+0x6b8] ;  /* 0x0006b80001137983 */ /* 0x000f280000300800 */
[----:B------:R0:W-:Y:S01]  /*1c5f0*/  STL [R1+0x54], R32 ;  /* 0x0000542001007387 */ /* 0x0001e20000100800 */
[----:B--2---:R-:W-:-:S03]  /*1c600*/  SEL R33, R5, R252, !P2 ;  /* 0x000000fc05217207 */ /* 0x004fc60005000000 */
[----:B------:R-:W2:Y:S01]  /*1c610*/  LDL.LU R252, [R1+0x6bc] ;  /* 0x0006bc0001fc7983 */ /* 0x000ea20000300800 */
[----:B0-----:R-:W-:-:S03]  /*1c620*/  SEL R32, R5, R31, !P2 ;  /* 0x0000001f05207207 */ /* 0x001fc60005000000 */
[----:B------:R-:W-:Y:S01]  /*1c630*/  STL [R1+0x50], R33 ;  /* 0x0000502101007387 */ /* 0x000fe20000100800 */
[----:B------:R-:W-:-:S03]  /*1c640*/  SEL R30, R5, R30, !P2 ;  /* 0x0000001e051e7207 */ /* 0x000fc60005000000 */
[----:B------:R-:W-:Y:S01]  /*1c650*/  STL [R1+0x4c], R32 ;  /* 0x00004c2001007387 */ /* 0x000fe20000100800 */
[----:B---3--:R-:W-:-:S03]  /*1c660*/  SEL R31, R5, R18, !P2 ;  /* 0x00000012051f7207 */ /* 0x008fc60005000000 */
[----:B------:R-:W3:Y:S04]  /*1c670*/  LDL.LU R18, [R1+0x6c4] ;  /* 0x0006c40001127983 */ /* 0x000ee80000300800 */
[----:B------:R0:W-:Y:S04]  /*1c680*/  STL [R1+0x48], R30 ;  /* 0x0000481e01007387 */ /* 0x0001e80000100800 */
[----:B------:R-:W-:Y:S01]  /*1c690*/  STL [R1+0x44], R31 ;  /* 0x0000441f01007387 */ /* 0x000fe20000100800 */
[C---:B0-----:R-:W-:Y:S02]  /*1c6a0*/  SEL R30, R5.reuse, R29, !P2 ;  /* 0x0000001d051e7207 */ /* 0x041fe40005000000 */
[----:B------:R-:W-:-:S03]  /*1c6b0*/  SEL R29, R5, R28, !P2 ;  /* 0x0000001c051d7207 */ /* 0x000fc60005000000 */
[----:B------:R-:W-:Y:S01]  /*1c6c0*/  STL [R1+0x40], R30 ;  /* 0x0000401e01007387 */ /* 0x000fe20000100800 */
[----:B----4-:R-:W-:-:S03]  /*1c6d0*/  SEL R28, R5, R14, !P2 ;  /* 0x0000000e051c7207 */ /* 0x010fc60005000000 */
        /* <DEDUP_REMOVED lines=21> */
[----:B------:R0:W-:Y:S04]  /*1c830*/  STL [R1+0x1c], R25 ;  /* 0x00001c1901007387 */ /* 0x0001e80000100800 */
[----:B------:R1:W-:Y:S01]  /*1c840*/  STL [R1+0x18], R24 ;  /* 0x0000181801007387 */ /* 0x0003e20000100800 */
[----:B0-----:R-:W-:-:S02]  /*1c850*/  SEL R25, R5, R23, !P2 ;  /* 0x0000001705197207 */ /* 0x001fc40005000000 */
[C---:B------:R-:W-:Y:S01]  /*1c860*/  SEL R23, R5.reuse, R22, !P2 ;  /* 0x0000001605177207 */ /* 0x040fe20005000000 */
[----:B-1----:R-:W4:Y:S04]  /*1c870*/  LDL.LU R24, [R1+0x6a8] ;  /* 0x0006a80001187983 */ /* 0x002f280000300800 */
[----:B------:R-:W-:Y:S04]  /*1c880*/  STL [R1+0x14], R25 ;  /* 0x0000141901007387 */ /* 0x000fe80000100800 */
[----:B------:R0:W-:Y:S01]  /*1c890*/  STL [R1+0x10], R23 ;  /* 0x0000101701007387 */ /* 0x0001e20000100800 */
[----:B------:R-:W-:-:S03]  /*1c8a0*/  SEL R22, R5, R13, !P2 ;  /* 0x0000000d05167207 */ /* 0x000fc60005000000 */
[----:B------:R-:W4:Y:S04]  /*1c8b0*/  LDL.LU R13, [R1+0x6ac] ;  /* 0x0006ac00010d7983 */ /* 0x000f280000300800 */
[----:B------:R1:W-:Y:S04]  /*1c8c0*/  STL [R1+0xc], R22 ;  /* 0x00000c1601007387 */ /* 0x0003e80000100800 */
[----:B0-----:R-:W4:Y:S01]  /*1c8d0*/  LDL.LU R23, [R1+0x6a4] ;  /* 0x0006a40001177983 */ /* 0x001f220000300800 */
[C---:B------:R-:W-:Y:S02]  /*1c8e0*/  SEL R21, R5.reuse, R21, !P2 ;  /* 0x0000001505157207 */ /* 0x040fe40005000000 */
[----:B------:R-:W-:-:S03]  /*1c8f0*/  SEL R20, R5, R20, !P2 ;  /* 0x0000001405147207 */ /* 0x000fc60005000000 */
[----:B------:R0:W-:Y:S04]  /*1c900*/  STL [R1+0x8], R21 ;  /* 0x0000081501007387 */ /* 0x0001e80000100800 */
[----:B------:R0:W-:Y:S04]  /*1c910*/  STL [R1+0x4], R20 ;  /* 0x0000041401007387 */ /* 0x0001e80000100800 */
[----:B-1----:R-:W4:Y:S01]  /*1c920*/  LDL.LU R22, [R1+0x698] ;  /* 0x0006980001167983 */ /* 0x002f220000300800 */
[----:B------:R-:W-:-:S05]  /*1c930*/  SEL R19, R5, R19, !P2 ;  /* 0x0000001305137207 */ /* 0x000fca0005000000 */
[----:B------:R1:W-:Y:S04]  /*1c940*/  STL [R1], R19 ;  /* 0x0000001301007387 */ /* 0x0003e80000100800 */
[----:B0-----:R-:W4:Y:S04]  /*1c950*/  LDL.LU R21, [R1+0x694] ;  /* 0x0006940001157983 */ /* 0x001f280000300800 */
[----:B------:R-:W4:Y:S01]  /*1c960*/  LDL.LU R20, [R1+0x690] ;  /* 0x0006900001147983 */ /* 0x000f220000300800 */
[----:B--2---:R-:W-:-:S05]  /*1c970*/  SEL R252, R5, R252, !P2 ;  /* 0x000000fc05fc7207 */ /* 0x004fca0005000000 */
[----:B------:R-:W-:Y:S04]  /*1c980*/  STL [R1+0x1930], R252 ;  /* 0x001930fc01007387 */ /* 0x000fe80000100800 */
[----:B-1----:R-:W2:Y:S01]  /*1c990*/  LDL.LU R19, [R1+0x68c] ;  /* 0x00068c0001137983 */ /* 0x002ea20000300800 */
[----:B---3--:R-:W-:-:S03]  /*1c9a0*/  SEL R175, R5, R18, !P2 ;  /* 0x0000001205af7207 */ /* 0x008fc60005000000 */
[----:B------:R-:W3:Y:S04]  /*1c9b0*/  LDL.LU R18, [R1+0x678] ;  /* 0x0006780001127983 */ /* 0x000ee80000300800 */
[----:B------:R-:W-:Y:S01]  /*1c9c0*/  STL [R1+0x1934], R175 ;  /* 0x001934af01007387 */ /* 0x000fe20000100800 */
[----:B----4-:R-:W-:-:S03]  /*1c9d0*/  SEL R100, R5, R14, !P2 ;  /* 0x0000000e05647207 */ /* 0x010fc60005000000 */
[----:B------:R-:W4:Y:S04]  /*1c9e0*/  LDL.LU R14, [R1+0x684] ;  /* 0x00068400010e7983 */ /* 0x000f280000300800 */
[----:B------:R-:W-:Y:S01]  /*1c9f0*/  STL [R1+0x1938], R100 ;  /* 0x0019386401007387 */ /* 0x000fe20000100800 */
[----:B------:R-:W-:-:S03]  /*1ca00*/  SEL R102, R5, R12, !P2 ;  /* 0x0000000c05667207 */ /* 0x000fc60005000000 */
        /* <DEDUP_REMOVED lines=11> */
[----:B------:R-:W-:-:S05]  /*1cac0*/  SEL R110, R5, R24, !P2 ;  /* 0x00000018056e7207 */ /* 0x000fca0005000000 */
[----:B------:R-:W-:Y:S01]  /*1cad0*/  STL [R1+0x194c], R110 ;  /* 0x00194c6e01007387 */ /* 0x000fe20000100800 */
[----:B------:R-:W-:-:S03]  /*1cae0*/  SEL R112, R5, R13, !P2 ;  /* 0x0000000d05707207 */ /* 0x000fc60005000000 */
[----:B------:R-:W4:Y:S01]  /*1caf0*/  LDL.LU R13, [R1+0x65c] ;  /* 0x00065c00010d7983 */ /* 0x000f220000300800 */
[----:B------:R-:W-:-:S03]  /*1cb00*/  SEL R114, R5, R23, !P2 ;  /* 0x0000001705727207 */ /* 0x000fc60005000000 */
[----:B------:R-:W-:Y:S04]  /*1cb10*/  STL [R1+0x1950], R112 ;  /* 0x0019507001007387 */ /* 0x000fe80000100800 */
[----:B------:R-:W-:Y:S01]  /*1cb20*/  STL [R1+0x1954], R114 ;  /* 0x0019547201007387 */ /* 0x000fe20000100800 */
[----:B------:R-:W-:-:S05]  /*1cb30*/  SEL R116, R5, R22, !P2 ;  /* 0x0000001605747207 */ /* 0x000fca0005000000 */
[----:B------:R-:W-:Y:S01]  /*1cb40*/  STL [R1+0x1958], R116 ;  /* 0x0019587401007387 */ /* 0x000fe20000100800 */
[C---:B------:R-:W-:Y:S02]  /*1cb50*/  SEL R118, R5.reuse, R21, !P2 ;  /* 0x0000001505767207 */ /* 0x040fe40005000000 */
[----:B------:R-:W-:-:S03]  /*1cb60*/  SEL R120, R5, R20, !P2 ;  /* 0x0000001405787207 */ /* 0x000fc60005000000 */
[----:B------:R-:W-:Y:S04]  /*1cb70*/  STL [R1+0x195c], R118 ;  /* 0x00195c7601007387 */ /* 0x000fe80000100800 */
[----:B------:R-:W-:Y:S01]  /*1cb80*/  STL [R1+0x1960], R120 ;  /* 0x0019607801007387 */ /* 0x000fe20000100800 */
[----:B--2---:R-:W-:-:S05]  /*1cb90*/  SEL R66, R5, R19, !P2 ;  /* 0x0000001305427207 */ /* 0x004fca0005000000 */
[----:B------:R0:W-:Y:S01]  /*1cba0*/  STL [R1+0x1964], R66 ;  /* 0x0019644201007387 */ /* 0x0001e20000100800 */
[----:B---3--:R-:W-:-:S05]  /*1cbb0*/  SEL R68, R5, R18, !P2 ;  /* 0x0000001205447207 */ /* 0x008fca0005000000 */
[----:B------:R-:W-:Y:S04]  /*1cbc0*/  STL [R1+0x1968], R68 ;  /* 0x0019684401007387 */ /* 0x000fe80000100800 */
[----:B------:R-:W2:Y:S01]  /*1cbd0*/  LDL.LU R32, [R1+0x658] ;  /* 0x0006580001207983 */ /* 0x000ea20000300800 */
[----:B----4-:R-:W-:-:S05]  /*1cbe0*/  SEL R70, R5, R14, !P2 ;  /* 0x0000000e05467207 */ /* 0x010fca0005000000 */
[----:B------:R-:W-:Y:S04]  /*1cbf0*/  STL [R1+0x196c], R70 ;  /* 0x00196c4601007387 */ /* 0x000fe80000100800 */
[----:B------:R-:W3:Y:S01]  /*1cc00*/  LDL.LU R14, [R1+0x628] ;  /* 0x00062800010e7983 */ /* 0x000ee20000300800 */
[----:B------:R-:W-:-:S03]  /*1cc10*/  SEL R72, R5, R12, !P2 ;  /* 0x0000000c05487207 */ /* 0x000fc60005000000 */
[----:B------:R-:W4:Y:S04]  /*1cc20*/  LDL.LU R12, [R1+0x60c] ;  /* 0x00060c00010c7983 */ /* 0x000f280000300800 */
[----:B------:R-:W-:Y:S01]  /*1cc30*/  STL [R1+0x1970], R72 ;  /* 0x0019704801007387 */ /* 0x000fe20000100800 */
[----:B------:R-:W-:-:S05]  /*1cc40*/  SEL R74, R5, R17, !P2 ;  /* 0x00000011054a7207 */ /* 0x000fca0005000000 */
[----:B------:R-:W-:Y:S04]  /*1cc50*/  STL [R1+0x1974], R74 ;  /* 0x0019744a01007387 */ /* 0x000fe80000100800 */
[----:B------:R-:W4:Y:S04]  /*1cc60*/  LDL.LU R31, [R1+0x5f4] ;  /* 0x0005f400011f7983 */ /* 0x000f280000300800 */
[----:B------:R-:W4:Y:S01]  /*1cc70*/  LDL.LU R30, [R1+0x5ec] ;  /* 0x0005ec00011e7983 */ /* 0x000f220000300800 */
[----:B------:R-:W-:-:S05]  /*1cc80*/  SEL R76, R5, R16, !P2 ;  /* 0x00000010054c7207 */ /* 0x000fca0005000000 */
[----:B------:R-:W-:Y:S04]  /*1cc90*/  STL [R1+0x1978], R76 ;  /* 0x0019784c01007387 */ /* 0x000fe80000100800 */
[----:B------:R-:W4:Y:S04]  /*1cca0*/  LDL.LU R29, [R1+0x5bc] ;  /* 0x0005bc00011d7983 */ /* 0x000f280000300800 */
[----:B------:R-:W4:Y:S01]  /*1ccb0*/  LDL.LU R28, [R1+0x5b8] ;  /* 0x0005b800011c7983 */ /* 0x000f220000300800 */
[----:B------:R-:W-:-:S05]  /*1ccc0*/  SEL R78, R5, R15, !P2 ;  /* 0x0000000f054e7207 */ /* 0x000fca0005000000 */
[----:B------:R-:W-:Y:S04]  /*1ccd0*/  STL [R1+0x197c], R78 ;  /* 0x00197c4e01007387 */ /* 0x000fe80000100800 */
[----:B------:R-:W4:Y:S04]  /*1cce0*/  LDL.LU R27, [R1+0x5b4] ;  /* 0x0005b400011b7983 */ /* 0x000f280000300800 */
[----:B------:R-:W4:Y:S04]  /*1ccf0*/  LDL.LU R26, [R1+0x454] ;  /* 0x00045400011a7983 */ /* 0x000f280000300800 */
[----:B------:R-:W4:Y:S04]  /*1cd00*/  LDL.LU R25, [R1+0x5b0] ;  /* 0x0005b00001197983 */ /* 0x000f280000300800 */
[----:B------:R-:W4:Y:S04]  /*1cd10*/  LDL.LU R24, [R1+0x4b4] ;  /* 0x0004b40001187983 */ /* 0x000f280000300800 */
[----:B------:R-:W4:Y:S04]  /*1cd20*/  LDL.LU R23, [R1+0x59c] ;  /* 0x00059c0001177983 */ /* 0x000f280000300800 */
[----:B------:R-:W4:Y:S04]  /*1cd30*/  LDL.LU R22, [R1+0x52c] ;  /* 0x00052c0001167983 */ /* 0x000f280000300800 */
[----:B------:R-:W4:Y:S04]  /*1cd40*/  LDL.LU R21, [R1+0x544] ;  /* 0x0005440001157983 */ /* 0x000f280000300800 */
[----:B------:R-:W4:Y:S04]  /*1cd50*/  LDL.LU R19, [R1+0x54c] ;  /* 0x00054c0001137983 */ /* 0x000f280000300800 */
[----:B------:R-:W4:Y:S01]  /*1cd60*/  LDL.LU R20, [R1+0x554] ;  /* 0x0005540001147983 */ /* 0x000f220000300800 */
[----:B------:R-:W-:-:S03]  /*1cd70*/  SEL R80, R5, R13, !P2 ;  /* 0x0000000d05507207 */ /* 0x000fc60005000000 */
[----:B------:R-:W4:Y:S04]  /*1cd80*/  LDL.LU R18, [R1+0x534] ;  /* 0x0005340001127983 */ /* 0x000f280000300800 */
[----:B------:R-:W4:Y:S04]  /*1cd90*/  LDL.LU R17, [R1+0x4e8] ;  /* 0x0004e80001117983 */ /* 0x000f280000300800 */
[----:B------:R-:W4:Y:S04]  /*1cda0*/  LDL.LU R16, [R1+0x4ec] ;  /* 0x0004ec0001107983 */ /* 0x000f280000300800 */
[----:B------:R-:W4:Y:S04]  /*1cdb0*/  LDL.LU R15, [R1+0x4fc] ;  /* 0x0004fc00010f7983 */ /* 0x000f280000300800 */
[----:B------:R-:W4:Y:S04]  /*1cdc0*/  LDL.LU R13, [R1+0x4cc] ;  /* 0x0004cc00010d7983 */ /* 0x000f280000300800 */
[----:B------:R-:W-:Y:S01]  /*1cdd0*/  STL [R1+0x1980], R80 ;  /* 0x0019805001007387 */ /* 0x000fe20000100800 */
[----:B--2---:R-:W-:-:S05]  /*1cde0*/  SEL R82, R5, R32, !P2 ;  /* 0x0000002005527207 */ /* 0x004fca0005000000 */
[----:B------:R-:W-:Y:S01]  /*1cdf0*/  STL [R1+0x1984], R82 ;  /* 0x0019845201007387 */ /* 0x000fe20000100800 */
[----:B---3--:R-:W-:-:S05]  /*1ce00*/  SEL R84, R5, R14, !P2 ;  /* 0x0000000e05547207 */ /* 0x008fca0005000000 */
[----:B------:R1:W-:Y:S04]  /*1ce10*/  STL [R1+0x1988], R84 ;  /* 0x0019885401007387 */ /* 0x0003e80000100800 */
[----:B------:R-:W2:Y:S01]  /*1ce20*/  LDL.LU R14, [R1+0x4c4] ;  /* 0x0004c400010e7983 */ /* 0x000ea20000300800 */
[----:B----4-:R-:W-:-:S03]  /*1ce30*/  SEL R86, R5, R12, !P2 ;  /* 0x0000000c05567207 */ /* 0x010fc60005000000 */
[----:B------:R-:W3:Y:S04]  /*1ce40*/  LDL.LU R12, [R1+0x4c0] ;  /* 0x0004c000010c7983 */ /* 0x000ee80000300800 */
[----:B------:R-:W-:Y:S01]  /*1ce50*/  STL [R1+0x198c], R86 ;  /* 0x00198c5601007387 */ /* 0x000fe20000100800 */
[C---:B------:R-:W-:Y:S02]  /*1ce60*/  SEL R88, R5.reuse, R31, !P2 ;  /* 0x0000001f05587207 */ /* 0x040fe40005000000 */
[----:B------:R-:W-:-:S03]  /*1ce70*/  SEL R90, R5, R30, !P2 ;  /* 0x0000001e055a7207 */ /* 0x000fc60005000000 */
[----:B------:R-:W-:Y:S04]  /*1ce80*/  STL [R1+0x1990], R88 ;  /* 0x0019905801007387 */ /* 0x000fe80000100800 */
[----:B------:R-:W-:Y:S01]  /*1ce90*/  STL [R1+0x1994], R90 ;  /* 0x0019945a01007387 */ /* 0x000fe20000100800 */
[C---:B------:R-:W-:Y:S02]  /*1cea0*/  SEL R92, R5.reuse, R29, !P2 ;  /* 0x0000001d055c7207 */ /* 0x040fe40005000000 */
[----:B------:R-:W-:-:S03]  /*1ceb0*/  SEL R94, R5, R28, !P2 ;  /* 0x0000001c055e7207 */ /* 0x000fc60005000000 */
[----:B------:R-:W-:Y:S04]  /*1cec0*/  STL [R1+0x1998], R92 ;  /* 0x0019985c01007387 */ /* 0x000fe80000100800 */
[----:B------:R-:W-:Y:S01]  /*1ced0*/  STL [R1+0x199c], R94 ;  /* 0x00199c5e01007387 */ /* 0x000fe20000100800 */
[----:B------:R-:W-:-:S05]  /*1cee0*/  SEL R96, R5, R27, !P2 ;  /* 0x0000001b05607207 */ /* 0x000fca0005000000 */
[----:B------:R-:W-:Y:S04]  /*1cef0*/  STL [R1+0x19a0], R96 ;  /* 0x0019a06001007387 */ /* 0x000fe80000100800 */
[----:B------:R-:W4:Y:S04]  /*1cf00*/  LDL.LU R41, [R1+0x4bc] ;  /* 0x0004bc0001297983 */ /* 0x000f280000300800 */
[----:B------:R-:W4:Y:S04]  /*1cf10*/  LDL.LU R40, [R1+0x48c] ;  /* 0x00048c0001287983 */ /* 0x000f280000300800 */
[----:B------:R-:W4:Y:S01]  /*1cf20*/  LDL.LU R39, [R1+0x46c] ;  /* 0x00046c0001277983 */ /* 0x000f220000300800 */
[----:B------:R-:W-:-:S03]  /*1cf30*/  SEL R85, R5, R15, !P2 ;  /* 0x0000000f05557207 */ /* 0x000fc60005000000 */
[----:B------:R-:W4:Y:S01]  /*1cf40*/  LDL.LU R15, [R1+0x464] ;  /* 0x00046400010f7983 */ /* 0x000f220000300800 */
[----:B------:R-:W-:-:S03]  /*1cf50*/  SEL R89, R5, R13, !P2 ;  /* 0x0000000d05597207 */ /* 0x000fc60005000000 */
        /* <DEDUP_REMOVED lines=11> */
[----:B------:R-:W4:Y:S01]  /*1d010*/  LDL.LU R29, [R1+0x414] ;  /* 0x00041400011d7983 */ /* 0x000f220000300800 */
[----:B------:R-:W-:-:S03]  /*1d020*/  SEL R117, R5, R21, !P2 ;  /* 0x0000001505757207 */ /* 0x000fc60005000000 */
[----:B------:R-:W4:Y:S01]  /*1d030*/  LDL.LU R28, [R1+0x418] ;  /* 0x00041800011c7983 */ /* 0x000f220000300800 */
[----:B------:R-:W-:-:S03]  /*1d040*/  SEL R101, R5, R25, !P2 ;  /* 0x0000001905657207 */ /* 0x000fc60005000000 */
[----:B------:R-:W4:Y:S01]  /*1d050*/  LDL.LU R27, [R1+0x3fc] ;  /* 0x0003fc00011b7983 */ /* 0x000f220000300800 */
[----:B------:R-:W-:-:S03]  /*1d060*/  SEL R105, R5, R24, !P2 ;  /* 0x0000001805697207 */ /* 0x000fc60005000000 */
[----:B------:R-:W4:Y:S01]  /*1d070*/  LDL.LU R26, [R1+0x3f4] ;  /* 0x0003f400011a7983 */ /* 0x000f220000300800 */
[C---:B------:R-:W-:Y:S02]  /*1d080*/  SEL R109, R5.reuse, R23, !P2 ;  /* 0x00000017056d7207 */ /* 0x040fe40005000000 */
[C---:B------:R-:W-:Y:S02]  /*1d090*/  SEL R73, R5.reuse, R18, !P2 ;  /* 0x0000001205497207 */ /* 0x040fe40005000000 */
[C---:B------:R-:W-:Y:S02]  /*1d0a0*/  SEL R113, R5.reuse, R22, !P2 ;  /* 0x0000001605717207 */ /* 0x040fe40005000000 */
[C---:B------:R-:W-:Y:S02]  /*1d0b0*/  SEL R69, R5.reuse, R20, !P2 ;  /* 0x0000001405457207 */ /* 0x040fe40005000000 */
[C---:B------:R-:W-:Y:S02]  /*1d0c0*/  SEL R77, R5.reuse, R17, !P2 ;  /* 0x00000011054d7207 */ /* 0x040fe40005000000 */
[----:B------:R-:W-:-:S02]  /*1d0d0*/  SEL R81, R5, R16, !P2 ;  /* 0x0000001005517207 */ /* 0x000fc40005000000 */
[C---:B--2---:R-:W-:Y:S02]  /*1d0e0*/  SEL R93, R5.reuse, R14, !P2 ;  /* 0x0000000e055d7207 */ /* 0x044fe40005000000 */
[----:B------:R-:W2:Y:S04]  /*1d0f0*/  LDL.LU R14, [R1+0x3ec] ;  /* 0x0003ec00010e7983 */ /* 0x000ea80000300800 */
[----:B------:R-:W2:Y:S04]  /*1d100*/  LDL.LU R21, [R1+0x3e8] ;  /* 0x0003e80001157983 */ /* 0x000ea80000300800 */
[----:B------:R-:W2:Y:S04]  /*1d110*/  LDL.LU R25, [R1+0x39c] ;  /* 0x00039c0001197983 */ /* 0x000ea80000300800 */
[----:B------:R-:W2:Y:S04]  /*1d120*/  LDL.LU R24, [R1+0x3a0] ;  /* 0x0003a00001187983 */ /* 0x000ea80000300800 */
[----:B------:R-:W2:Y:S04]  /*1d130*/  LDL.LU R23, [R1+0x3d0] ;  /* 0x0003d00001177983 */ /* 0x000ea80000300800 */
[----:B------:R-:W2:Y:S01]  /*1d140*/  LDL.LU R18, [R1+0x3ac] ;  /* 0x0003ac0001127983 */ /* 0x000ea20000300800 */
[----:B---3--:R-:W-:-:S03]  /*1d150*/  SEL R97, R5, R12, !P2 ;  /* 0x0000000c05617207 */ /* 0x008fc60005000000 */
[----:B------:R-:W3:Y:S04]  /*1d160*/  LDL.LU R22, [R1+0x3cc] ;  /* 0x0003cc0001167983 */ /* 0x000ee80000300800 */
[----:B------:R-:W3:Y:S04]  /*1d170*/  LDL.LU R20, [R1+0x3b0] ;  /* 0x0003b00001147983 */ /* 0x000ee80000300800 */
[----:B------:R-:W3:Y:S04]  /*1d180*/  LDL.LU R17, [R1+0x3c0] ;  /* 0x0003c00001117983 */ /* 0x000ee80000300800 */
[----:B------:R-:W3:Y:S04]  /*1d190*/  LDL.LU R16, [R1+0x3b4] ;  /* 0x0003b40001107983 */ /* 0x000ee80000300800 */
[----:B------:R-:W3:Y:S01]  /*1d1a0*/  LDL.LU R12, [R1+0x3a8] ;  /* 0x0003a800010c7983 */ /* 0x000ee20000300800 */
[----:B----4-:R-:W-:-:S03]  /*1d1b0*/  SEL R71, R5, R15, !P2 ;  /* 0x0000000f05477207 */ /* 0x010fc60005000000 */
        /* <DEDUP_REMOVED lines=9> */
[C---:B------:R-:W-:Y:S02]  /*1d250*/  SEL R103, R5.reuse, R41, !P2 ;  /* 0x0000002905677207 */ /* 0x040fe40005000000 */
[C---:B------:R-:W-:Y:S02]  /*1d260*/  SEL R111, R5.reuse, R40, !P2 ;  /* 0x00000028056f7207 */ /* 0x040fe40005000000 */
[C---:B------:R-:W-:Y:S02]  /*1d270*/  SEL R95, R5.reuse, R37, !P2 ;  /* 0x00000025055f7207 */ /* 0x040fe40005000000 */
[C---:B------:R-:W-:Y:S02]  /*1d280*/  SEL R87, R5.reuse, R38, !P2 ;  /* 0x0000002605577207 */ /* 0x040fe40005000000 */
[C---:B------:R-:W-:Y:S02]  /*1d290*/  SEL R67, R5.reuse, R35, !P2 ;  /* 0x0000002305437207 */ /* 0x040fe40005000000 */
[----:B--2---:R-:W-:-:S02]  /*1d2a0*/  SEL R63, R5, R23, !P2 ;  /* 0x00000017053f7207 */ /* 0x004fc40005000000 */
[C---:B---3--:R-:W-:Y:S02]  /*1d2b0*/  SEL R46, R5.reuse, R16, !P2 ;  /* 0x00000010052e7207 */ /* 0x048fe40005000000 */
[C---:B------:R-:W-:Y:S02]  /*1d2c0*/  SEL R51, R5.reuse, R12, !P2 ;  /* 0x0000000c05337207 */ /* 0x040fe40005000000 */
[----:B------:R-:W2:Y:S04]  /*1d2d0*/  LDL.LU R12, [R1+0x390] ;  /* 0x00039000010c7983 */ /* 0x000ea80000300800 */
[----:B------:R-:W3:Y:S04]  /*1d2e0*/  LDL.LU R16, [R1+0x38c] ;  /* 0x00038c0001107983 */ /* 0x000ee80000300800 */
[----:B------:R-:W2:Y:S04]  /*1d2f0*/  LDL.LU R33, [R1+0x378] ;  /* 0x0003780001217983 */ /* 0x000ea80000300800 */
[----:B------:R-:W3:Y:S04]  /*1d300*/  LDL.LU R30, [R1+0x374] ;  /* 0x00037400011e7983 */ /* 0x000ee80000300800 */
        /* <DEDUP_REMOVED lines=11> */
[----:B------:R-:W3:Y:S01]  /*1d3c0*/  LDL.LU R42, [R1+0x32c] ;  /* 0x00032c00012a7983 */ /* 0x000ee20000300800 */
[----:B------:R-:W-:-:S03]  /*1d3d0*/  SEL R37, R5, R17, !P2 ;  /* 0x0000001105257207 */ /* 0x000fc60005000000 */
[----:B------:R-:W3:Y:S04]  /*1d3e0*/  LDL.LU R41, [R1+0x318] ;  /* 0x0003180001297983 */ /* 0x000ee80000300800 */
[----:B------:R-:W3:Y:S01]  /*1d3f0*/  LDL.LU R40, [R1+0x314] ;  /* 0x0003140001287983 */ /* 0x000ee20000300800 */
[C---:B----4-:R-:W-:Y:S02]  /*1d400*/  SEL R59, R5.reuse, R15, !P2 ;  /* 0x0000000f053b7207 */ /* 0x050fe40005000000 */
[C---:B------:R-:W-:Y:S02]  /*1d410*/  SEL R60, R5.reuse, R13, !P2 ;  /* 0x0000000d053c7207 */ /* 0x040fe40005000000 */
[----:B------:R-:W4:Y:S04]  /*1d420*/  LDL.LU R13, [R1+0x304] ;  /* 0x00030400010d7983 */ /* 0x000f280000300800 */
[----:B------:R-:W4:Y:S04]  /*1d430*/  LDL.LU R15, [R1+0x300] ;  /* 0x00030000010f7983 */ /* 0x000f280000300800 */
[----:B------:R-:W4:Y:S04]  /*1d440*/  LDL.LU R17, [R1+0x2f0] ;  /* 0x0002f00001117983 */ /* 0x000f280000300800 */
[----:B------:R-:W4:Y:S04]  /*1d450*/  LDL.LU R38, [R1+0x2e8] ;  /* 0x0002e80001267983 */ /* 0x000f280000300800 */
[----:B------:R-:W4:Y:S01]  /*1d460*/  LDL.LU R35, [R1+0x2e4] ;  /* 0x0002e40001237983 */ /* 0x000f220000300800 */
[----:B------:R-:W-:-:S02]  /*1d470*/  SEL R62, R5, R27, !P2 ;  /* 0x0000001b053e7207 */ /* 0x000fc40005000000 */
[C---:B------:R-:W-:Y:S02]  /*1d480*/  SEL R27, R5.reuse, R20, !P2 ;  /* 0x00000014051b7207 */ /* 0x040fe40005000000 */
[C---:B------:R-:W-:Y:S01]  /*1d490*/  SEL R83, R5.reuse, R34, !P2 ;  /* 0x0000002205537207 */ /* 0x040fe20005000000 */
[----:B------:R-:W4:Y:S01]  /*1d4a0*/  LDL.LU R20, [R1+0x2e0] ;  /* 0x0002e00001147983 */ /* 0x000f220000300800 */
[C---:B------:R-:W-:Y:S02]  /*1d4b0*/  SEL R53, R5.reuse, R24, !P2 ;  /* 0x0000001805357207 */ /* 0x040fe40005000000 */
[C---:B------:R-:W-:Y:S01]  /*1d4c0*/  SEL R34, R5.reuse, R28, !P2 ;  /* 0x0000001c05227207 */ /* 0x040fe20005000000 */
[----:B------:R-:W4:Y:S01]  /*1d4d0*/  LDL.LU R24, [R1+0x2b0] ;  /* 0x0002b00001187983 */ /* 0x000f220000300800 */
[C---:B------:R-:W-:Y:S02]  /*1d4e0*/  SEL R75, R5.reuse, R32, !P2 ;  /* 0x00000020054b7207 */ /* 0x040fe40005000000 */
[C---:B------:R-:W-:Y:S01]  /*1d4f0*/  SEL R48, R5.reuse, R26, !P2 ;  /* 0x0000001a05307207 */ /* 0x040fe20005000000 */
[----:B------:R-:W4:Y:S01]  /*1d500*/  LDL.LU R28, [R1+0x2b8] ;  /* 0x0002b800011c7983 */ /* 0x000f220000300800 */
[----:B------:R-:W-:-:S02]  /*1d510*/  SEL R26, R5, R22, !P2 ;  /* 0x00000016051a7207 */ /* 0x000fc40005000000 */
[C---:B------:R-:W-:Y:S01]  /*1d520*/  SEL R50, R5.reuse, R25, !P2 ;  /* 0x0000001905327207 */ /* 0x040fe20005000000 */
[----:B------:R-:W4:Y:S04]  /*1d530*/  LDL.LU R32, [R1+0x2bc] ;  /* 0x0002bc0001207983 */ /* 0x000f280000300800 */
[----:B------:R-:W4:Y:S04]  /*1d540*/  LDL.LU R22, [R1+0x2c0] ;  /* 0x0002c00001167983 */ /* 0x000f280000300800 */
[----:B------:R-:W4:Y:S01]  /*1d550*/  LDL.LU R25, [R1+0x2d4] ;  /* 0x0002d40001197983 */ /* 0x000f220000300800 */
[----:B--2---:R-:W-:-:S02]  /*1d560*/  SEL R65, R5, R33, !P2 ;  /* 0x0000002105417207 */ /* 0x004fc40005000000 */
[C---:B---3--:R-:W-:Y:S02]  /*1d570*/  SEL R45, R5.reuse, R30, !P2 ;  /* 0x0000001e052d7207 */ /* 0x048fe40005000000 */
[----:B------:R-:W2:Y:S04]  /*1d580*/  LDL.LU R30, [R1+0x2c8] ;  /* 0x0002c800011e7983 */ /* 0x000ea80000300800 */
[----:B------:R-:W3:Y:S01]  /*1d590*/  LDL.LU R33, [R1+0x2c4] ;  /* 0x0002c40001217983 */ /* 0x000ee20000300800 */
[C---:B------:R-:W-:Y:S02]  /*1d5a0*/  SEL R55, R5.reuse, R54, !P2 ;  /* 0x0000003605377207 */ /* 0x040fe40005000000 */
[C---:B------:R-:W-:Y:S02]  /*1d5b0*/  SEL R54, R5.reuse, R49, !P2 ;  /* 0x0000003105367207 */ /* 0x040fe40005000000 */
[----:B------:R-:W-:-:S02]  /*1d5c0*/  SEL R56, R5, R43, !P2 ;  /* 0x0000002b05387207 */ /* 0x000fc40005000000 */
[C---:B------:R-:W-:Y:S02]  /*1d5d0*/  SEL R58, R5.reuse, R42, !P2 ;  /* 0x0000002a053a7207 */ /* 0x040fe40005000000 */
[C---:B------:R-:W-:Y:S02]  /*1d5e0*/  SEL R61, R5.reuse, R41, !P2 ;  /* 0x00000029053d7207 */ /* 0x040fe40005000000 */
[C---:B------:R-:W-:Y:S02]  /*1d5f0*/  SEL R64, R5.reuse, R40, !P2 ;  /* 0x0000002805407207 */ /* 0x040fe40005000000 */
[C---:B----4-:R-:W-:Y:S02]  /*1d600*/  SEL R41, R5.reuse, R38, !P2 ;  /* 0x0000002605297207 */ /* 0x050fe40005000000 */
[C---:B------:R-:W-:Y:S02]  /*1d610*/  SEL R43, R5.reuse, R35, !P2 ;  /* 0x00000023052b7207 */ /* 0x040fe40005000000 */
        /* <DEDUP_REMOVED lines=29> */
[----:B------:R-:W0:Y:S04]  /*1d7f0*/  LDL R160, [R1+0xa84] ;  /* 0x000a840001a07983 */ /* 0x000e280000100800 */
[----:B------:R-:W2:Y:S04]  /*1d800*/  LDL.LU R159, [R1+0x670] ;  /* 0x00067000019f7983 */ /* 0x000ea80000300800 */
[----:B------:R-:W3:Y:S04]  /*1d810*/  LDL.LU R158, [R1+0x66c] ;  /* 0x00066c00019e7983 */ /* 0x000ee80000300800 */
        /* <DEDUP_REMOVED lines=13> */
[----:B------:R-:W-:-:S02]  /*1d8f0*/  SEL R167, R5, R3, !P2 ;  /* 0x0000000305a77207 */ /* 0x000fc40005000000 */
[----:B------:R-:W-:Y:S01]  /*1d900*/  IADD3 R3, P0, R2, UR4, RZ ;  /* 0x0000000402037c10 */ /* 0x000fe2000ff1e0ff */
[----:B------:R-:W-:-:S03]  /*1d910*/  ULDC UR4, c[0x0][0x240] ;  /* 0x0000900000047ab9 */ /* 0x000fc60000000800 */
[----:B------:R-:W-:-:S05]  /*1d920*/  LEA.HI.X.SX32 R2, R2, UR5, 0x1, P0 ;  /* 0x0000000502027c11 */ /* 0x000fca00080f0eff */
[----:B------:R-:W-:Y:S01]  /*1d930*/  STL [R1+0x192c], R2 ;  /* 0x00192c0201007387 */ /* 0x000fe20000100800 */
[----:B0-----:R-:W-:-:S04]  /*1d940*/  IMAD R66, R0, 0x2, R160 ;  /* 0x0000000200427824 */ /* 0x001fc800078e02a0 */
[----:B------:R-:W-:Y:S01]  /*1d950*/  IMAD R0, R0, 0x2, R66 ;  /* 0x0000000200007824 */ /* 0x000fe200078e0242 */
[----:B------:R0:W-:Y:S01]  /*1d960*/  STL [R1+0x424], R66 ;  /* 0x0004244201007387 */ /* 0x0001e20000100800 */
[----:B--2---:R-:W-:Y:S02]  /*1d970*/  IMAD R169, R159, UR4, RZ ;  /* 0x000000049fa97c24 */ /* 0x004fe4000f8e02ff */
[----:B---3--:R-:W-:Y:S01]  /*1d980*/  IMAD R166, R158, UR4, RZ ;  /* 0x000000049ea67c24 */ /* 0x008fe2000f8e02ff */
[----:B------:R2:W-:Y:S01]  /*1d990*/  STL [R1+0x1928], R0 ;  /* 0x0019280001007387 */ /* 0x0005e20000100800 */
[----:B----4-:R-:W-:Y:S02]  /*1d9a0*/  IMAD R165, R157, UR4, RZ ;  /* 0x000000049da57c24 */ /* 0x010fe4000f8e02ff */
[----:B------:R-:W-:Y:S02]  /*1d9b0*/  IMAD R164, R156, UR4, RZ ;  /* 0x000000049ca47c24 */ /* 0x000fe4000f8e02ff */
[----:B------:R-:W-:-:S02]  /*1d9c0*/  IMAD R163, R155, UR4, RZ ;  /* 0x000000049ba37c24 */ /* 0x000fc4000f8e02ff */
[----:B------:R-:W-:Y:S02]  /*1d9d0*/  IMAD R162, R154, UR4, RZ ;  /* 0x000000049aa27c24 */ /* 0x000fe4000f8e02ff */
[----:B------:R-:W-:Y:S02]  /*1d9e0*/  IMAD R160, R152, UR4, RZ ;  /* 0x0000000498a07c24 */ /* 0x000fe4000f8e02ff */
[----:B------:R-:W3:Y:S01]  /*1d9f0*/  LDL.LU R152, [R1+0x618] ;  /* 0x0006180001987983 */ /* 0x000ee20000300800 */
[----:B------:R-:W-:-:S03]  /*1da00*/  IMAD R159, R151, UR4, RZ ;  /* 0x00000004979f7c24 */ /* 0x000fc6000f8e02ff */
[----:B------:R-:W4:Y:S01]  /*1da10*/  LDL.LU R151, [R1+0x614] ;  /* 0x0006140001977983 */ /* 0x000f220000300800 */
[----:B------:R-:W-:-:S03]  /*1da20*/  IMAD R158, R150, UR4, RZ ;  /* 0x00000004969e7c24 */ /* 0x000fc6000f8e02ff */
[----:B------:R-:W4:Y:S01]  /*1da30*/  LDL.LU R150, [R1+0x610] ;  /* 0x0006100001967983 */ /* 0x000f220000300800 */
[----:B------:R-:W-:-:S03]  /*1da40*/  IMAD R157, R149, UR4, RZ ;  /* 0x00000004959d7c24 */ /* 0x000fc6000f8e02ff */
[----:B------:R-:W4:Y:S01]  /*1da50*/  LDL.LU R149, [R1+0x608] ;  /* 0x0006080001957983 */ /* 0x000f220000300800 */
[----:B------:R-:W-:-:S03]  /*1da60*/  IMAD R156, R148, UR4, RZ ;  /* 0x00000004949c7c24 */ /* 0x000fc6000f8e02ff */
[----:B------:R-:W4:Y:S01]  /*1da70*/  LDL.LU R148, [R1+0x604] ;  /* 0x0006040001947983 */ /* 0x000f220000300800 */
[----:B------:R-:W-:Y:S02]  /*1da80*/  IMAD R161, R153, UR4, RZ ;  /* 0x0000000499a17c24 */ /* 0x000fe4000f8e02ff */
[----:B------:R-:W-:Y:S02]  /*1da90*/  IMAD R155, R147, UR4, RZ ;  /* 0x00000004939b7c24 */ /* 0x000fe4000f8e02ff */
[----:B------:R-:W4:Y:S01]  /*1daa0*/  LDL.LU R147, [R1+0x600] ;  /* 0x0006000001937983 */ /* 0x000f220000300800 */
[----:B------:R-:W-:-:S03]  /*1dab0*/  IMAD R154, R146, UR4, RZ ;  /* 0x00000004929a7c24 */ /* 0x000fc6000f8e02ff */
[----:B------:R-:W4:Y:S01]  /*1dac0*/  LDL.LU R146, [R1+0x5fc] ;  /* 0x0005fc0001927983 */ /* 0x000f220000300800 */
[----:B------:R-:W-:-:S03]  /*1dad0*/  IMAD R153, R145, UR4, RZ ;  /* 0x0000000491997c24 */ /* 0x000fc6000f8e02ff */
[----:B------:R-:W4:Y:S04]  /*1dae0*/  LDL.LU R145, [R1+0x5f8] ;  /* 0x0005f80001917983 */ /* 0x000f280000300800 */
[----:B-1----:R-:W3:Y:S04]  /*1daf0*/  LDL.LU R84, [R1+0x5f0] ;  /* 0x0005f00001547983 */ /* 0x002ee80000300800 */
[----:B------:R-:W4:Y:S04]  /*1db00*/  LDL.LU R82, [R1+0x5e8] ;  /* 0x0005e80001527983 */ /* 0x000f280000300800 */
[----:B------:R-:W4:Y:S04]  /*1db10*/  LDL.LU R80, [R1+0x5e4] ;  /* 0x0005e40001507983 */ /* 0x000f280000300800 */
[----:B------:R-:W4:Y:S04]  /*1db20*/  LDL.LU R78, [R1+0x5e0] ;  /* 0x0005e000014e7983 */ /* 0x000f280000300800 */
[----:B------:R-:W4:Y:S04]  /*1db30*/  LDL.LU R76, [R1+0x5dc] ;  /* 0x0005dc00014c7983 */ /* 0x000f280000300800 */
[----:B------:R-:W4:Y:S04]  /*1db40*/  LDL.LU R74, [R1+0x5d8] ;  /* 0x0005d800014a7983 */ /* 0x000f280000300800 */
[----:B------:R-:W4:Y:S04]  /*1db50*/  LDL.LU R72, [R1+0x5d4] ;  /* 0x0005d40001487983 */ /* 0x000f280000300800 */
[----:B------:R-:W4:Y:S04]  /*1db60*/  LDL.LU R70, [R1+0x5d0] ;  /* 0x0005d00001467983 */ /* 0x000f280000300800 */
[----:B------:R-:W2:Y:S04]  /*1db70*/  LDL.LU R68, [R1+0x5cc] ;  /* 0x0005cc0001447983 */ /* 0x000ea80000300800 */
[----:B0-----:R-:W3:Y:S04]  /*1db80*/  LDL.LU R66, [R1+0x5c8] ;  /* 0x0005c80001427983 */ /* 0x001ee80000300800 */
        /* <DEDUP_REMOVED lines=13> */
[----:B------:R-:W-:-:S02]  /*1dc60*/  @!P4 IMAD.MOV R11, RZ, RZ, -R11 ;  /* 0x000000ffff0bc224 */ /* 0x000fc400078e0a0b */
[----:B------:R-:W-:Y:S02]  /*1dc70*/  @!P3 IMAD.MOV R10, RZ, RZ, -R10 ;  /* 0x000000ffff0ab224 */ /* 0x000fe400078e0a0a */
[----:B------:R-:W-:Y:S01]  /*1dc80*/  @!P6 IMAD.MOV R9, RZ, RZ, -R9 ;  /* 0x000000ffff09e224 */ /* 0x000fe200078e0a09 */
[C---:B------:R-:W-:Y:S01]  /*1dc90*/  SEL R176, R5.reuse, R11, !P2 ;  /* 0x0000000b05b07207 */ /* 0x040fe20005000000 */
[----:B------:R-:W-:Y:S01]  /*1dca0*/  @!P5 IMAD.MOV R8, RZ, RZ, -R8 ;  /* 0x000000ffff08d224 */ /* 0x000fe200078e0a08 */
[C---:B------:R-:W-:Y:S01]  /*1dcb0*/  SEL R174, R5.reuse, R10, !P2 ;  /* 0x0000000a05ae7207 */ /* 0x040fe20005000000 */
[----:B------:R-:W-:Y:S01]  /*1dcc0*/  @!P1 IMAD.MOV R6, RZ, RZ, -R6 ;  /* 0x000000ffff069224 */ /* 0x000fe200078e0a06 */
        /* <DEDUP_REMOVED lines=86> */
[----:B------:R-:W-:Y:S01]  /*1e230*/  SEL R205, R5, R205, !P2 ;  /* 0x000000cd05cd7207 */ /* 0x000fe20005000000 */
[----:B--2---:R-:W-:-:S02]  /*1e240*/  IMAD R0, R68, UR4, RZ ;  /* 0x0000000444007c24 */ /* 0x004fc4000f8e02ff */
[----:B---3--:R-:W-:-:S03]  /*1e250*/  IMAD R2, R66, UR4, RZ ;  /* 0x0000000442027c24 */ /* 0x008fc6000f8e02ff */
[----:B------:R0:W-:Y:S01]  /*1e260*/  STL [R1+0x1d4], R0 ;  /* 0x0001d40001007387 */ /* 0x0001e20000100800 */
[----:B----4-:R-:W-:-:S03]  /*1e270*/  IMAD R66, R120, UR4, RZ ;  /* 0x0000000478427c24 */ /* 0x010fc6000f8e02ff */
[----:B------:R1:W-:Y:S01]  /*1e280*/  STL [R1+0x1dc], R2 ;  /* 0x0001dc0201007387 */ /* 0x0003e20000100800 */
[----:B0-----:R-:W-:-:S03]  /*1e290*/  IMAD R0, R118, UR4, RZ ;  /* 0x0000000476007c24 */ /* 0x001fc6000f8e02ff */
[----:B------:R0:W-:Y:S01]  /*1e2a0*/  STL [R1+0x1e0], R66 ;  /* 0x0001e04201007387 */ /* 0x0001e20000100800 */
[----:B-1----:R-:W-:-:S03]  /*1e2b0*/  IMAD R2, R116, UR4, RZ ;  /* 0x0000000474027c24 */ /* 0x002fc6000f8e02ff */
[----:B------:R1:W-:Y:S01]  /*1e2c0*/  STL [R1+0x1e4], R0 ;  /* 0x0001e40001007387 */ /* 0x0003e20000100800 */
[----:B0-----:R-:W-:-:S03]  /*1e2d0*/  IMAD R66, R114, UR4, RZ ;  /* 0x0000000472427c24 */ /* 0x001fc6000f8e02ff */
[----:B------:R0:W-:Y:S01]  /*1e2e0*/  STL [R1+0x1f8], R2 ;  /* 0x0001f80201007387 */ /* 0x0001e20000100800 */
[----:B-1----:R-:W-:-:S03]  /*1e2f0*/  IMAD R0, R112, UR4, RZ ;  /* 0x0000000470007c24 */ /* 0x002fc6000f8e02ff */
[----:B------:R1:W-:Y:S04]  /*1e300*/  STL [R1+0x1fc], R66 ;  /* 0x0001fc4201007387 */ /* 0x0003e80000100800 */
[----:B------:R2:W-:Y:S01]  /*1e310*/  STL [R1+0x200], R0 ;  /* 0x0002000001007387 */ /* 0x0005e20000100800 */
[----:B0-----:R-:W-:Y:S02]  /*1e320*/  IMAD R2, R110, UR4, RZ ;  /* 0x000000046e027c24 */ /* 0x001fe4000f8e02ff */
[----:B-1----:R-:W-:-:S03]  /*1e330*/  IMAD R66, R108, UR4, RZ ;  /* 0x000000046c427c24 */ /* 0x002fc6000f8e02ff */
[----:B------:R0:W-:Y:S01]  /*1e340*/  STL [R1+0x210], R2 ;  /* 0x0002100201007387 */ /* 0x0001e20000100800 */
[----:B--2---:R-:W-:-:S03]  /*1e350*/  IMAD R0, R106, UR4, RZ ;  /* 0x000000046a007c24 */ /* 0x004fc6000f8e02ff */
        /* <DEDUP_REMOVED lines=9> */
[----:B-1----:R-:W-:Y:S01]  /*1e3f0*/  IMAD R66, R252, UR4, RZ ;  /* 0x00000004fc427c24 */ /* 0x002fe2000f8e02ff */
[----:B--2---:R-:W2:Y:S04]  /*1e400*/  LDL.LU R0, [R1+0x57c] ;  /* 0x00057c0001007983 */ /* 0x004ea80000300800 */
[----:B------:R0:W-:Y:S04]  /*1e410*/  STL [R1+0x23c], R2 ;  /* 0x00023c0201007387 */ /* 0x0001e80000100800 */
[----:B0-----:R-:W3:Y:S04]  /*1e420*/  LDL.LU R2, [R1+0x578] ;  /* 0x0005780001027983 */ /* 0x001ee80000300800 */
[----:B------:R0:W-:Y:S04]  /*1e430*/  STL [R1+0x240], R66 ;  /* 0x0002404201007387 */ /* 0x0001e80000100800 */
[----:B------:R-:W4:Y:S04]  /*1e440*/  LDL.LU R96, [R1+0x574] ;  /* 0x0005740001607983 */ /* 0x000f280000300800 */
[----:B------:R-:W4:Y:S04]  /*1e450*/  LDL.LU R94, [R1+0x570] ;  /* 0x00057000015e7983 */ /* 0x000f280000300800 */
[----:B------:R-:W4:Y:S04]  /*1e460*/  LDL.LU R92, [R1+0x56c] ;  /* 0x00056c00015c7983 */ /* 0x000f280000300800 */
[----:B------:R-:W4:Y:S04]  /*1e470*/  LDL.LU R90, [R1+0x568] ;  /* 0x00056800015a7983 */ /* 0x000f280000300800 */
[----:B------:R-:W4:Y:S01]  /*1e480*/  LDL.LU R88, [R1+0x564] ;  /* 0x0005640001587983 */ /* 0x000f220000300800 */
[----:B------:R-:W-:-:S03]  /*1e490*/  IMAD R11, R84, UR4, RZ ;  /* 0x00000004540b7c24 */ /* 0x000fc6000f8e02ff */
[----:B------:R-:W4:Y:S01]  /*1e4a0*/  LDL.LU R86, [R1+0x560] ;  /* 0x0005600001567983 */ /* 0x000f220000300800 */
[----:B------:R-:W-:Y:S02]  /*1e4b0*/  IMAD R10, R82, UR4, RZ ;  /* 0x00000004520a7c24 */ /* 0x000fe4000f8e02ff */
[----:B------:R-:W-:Y:S01]  /*1e4c0*/  IMAD R9, R80, UR4, RZ ;  /* 0x0000000450097c24 */ /* 0x000fe2000f8e02ff */
[----:B------:R-:W4:Y:S04]  /*1e4d0*/  LDL.LU R84, [R1+0x55c] ;  /* 0x00055c0001547983 */ /* 0x000f280000300800 */
[----:B------:R-:W4:Y:S01]  /*1e4e0*/  LDL.LU R82, [R1+0x558] ;  /* 0x0005580001527983 */ /* 0x000f220000300800 */
[----:B------:R-:W-:-:S03]  /*1e4f0*/  IMAD R8, R78, UR4, RZ ;  /* 0x000000044e087c24 */ /* 0x000fc6000f8e02ff */
[----:B------:R-:W4:Y:S01]  /*1e500*/  LDL.LU R80, [R1+0x550] ;  /* 0x0005500001507983 */ /* 0x000f220000300800 */
[----:B------:R-:W-:Y:S02]  /*1e510*/  IMAD R7, R76, UR4, RZ ;  /* 0x000000044c077c24 */ /* 0x000fe4000f8e02ff */
[----:B------:R-:W-:Y:S01]  /*1e520*/  IMAD R6, R74, UR4, RZ ;  /* 0x000000044a067c24 */ /* 0x000fe2000f8e02ff */
        /* <DEDUP_REMOVED lines=49> */
[----:B------:R-:W-:Y:S01]  /*1e840*/  SEL R168, R5, R4, !P2 ;  /* 0x0000000405a87207 */ /* 0x000fe20005000000 */
[----:B------:R-:W-:Y:S02]  /*1e850*/  IMAD R5, R72, UR4, RZ ;  /* 0x0000000448057c24 */ /* 0x000fe4000f8e02ff */
[----:B------:R-:W-:Y:S01]  /*1e860*/  IMAD R4, R70, UR4, RZ ;  /* 0x0000000446047c24 */ /* 0x000fe2000f8e02ff */
[----:B------:R-:W4:Y:S04]  /*1e870*/  LDL.LU R72, [R1+0x538] ;  /* 0x0005380001487983 */ /* 0x000f280000300800 */
[----:B------:R-:W4:Y:S04]  /*1e880*/  LDL.LU R70, [R1+0x530] ;  /* 0x0005300001467983 */ /* 0x000f280000300800 */
[----:B------:R-:W4:Y:S04]  /*1e890*/  LDL.LU R68, [R1+0x528] ;  /* 0x0005280001447983 */ /* 0x000f280000300800 */
[----:B0-----:R-:W4:Y:S04]  /*1e8a0*/  LDL.LU R66, [R1+0x524] ;  /* 0x0005240001427983 */ /* 0x001f280000300800 */
        /* <DEDUP_REMOVED lines=13> */
[----:B--2---:R-:W-:-:S05]  /*1e980*/  IMAD R0, R0, UR4, RZ ;  /* 0x0000000400007c24 */ /* 0x004fca000f8e02ff */
[----:B------:R3:W-:Y:S02]  /*1e990*/  STL [R1+0x244], R0 ;  /* 0x0002440001007387 */ /* 0x0007e40000100800 */
[----:B---3--:R-:W-:-:S05]  /*1e9a0*/  IMAD R0, R2, UR4, RZ ;  /* 0x0000000402007c24 */ /* 0x008fca000f8e02ff */
[----:B------:R0:W-:Y:S01]  /*1e9b0*/  STL [R1+0x248], R0 ;  /* 0x0002480001007387 */ /* 0x0001e20000100800 */
[----:B----4-:R-:W-:Y:S02]  /*1e9c0*/  IMAD R2, R96, UR4, RZ ;  /* 0x0000000460027c24 */ /* 0x010fe4000f8e02ff */
[----:B------:R-:W-:-:S03]  /*1e9d0*/  IMAD R94, R94, UR4, RZ ;  /* 0x000000045e5e7c24 */ /* 0x000fc6000f8e02ff */
[----:B------:R1:W-:Y:S01]  /*1e9e0*/  STL [R1+0x24c], R2 ;  /* 0x00024c0201007387 */ /* 0x0003e20000100800 */
[----:B0-----:R-:W-:-:S03]  /*1e9f0*/  IMAD R0, R92, UR4, RZ ;  /* 0x000000045c007c24 */ /* 0x001fc6000f8e02ff */
[----:B------:R-:W-:Y:S04]  /*1ea00*/  STL [R1+0x25c], R94 ;  /* 0x00025c5e01007387 */ /* 0x000fe80000100800 */
[----:B------:R0:W-:Y:S01]  /*1ea10*/  STL [R1+0x260], R0 ;  /* 0x0002600001007387 */ /* 0x0001e20000100800 */
[----:B-1----:R-:W-:Y:S02]  /*1ea20*/  IMAD R2, R90, UR4, RZ ;  /* 0x000000045a027c24 */ /* 0x002fe4000f8e02ff */
[----:B------:R-:W-:-:S03]  /*1ea30*/  IMAD R88, R88, UR4, RZ ;  /* 0x0000000458587c24 */ /* 0x000fc6000f8e02ff */
[----:B------:R1:W-:Y:S01]  /*1ea40*/  STL [R1+0x26c], R2 ;  /* 0x00026c0201007387 */ /* 0x0003e20000100800 */
[----:B0-----:R-:W-:-:S03]  /*1ea50*/  IMAD R0, R86, UR4, RZ ;  /* 0x0000000456007c24 */ /* 0x001fc6000f8e02ff */
[----:B------:R-:W-:Y:S01]  /*1ea60*/  STL [R1+0x270], R88 ;  /* 0x0002705801007387 */ /* 0x000fe20000100800 */
[----:B------:R-:W-:-:S03]  /*1ea70*/  IMAD R82, R82, UR4, RZ ;  /* 0x0000000452527c24 */ /* 0x000fc6000f8e02ff */
[----:B------:R0:W-:Y:S01]  /*1ea80*/  STL [R1+0x274], R0 ;  /* 0x0002740001007387 */ /* 0x0001e20000100800 */
[----:B-1----:R-:W-:-:S05]  /*1ea90*/  IMAD R2, R84, UR4, RZ ;  /* 0x0000000454027c24 */ /* 0x002fca000f8e02ff */
        /* <DEDUP_REMOVED lines=20> */
[----:B------:R0:W-:Y:S04]  /*1ebe0*/  STL [R1+0x2c4], R66 ;  /* 0x0002c44201007387 */ /* 0x0001e80000100800 */
[----:B------:R2:W-:Y:S01]  /*1ebf0*/  STL [R1+0x2c8], R0 ;  /* 0x0002c80001007387 */ /* 0x0005e20000100800 */
[----:B-1----:R-:W-:Y:S02]  /*1ec00*/  IMAD R2, R116, UR4, RZ ;  /* 0x0000000474027c24 */ /* 0x002fe4000f8e02ff */
[----:B0-----:R-:W-:-:S03]  /*1ec10*/  IMAD R66, R114, UR4, RZ ;  /* 0x0000000472427c24 */ /* 0x001fc6000f8e02ff */
        /* <DEDUP_REMOVED lines=520> */
[----:B----4-:R-:W-:-:S05]  /*20ca0*/  IMAD R2, R96, UR4, RZ ;  /* 0x0000000460027c24 */ /* 0x010fca000f8e02ff */
[----:B------:R1:W-:Y:S01]  /*20cb0*/  STL [R1+0xec], R2 ;  /* 0x0000ec0201007387 */ /* 0x0003e20000100800 */
[----:B0-----:R-:W-:Y:S02]  /*20cc0*/  IMAD R0, R94, UR4, RZ ;  /* 0x000000045e007c24 */ /* 0x001fe4000f8e02ff */
[----:B------:R-:W-:-:S03]  /*20cd0*/  IMAD R92, R92, UR4, RZ ;  /* 0x000000045c5c7c24 */ /* 0x000fc6000f8e02ff */
[----:B------:R0:W-:Y:S01]  /*20ce0*/  STL [R1+0xe8], R0 ;  /* 0x0000e80001007387 */ /* 0x0001e20000100800 */
[----:B-1----:R-:W-:-:S03]  /*20cf0*/  IMAD R2, R90, UR4, RZ ;  /* 0x000000045a027c24 */ /* 0x002fc6000f8e02ff */
[----:B------:R-:W-:Y:S01]  /*20d00*/  STL [R1+0xe4], R92 ;  /* 0x0000e45c01007387 */ /* 0x000fe20000100800 */
[----:B------:R-:W-:Y:S02]  /*20d10*/  IMAD R86, R86, UR4, RZ ;  /* 0x0000000456567c24 */ /* 0x000fe4000f8e02ff */
[----:B0-----:R-:W-:Y:S01]  /*20d20*/  IMAD R0, R88, UR4, RZ ;  /* 0x0000000458007c24 */ /* 0x001fe2000f8e02ff */
[----:B------:R0:W-:Y:S04]  /*20d30*/  STL [R1+0xe0], R2 ;  /* 0x0000e00201007387 */ /* 0x0001e80000100800 */
[----:B------:R1:W-:Y:S01]  /*20d40*/  STL [R1+0xdc], R0 ;  /* 0x0000dc0001007387 */ /* 0x0003e20000100800 */
[----:B0-----:R-:W-:-:S03]  /*20d50*/  IMAD R2, R84, UR4, RZ ;  /* 0x0000000454027c24 */ /* 0x001fc6000f8e02ff */
[----:B------:R-:W-:Y:S01]  /*20d60*/  STL [R1+0xd8], R86 ;  /* 0x0000d85601007387 */ /* 0x000fe20000100800 */
[----:B-1----:R-:W-:-:S03]  /*20d70*/  IMAD R0, R82, UR4, RZ ;  /* 0x0000000452007c24 */ /* 0x002fc6000f8e02ff */
[----:B------:R0:W-:Y:S01]  /*20d80*/  STL [R1+0xd4], R2 ;  /* 0x0000d40201007387 */ /* 0x0001e20000100800 */
[----:B------:R-:W-:-:S03]  /*20d90*/  IMAD R80, R80, UR4, RZ ;  /* 0x0000000450507c24 */ /* 0x000fc6000f8e02ff */
[----:B------:R1:W-:Y:S01]  /*20da0*/  STL [R1+0xd0], R0 ;  /* 0x0000d00001007387 */ /* 0x0003e20000100800 */
[----:B------:R-:W-:Y:S02]  /*20db0*/  IMAD R74, R74, UR4, RZ ;  /* 0x000000044a4a7c24 */ /* 0x000fe4000f8e02ff */
[----:B0-----:R-:W-:Y:S01]  /*20dc0*/  IMAD R2, R78, UR4, RZ ;  /* 0x000000044e027c24 */ /* 0x001fe2000f8e02ff */
[----:B------:R-:W-:Y:S01]  /*20dd0*/  STL [R1+0xcc], R80 ;  /* 0x0000cc5001007387 */ /* 0x000fe20000100800 */
[----:B-1----:R-:W-:-:S03]  /*20de0*/  IMAD R0, R76, UR4, RZ ;  /* 0x000000044c007c24 */ /* 0x002fc6000f8e02ff */
[----:B------:R0:W-:Y:S04]  /*20df0*/  STL [R1+0xc8], R2 ;  /* 0x0000c80201007387 */ /* 0x0001e80000100800 */
[----:B------:R1:W-:Y:S01]  /*20e00*/  STL [R1+0xc4], R0 ;  /* 0x0000c40001007387 */ /* 0x0003e20000100800 */
[----:B------:R-:W-:Y:S02]  /*20e10*/  IMAD R68, R68, UR4, RZ ;  /* 0x0000000444447c24 */ /* 0x000fe4000f8e02ff */
[----:B0-----:R-:W-:Y:S01]  /*20e20*/  IMAD R2, R72, UR4, RZ ;  /* 0x0000000448027c24 */ /* 0x001fe2000f8e02ff */
[----:B------:R-:W-:Y:S01]  /*20e30*/  STL [R1+0xc0], R74 ;  /* 0x0000c04a01007387 */ /* 0x000fe20000100800 */
[----:B-1----:R-:W-:-:S03]  /*20e40*/  IMAD R0, R70, UR4, RZ ;  /* 0x0000000446007c24 */ /* 0x002fc6000f8e02ff */
[----:B------:R0:W-:Y:S04]  /*20e50*/  STL [R1+0xbc], R2 ;  /* 0x0000bc0201007387 */ /* 0x0001e80000100800 */
[----:B------:R1:W-:Y:S01]  /*20e60*/  STL [R1+0xb8], R0 ;  /* 0x0000b80001007387 */ /* 0x0003e20000100800 */
[----:B0-----:R-:W-:-:S03]  /*20e70*/  IMAD R2, R66, UR4, RZ ;  /* 0x0000000442027c24 */ /* 0x001fc6000f8e02ff */
[----:B------:R-:W-:Y:S01]  /*20e80*/  STL [R1+0xb4], R68 ;  /* 0x0000b44401007387 */ /* 0x000fe20000100800 */
[----:B------:R-:W-:Y:S02]  /*20e90*/  IMAD R66, R118, UR4, RZ ;  /* 0x0000000476427c24 */ /* 0x000fe4000f8e02ff */
[----:B-1----:R-:W-:Y:S01]  /*20ea0*/  IMAD R0, R120, UR4, RZ ;  /* 0x0000000478007c24 */ /* 0x002fe2000f8e02ff */
[----:B------:R0:W-:Y:S04]  /*20eb0*/  STL [R1+0xb0], R2 ;  /* 0x0000b00201007387 */ /* 0x0001e80000100800 */
        /* <DEDUP_REMOVED lines=21> */
[----:B------:R-:W2:Y:S01]  /*21010*/  LDL.LU R96, [R1+0x78] ;  /* 0x0000780001607983 */ /* 0x000ea20000300800 */
[----:B0-----:R-:W-:-:S03]  /*21020*/  IMAD R0, R252, UR4, RZ ;  /* 0x00000004fc007c24 */ /* 0x001fc6000f8e02ff */
[----:B------:R-:W-:Y:S04]  /*21030*/  STL [R1+0x80], R2 ;  /* 0x0000800201007387 */ /* 0x000fe80000100800 */
[----:B------:R-:W3:Y:S04]  /*21040*/  LDL.LU R94, [R1+0x74] ;  /* 0x00007400015e7983 */ /* 0x000ee80000300800 */
        /* <DEDUP_REMOVED lines=14> */
[----:B-1----:R-:W4:Y:S04]  /*21130*/  LDL.LU R66, [R1+0x3c] ;  /* 0x00003c0001427983 */ /* 0x002f280000300800 */
        /* <DEDUP_REMOVED lines=15> */
[----:B--2---:R-:W-:-:S05]  /*21230*/  IMAD R96, R96, UR4, RZ ;  /* 0x0000000460607c24 */ /* 0x004fca000f8e02ff */
[----:B------:R0:W-:Y:S01]  /*21240*/  STL [R1+0x78], R96 ;  /* 0x0000786001007387 */ /* 0x0001e20000100800 */
[----:B---3--:R-:W-:-:S03]  /*21250*/  IMAD R94, R94, UR4, RZ ;  /* 0x000000045e5e7c24 */ /* 0x008fc6000f8e02ff */
[----:B0-----:R-:W2:Y:S01]  /*21260*/  LDL.LU R96, [R1+0x19a0] ;  /* 0x0019a00001607983 */ /* 0x001ea20000300800 */
[----:B----4-:R-:W-:-:S03]  /*21270*/  IMAD R92, R92, UR4, RZ ;  /* 0x000000045c5c7c24 */ /* 0x010fc6000f8e02ff */
[----:B------:R0:W-:Y:S01]  /*21280*/  STL [R1+0x74], R94 ;  /* 0x0000745e01007387 */ /* 0x0001e20000100800 */
[----:B------:R-:W-:Y:S02]  /*21290*/  IMAD R90, R90, UR4, RZ ;  /* 0x000000045a5a7c24 */ /* 0x000fe4000f8e02ff */
[----:B------:R-:W-:Y:S01]  /*212a0*/  IMAD R88, R88, UR4, RZ ;  /* 0x0000000458587c24 */ /* 0x000fe2000f8e02ff */
[----:B0-----:R-:W3:Y:S01]  /*212b0*/  LDL.LU R94, [R1+0x199c] ;  /* 0x00199c00015e7983 */ /* 0x001ee20000300800 */
[----:B------:R-:W-:-:S03]  /*212c0*/  IMAD R86, R86, UR4, RZ ;  /* 0x0000000456567c24 */ /* 0x000fc6000f8e02ff */
[----:B------:R0:W-:Y:S01]  /*212d0*/  STL [R1+0x70], R92 ;  /* 0x0000705c01007387 */ /* 0x0001e20000100800 */
[----:B------:R-:W-:Y:S02]  /*212e0*/  IMAD R84, R84, UR4, RZ ;  /* 0x0000000454547c24 */ /* 0x000fe4000f8e02ff */
[----:B------:R-:W-:Y:S01]  /*212f0*/  IMAD R82, R82, UR4, RZ ;  /* 0x0000000452527c24 */ /* 0x000fe2000f8e02ff */
[----:B0-----:R-:W4:Y:S04]  /*21300*/  LDL.LU R92, [R1+0x1998] ;  /* 0x00199800015c7983 */ /* 0x001f280000300800 */
[----:B------:R0:W-:Y:S01]  /*21310*/  STL [R1+0x6c], R90 ;  /* 0x00006c5a01007387 */ /* 0x0001e20000100800 */
[----:B------:R-:W-:Y:S02]  /*21320*/  IMAD R80, R80, UR4, RZ ;  /* 0x0000000450507c24 */ /* 0x000fe4000f8e02ff */
[----:B------:R-:W-:Y:S01]  /*21330*/  IMAD R78, R78, UR4, RZ ;  /* 0x000000044e4e7c24 */ /* 0x000fe2000f8e02ff */
[----:B0-----:R-:W2:Y:S04]  /*21340*/  LDL.LU R90, [R1+0x1994] ;  /* 0x00199400015a7983 */ /* 0x001ea80000300800 */
[----:B------:R0:W-:Y:S01]  /*21350*/  STL [R1+0x68], R88 ;  /* 0x0000685801007387 */ /* 0x0001e20000100800 */
[----:B------:R-:W-:-:S03]  /*21360*/  IMAD R76, R76, UR4, RZ ;  /* 0x000000044c4c7c24 */ /* 0x000fc6000f8e02ff */
[----:B0-----:R-:W3:Y:S04]  /*21370*/  LDL.LU R88, [R1+0x1990] ;  /* 0x0019900001587983 */ /* 0x001ee80000300800 */
[----:B------:R0:W-:Y:S01]  /*21380*/  STL [R1+0x64], R86 ;  /* 0x0000645601007387 */ /* 0x0001e20000100800 */
[----:B------:R-:W-:-:S03]  /*21390*/  IMAD R74, R74, UR4, RZ ;  /* 0x000000044a4a7c24 */ /* 0x000fc6000f8e02ff */
[----:B0-----:R-:W4:Y:S04]  /*213a0*/  LDL.LU R86, [R1+0x198c] ;  /* 0x00198c0001567983 */ /* 0x001f280000300800 */
[----:B------:R0:W-:Y:S01]  /*213b0*/  STL [R1+0x60], R84 ;  /* 0x0000605401007387 */ /* 0x0001e20000100800 */
[----:B------:R-:W-:-:S03]  /*213c0*/  IMAD R72, R72, UR4, RZ ;  /* 0x0000000448487c24 */ /* 0x000fc6000f8e02ff */
        /* <DEDUP_REMOVED lines=61> */
[----:B0-----:R-:W3:Y:S04]  /*217a0*/  LDL.LU R252, [R1+0x1930] ;  /* 0x0019300001fc7983 */ /* 0x001ee80000300800 */
[----:B------:R0:W-:Y:S02]  /*217b0*/  STL [R1+0x4], R0 ;  /* 0x0000040001007387 */ /* 0x0001e40000100800 */
[----:B0-----:R-:W-:Y:S01]  /*217c0*/  IMAD R0, R2, UR4, RZ ;  /* 0x0000000402007c24 */ /* 0x001fe2000f8e02ff */
[----:B------:R-:W-:-:S05]  /*217d0*/  IADD3 R2, P6, R169, R3, RZ ;  /* 0x00000003a9027210 */ /* 0x000fca0007fde0ff */
[----:B------:R0:W-:Y:S02]  /*217e0*/  STL [R1+0x644], R2 ;  /* 0x0006440201007387 */ /* 0x0001e40000100800 */
[----:B0-----:R-:W-:-:S05]  /*217f0*/  IADD3 R2, P5, R166, R3, RZ ;  /* 0x00000003a6027210 */ /* 0x001fca0007fbe0ff */
        /* <DEDUP_REMOVED lines=10> */
[----:B------:R0:W-:Y:S04]  /*218a0*/  STL [R1+0x674], R2 ;  /* 0x0006740201007387 */ /* 0x0001e80000100800 */
[----:B0-----:R-:W4:Y:S01]  /*218b0*/  LDL.LU R2, [R1+0x192c] ;  /* 0x00192c0001027983 */ /* 0x001f220000300800 */
[----:B------:R-:W-:Y:S02]  /*218c0*/  IMAD R152, R152, UR4, RZ ;  /* 0x0000000498987c24 */ /* 0x000fe4000f8e02ff */
[----:B------:R-:W-:Y:S02]  /*218d0*/  IMAD R151, R151, UR4, RZ ;  /* 0x0000000497977c24 */ /* 0x000fe4000f8e02ff */
[----:B------:R-:W-:Y:S02]  /*218e0*/  IMAD R150, R150, UR4, RZ ;  /* 0x0000000496967c24 */ /* 0x000fe4000f8e02ff */
[----:B------:R-:W-:-:S02]  /*218f0*/  IMAD R149, R149, UR4, RZ ;  /* 0x0000000495957c24 */ /* 0x000fc4000f8e02ff */
[----:B------:R-:W-:Y:S02]  /*21900*/  IMAD R148, R148, UR4, RZ ;  /* 0x0000000494947c24 */ /* 0x000fe4000f8e02ff */
[----:B------:R-:W-:Y:S02]  /*21910*/  IMAD R147, R147, UR4, RZ ;  /* 0x0000000493937c24 */ /* 0x000fe4000f8e02ff */
[----:B------:R-:W-:Y:S02]  /*21920*/  IMAD R146, R146, UR4, RZ ;  /* 0x0000000492927c24 */ /* 0x000fe4000f8e02ff */
[----:B------:R-:W-:Y:S01]  /*21930*/  IMAD R145, R145, UR4, RZ ;  /* 0x0000000491917c24 */ /* 0x000fe2000f8e02ff */
[----:B----4-:R-:W-:-:S05]  /*21940*/  LEA.HI.X.SX32 R169, R169, R2, 0x1, P6 ;  /* 0x00000002a9a97211 */ /* 0x010fca00030f0eff */
[----:B------:R0:W-:Y:S01]  /*21950*/  STL [R1+0x640], R169 ;  /* 0x000640a901007387 */ /* 0x0001e20000100800 */
[----:B------:R-:W-:Y:S02]  /*21960*/  LEA.HI.X.SX32 R165, R165, R2, 0x1, P4 ;  /* 0x00000002a5a57211 */ /* 0x000fe400020f0eff */
[----:B0-----:R-:W-:-:S05]  /*21970*/  IADD3 R169, P6, R160, R3, RZ ;  /* 0x00000003a0a97210 */ /* 0x001fca0007fde0ff */
[----:B------:R0:W-:Y:S02]  /*21980*/  STL [R1+0x67c], R169 ;  /* 0x00067ca901007387 */ /* 0x0001e40000100800 */
[----:B0-----:R-:W-:Y:S02]  /*21990*/  LEA.HI.X.SX32 R169, R166, R2, 0x1, P5 ;  /* 0x00000002a6a97211 */ /* 0x001fe400028f0eff */
[----:B------:R-:W-:-:S03]  /*219a0*/  IADD3 R166, P5, R159, R3, RZ ;  /* 0x000000039fa67210 */ /* 0x000fc60007fbe0ff */
[----:B------:R0:W-:Y:S04]  /*219b0*/  STL [R1+0x648], R169 ;  /* 0x000648a901007387 */ /* 0x0001e80000100800 */
[----:B------:R1:W-:Y:S04]  /*219c0*/  STL [R1+0x684], R166 ;  /* 0x000684a601007387 */ /* 0x0003e80000100800 */
[----:B------:R4:W-:Y:S01]  /*219d0*/  STL [R1+0x650], R165 ;  /* 0x000650a501007387 */ /* 0x0009e20000100800 */
[----:B0-----:R-:W-:Y:S02]  /*219e0*/  IADD3 R169, P4, R158, R3, RZ ;  /* 0x000000039ea97210 */ /* 0x001fe40007f9e0ff */
[----:B-1----:R-:W-:-:S02]  /*219f0*/  LEA.HI.X.SX32 R166, R164, R2, 0x1, P3 ;  /* 0x00000002a4a67211 */ /* 0x002fc400018f0eff */
[-C--:B------:R-:W-:Y:S02]  /*21a00*/  LEA.HI.X.SX32 R164, R163, R2.reuse, 0x1, P2 ;  /* 0x00000002a3a47211 */ /* 0x080fe400010f0eff */
[-C--:B----4-:R-:W-:Y:S01]  /*21a10*/  IADD3 R165, P3, R157, R3.reuse, RZ ;  /* 0x000000039da57210 */ /* 0x090fe20007f7e0ff */
[----:B------:R-:W-:Y:S01]  /*21a20*/  STL [R1+0x68c], R169 ;  /* 0x00068ca901007387 */ /* 0x000fe20000100800 */
[-C--:B------:R-:W-:Y:S02]  /*21a30*/  IADD3 R163, P2, R156, R3.reuse, RZ ;  /* 0x000000039ca37210 */ /* 0x080fe40007f5e0ff */
[----:B------:R-:W-:Y:S01]  /*21a40*/  LEA.HI.X.SX32 R162, R162, R2, 0x1, P1 ;  /* 0x00000002a2a27211 */ /* 0x000fe200008f0eff */
[----:B------:R-:W-:Y:S04]  /*21a50*/  STL [R1+0x658], R166 ;  /* 0x000658a601007387 */ /* 0x000fe80000100800 */
[----:B------:R-:W-:Y:S04]  /*21a60*/  STL [R1+0x694], R165 ;  /* 0x000694a501007387 */ /* 0x000fe80000100800 */
[----:B------:R0:W-:Y:S04]  /*21a70*/  STL [R1+0x660], R164 ;  /* 0x000660a401007387 */ /* 0x0001e80000100800 */
[----:B------:R1:W-:Y:S04]  /*21a80*/  STL [R1+0x69c], R163 ;  /* 0x00069ca301007387 */ /* 0x0003e80000100800 */
[----:B------:R4:W-:Y:S01]  /*21a90*/  STL [R1+0x668], R162 ;  /* 0x000668a201007387 */ /* 0x0009e20000100800 */
[----:B0-----:R-:W-:-:S02]  /*21aa0*/  IADD3 R164, P1, R155, R3, RZ ;  /* 0x000000039ba47210 */ /* 0x001fc40007f3e0ff */
[-C--:B-1----:R-:W-:Y:S02]  /*21ab0*/  LEA.HI.X.SX32 R163, R161, R2.reuse, 0x1, P0 ;  /* 0x00000002a1a37211 */ /* 0x082fe400000f0eff */
        /* <DEDUP_REMOVED lines=24> */
[----:B------:R-:W-:Y:S02]  /*21c40*/  LEA.HI.X.SX32 R155, R154, R2, 0x1, P0 ;  /* 0x000000029a9b7211 */ /* 0x000fe400000f0eff */
[-C--:B----4-:R-:W-:Y:S01]  /*21c50*/  IADD3 R156, P1, R148, R3.reuse, RZ ;  /* 0x00000003949c7210 */ /* 0x090fe20007f3e0ff */
[----:B------:R-:W-:Y:S01]  /*21c60*/  STL [R1+0x6d4], R158 ;  /* 0x0006d49e01007387 */ /* 0x000fe20000100800 */
[----:B------:R-:W-:-:S03]  /*21c70*/  IADD3 R154, P0, R147, R3, RZ ;  /* 0x00000003939a7210 */ /* 0x000fc60007f1e0ff */
[----:B------:R-:W-:Y:S01]  /*21c80*/  STL [R1+0x6a0], R157 ;  /* 0x0006a09d01007387 */ /* 0x000fe20000100800 */
[----:B------:R-:W-:-:S03]  /*21c90*/  LEA.HI.X.SX32 R153, R153, R2, 0x1, P6 ;  /* 0x0000000299997211 */ /* 0x000fc600030f0eff */
[----:B------:R-:W-:Y:S04]  /*21ca0*/  STL [R1+0x6dc], R156 ;  /* 0x0006dc9c01007387 */ /* 0x000fe80000100800 */
[----:B------:R-:W-:Y:S04]  /*21cb0*/  STL [R1+0x6a8], R155 ;  /* 0x0006a89b01007387 */ /* 0x000fe80000100800 */
[----:B------:R-:W4:Y:S01]  /*21cc0*/  LDL.LU R169, [R1+0x1d4] ;  /* 0x0001d40001a97983 */ /* 0x000f220000300800 */
[----:B------:R-:W-:-:S03]  /*21cd0*/  LEA.HI.X.SX32 R152, R152, R2, 0x1, P5 ;  /* 0x0000000298987211 */ /* 0x000fc600028f0eff */
[----:B------:R0:W-:Y:S04]  /*21ce0*/  STL [R1+0x6e4], R154 ;  /* 0x0006e49a01007387 */ /* 0x0001e80000100800 */
[----:B------:R1:W-:Y:S01]  /*21cf0*/  STL [R1+0x6b0], R153 ;  /* 0x0006b09901007387 */ /* 0x0003e20000100800 */
[----:B0-----:R-:W-:-:S03]  /*21d00*/  IADD3 R154, P6, R146, R3, RZ ;  /* 0x00000003929a7210 */ /* 0x001fc60007fde0ff */
[----:B-1----:R-:W2:Y:S01]  /*21d10*/  LDL.LU R153, [R1+0x1dc] ;  /* 0x0001dc0001997983 */ /* 0x002ea20000300800 */
[----:B------:R-:W-:-:S03]  /*21d20*/  IADD3 R155, P5, R145, R3, RZ ;  /* 0x00000003919b7210 */ /* 0x000fc60007fbe0ff */
[----:B------:R0:W-:Y:S04]  /*21d30*/  STL [R1+0x6ec], R154 ;  /* 0x0006ec9a01007387 */ /* 0x0001e80000100800 */
[----:B------:R1:W-:Y:S01]  /*21d40*/  STL [R1+0x6b8], R152 ;  /* 0x0006b89801007387 */ /* 0x0003e20000100800 */
[----:B------:R-:W-:-:S03]  /*21d50*/  LEA.HI.X.SX32 R150, R150, R2, 0x1, P3 ;  /* 0x0000000296967211 */ /* 0x000fc600018f0eff */
[----:B0-----:R-:W3:Y:S01]  /*21d60*/  LDL.LU R154, [R1+0x1e0] ;  /* 0x0001e000019a7983 */ /* 0x001ee20000300800 */
[----:B-1----:R-:W-:-:S03]  /*21d70*/  LEA.HI.X.SX32 R152, R151, R2, 0x1, P4 ;  /* 0x0000000297987211 */ /* 0x002fc600020f0eff */
[----:B------:R0:W-:Y:S01]  /*21d80*/  STL [R1+0x6f4], R155 ;  /* 0x0006f49b01007387 */ /* 0x0001e20000100800 */
[----:B------:R-:W-:-:S03]  /*21d90*/  IADD3 R151, P4, R11, R3, RZ ;  /* 0x000000030b977210 */ /* 0x000fc60007f9e0ff */
[----:B------:R-:W-:Y:S04]  /*21da0*/  STL [R1+0x6c0], R152 ;  /* 0x0006c09801007387 */ /* 0x000fe80000100800 */
[----:B0-----:R-:W3:Y:S04]  /*21db0*/  LDL.LU R155, [R1+0x1e4] ;  /* 0x0001e400019b7983 */ /* 0x001ee80000300800 */
[----:B------:R0:W-:Y:S04]  /*21dc0*/  STL [R1+0x6fc], R151 ;  /* 0x0006fc9701007387 */ /* 0x0001e80000100800 */
[----:B------:R1:W-:Y:S04]  /*21dd0*/  STL [R1+0x6c8], R150 ;  /* 0x0006c89601007387 */ /* 0x0003e80000100800 */
[----:B------:R-:W3:Y:S01]  /*21de0*/  LDL.LU R156, [R1+0x1f8] ;  /* 0x0001f800019c7983 */ /* 0x000ee20000300800 */
[----:B0-----:R-:W-:-:S02]  /*21df0*/  IADD3 R151, P3, R10, R3, RZ ;  /* 0x000000030a977210 */ /* 0x001fc40007f7e0ff */
[----:B-1----:R-:W-:-:S03]  /*21e00*/  LEA.HI.X.SX32 R150, R149, R2, 0x1, P2 ;  /* 0x0000000295967211 */ /* 0x002fc600010f0eff */
[----:B------:R-:W-:Y:S01]  /*21e10*/  STL [R1+0x704], R151 ;  /* 0x0007049701007387 */ /* 0x000fe20000100800 */
[----:B------:R-:W-:-:S03]  /*21e20*/  IADD3 R149, P2, R9, R3, RZ ;  /* 0x0000000309957210 */ /* 0x000fc60007f5e0ff */
[----:B------:R-:W-:Y:S01]  /*21e30*/  STL [R1+0x6d0], R150 ;  /* 0x0006d09601007387 */ /* 0x000fe20000100800 */
[----:B------:R-:W-:-:S03]  /*21e40*/  LEA.HI.X.SX32 R148, R148, R2, 0x1, P1 ;  /* 0x0000000294947211 */ /* 0x000fc600008f0eff */
[----:B------:R-:W3:Y:S04]  /*21e50*/  LDL.LU R157, [R1+0x1fc] ;  /* 0x0001fc00019d7983 */ /* 0x000ee80000300800 */
[----:B------:R0:W-:Y:S04]  /*21e60*/  STL [R1+0x70c], R149 ;  /* 0x00070c9501007387 */ /* 0x0001e80000100800 */
[----:B------:R1:W-:Y:S04]  /*21e70*/  STL [R1+0x6d8], R148 ;  /* 0x0006d89401007387 */ /* 0x0003e80000100800 */
[----:B------:R-:W3:Y:S01]  /*21e80*/  LDL.LU R158, [R1+0x200] ;  /* 0x00020000019e7983 */ /* 0x000ee20000300800 */
[----:B0-----:R-:W-:-:S02]  /*21e90*/  IADD3 R149, P1, R8, R3, RZ ;  /* 0x0000000308957210 */ /* 0x001fc40007f3e0ff */
[----:B-1----:R-:W-:-:S03]  /*21ea0*/  LEA.HI.X.SX32 R148, R147, R2, 0x1, P0 ;  /* 0x0000000293947211 */ /* 0x002fc600000f0eff */
[----:B------:R-:W-:Y:S04]  /*21eb0*/  STL [R1+0x714], R149 ;  /* 0x0007149501007387 */ /* 0x000fe80000100800 */
[----:B------:R-:W-:Y:S04]  /*21ec0*/  STL [R1+0x6e0], R148 ;  /* 0x0006e09401007387 */ /* 0x000fe80000100800 */
[----:B------:R-:W3:Y:S01]  /*21ed0*/  LDL.LU R159, [R1+0x210] ;  /* 0x00021000019f7983 */ /* 0x000ee20000300800 */
[----:B------:R-:W-:Y:S02]  /*21ee0*/  IADD3 R147, P0, R7, R3, RZ ;  /* 0x0000000307937210 */ /* 0x000fe40007f1e0ff */
[----:B------:R-:W-:-:S03]  /*21ef0*/  LEA.HI.X.SX32 R146, R146, R2, 0x1, P6 ;  /* 0x0000000292927211 */ /* 0x000fc600030f0eff */
[----:B------:R0:W-:Y:S04]  /*21f00*/  STL [R1+0x71c], R147 ;  /* 0x00071c9301007387 */ /* 0x0001e80000100800 */
[----:B------:R1:W-:Y:S04]  /*21f10*/  STL [R1+0x6e8], R146 ;  /* 0x0006e89201007387 */ /* 0x0003e80000100800 */
[----:B------:R-:W3:Y:S01]  /*21f20*/  LDL.LU R160, [R1+0x214] ;  /* 0x0002140001a07983 */ /* 0x000ee20000300800 */
[----:B0-----:R-:W-:Y:S02]  /*21f30*/  IADD3 R147, P6, R6, R3, RZ ;  /* 0x0000000306937210 */ /* 0x001fe40007fde0ff */
[----:B-1----:R-:W-:-:S03]  /*21f40*/  LEA.HI.X.SX32 R146, R145, R2, 0x1, P5 ;  /* 0x0000000291927211 */ /* 0x002fc600028f0eff */
[----:B------:R-:W-:Y:S01]  /*21f50*/  STL [R1+0x724], R147 ;  /* 0x0007249301007387 */ /* 0x000fe20000100800 */
[-C--:B------:R-:W-:Y:S02]  /*21f60*/  IADD3 R145, P5, R5, R3.reuse, RZ ;  /* 0x0000000305917210 */ /* 0x080fe40007fbe0ff */
[----:B------:R-:W-:Y:S01]  /*21f70*/  LEA.HI.X.SX32 R11, R11, R2, 0x1, P4 ;  /* 0x000000020b0b7211 */ /* 0x000fe200020f0eff */
[----:B------:R-:W-:Y:S04]  /*21f80*/  STL [R1+0x6f0], R146 ;  /* 0x0006f09201007387 */ /* 0x000fe80000100800 */
[----:B------:R-:W3:Y:S04]  /*21f90*/  LDL.LU R161, [R1+0x21c] ;  /* 0x00021c0001a17983 */ /* 0x000ee80000300800 */
[----:B------:R0:W-:Y:S04]  /*21fa0*/  STL [R1+0x72c], R145 ;  /* 0x00072c9101007387 */ /* 0x0001e80000100800 */
[----:B------:R1:W-:Y:S04]  /*21fb0*/  STL [R1+0x6f8], R11 ;  /* 0x0006f80b01007387 */ /* 0x0003e80000100800 */
[----:B------:R-:W3:Y:S01]  /*21fc0*/  LDL.LU R162, [R1+0x224] ;  /* 0x0002240001a27983 */ /* 0x000ee20000300800 */
[----:B0-----:R-:W-:-:S02]  /*21fd0*/  IADD3 R145, P4, R4, R3, RZ ;  /* 0x0000000304917210 */ /* 0x001fc40007f9e0ff */
[----:B-1----:R-:W-:-:S03]  /*21fe0*/  LEA.HI.X.SX32 R11, R10, R2, 0x1, P3 ;  /* 0x000000020a0b7211 */ /* 0x002fc600018f0eff */
[----:B------:R-:W-:Y:S01]  /*21ff0*/  STL [R1+0x734], R145 ;  /* 0x0007349101007387 */ /* 0x000fe20000100800 */
[----:B------:R-:W-:-:S03]  /*22000*/  LEA.HI.X.SX32 R9, R9, R2, 0x1, P2 ;  /* 0x0000000209097211 */ /* 0x000fc600010f0eff */
[----:B------:R-:W-:Y:S04]  /*22010*/  STL [R1+0x700], R11 ;  /* 0x0007000b01007387 */ /* 0x000fe80000100800 */
[----:B------:R-:W3:Y:S01]  /*22020*/  LDL.LU R163, [R1+0x22c] ;  /* 0x00022c0001a37983 */ /* 0x000ee20000300800 */
[-C--:B------:R-:W-:Y:S02]  /*22030*/  LEA.HI.X.SX32 R7, R7, R2.reuse, 0x1, P0 ;  /* 0x0000000207077211 */ /* 0x080fe400000f0eff */
[----:B------:R-:W-:Y:S02]  /*22040*/  LEA.HI.X.SX32 R5, R5, R2, 0x1, P5 ;  /* 0x0000000205057211 */ /* 0x000fe400028f0eff */
[----:B----4-:R-:W-:-:S05]  /*22050*/  IADD3 R10, P3, R169, R3, RZ ;  /* 0x00000003a90a7210 */ /* 0x010fca0007f7e0ff */
[----:B------:R2:W-:Y:S04]  /*22060*/  STL [R1+0x73c], R10 ;  /* 0x00073c0a01007387 */ /* 0x0005e80000100800 */
[----:B------:R0:W-:Y:S04]  /*22070*/  STL [R1+0x708], R9 ;  /* 0x0007080901007387 */ /* 0x0001e80000100800 */
[----:B------:R-:W4:Y:S01]  /*22080*/  LDL.LU R164, [R1+0x234] ;  /* 0x0002340001a47983 */ /* 0x000f220000300800 */
[----:B--2---:R-:W-:Y:S02]  /*22090*/  IADD3 R10, P2, R153, R3, RZ ;  /* 0x00000003990a7210 */ /* 0x004fe40007f5e0ff */
[----:B0-----:R-:W-:-:S03]  /*220a0*/  LEA.HI.X.SX32 R9, R8, R2, 0x1, P1 ;  /* 0x0000000208097211 */ /* 0x001fc600008f0eff */
[----:B------:R-:W-:Y:S04]  /*220b0*/  STL [R1+0x744], R10 ;  /* 0x0007440a01007387 */ /* 0x000fe80000100800 */
[----:B------:R-:W-:Y:S04]  /*220c0*/  STL [R1+0x710], R9 ;  /* 0x0007100901007387 */ /* 0x000fe80000100800 */
[----:B------:R-:W2:Y:S01]  /*220d0*/  LDL.LU R165, [R1+0x23c] ;  /* 0x00023c0001a57983 */ /* 0x000ea20000300800 */
[----:B---3--:R-:W-:-:S05]  /*220e0*/  IADD3 R8, P1, R154, R3, RZ ;  /* 0x000000039a087210 */ /* 0x008fca0007f3e0ff */
[----:B------:R0:W-:Y:S04]  /*220f0*/  STL [R1+0x74c], R8 ;  /* 0x00074c0801007387 */ /* 0x0001e80000100800 */
[----:B------:R1:W-:Y:S04]  /*22100*/  STL [R1+0x718], R7 ;  /* 0x0007180701007387 */ /* 0x0003e80000100800 */
[----:B------:R-:W3:Y:S01]  /*22110*/  LDL.LU R151, [R1+0x240] ;  /* 0x0002400001977983 */ /* 0x000ee20000300800 */
[----:B0-----:R-:W-:Y:S02]  /*22120*/  IADD3 R8, P0, R155, R3, RZ ;  /* 0x000000039b087210 */ /* 0x001fe40007f1e0ff */
[----:B-1----:R-:W-:-:S03]  /*22130*/  LEA.HI.X.SX32 R7, R6, R2, 0x1, P6 ;  /* 0x0000000206077211 */ /* 0x002fc600030f0eff */
[----:B------:R-:W-:Y:S04]  /*22140*/  STL [R1+0x754], R8 ;  /* 0x0007540801007387 */ /* 0x000fe80000100800 */
[----:B------:R-:W-:Y:S01]  /*22150*/  STL [R1+0x720], R7 ;  /* 0x0007200701007387 */ /* 0x000fe20000100800 */
[----:B------:R-:W-:-:S03]  /*22160*/  IADD3 R6, P6, R156, R3, RZ ;  /* 0x000000039c067210 */ /* 0x000fc60007fde0ff */
[----:B------:R-:W3:Y:S04]  /*22170*/  LDL.LU R166, [R1+0x244] ;  /* 0x0002440001a67983 */ /* 0x000ee80000300800 */
[----:B------:R0:W-:Y:S04]  /*22180*/  STL [R1+0x75c], R6 ;  /* 0x00075c0601007387 */ /* 0x0001e80000100800 */
[----:B------:R1:W-:Y:S04]  /*22190*/  STL [R1+0x728], R5 ;  /* 0x0007280501007387 */ /* 0x0003e80000100800 */
[----:B------:R-:W3:Y:S01]  /*221a0*/  LDL.LU R152, [R1+0x248] ;  /* 0x0002480001987983 */ /* 0x000ee20000300800 */
[----:B0-----:R-:W-:-:S02]  /*221b0*/  IADD3 R6, P5, R157, R3, RZ ;  /* 0x000000039d067210 */ /* 0x001fc40007fbe0ff */
[----:B-1----:R-:W-:-:S03]  /*221c0*/  LEA.HI.X.SX32 R5, R4, R2, 0x1, P4 ;  /* 0x0000000204057211 */ /* 0x002fc600020f0eff */
[----:B------:R-:W-:Y:S04]  /*221d0*/  STL [R1+0x764], R6 ;  /* 0x0007640601007387 */ /* 0x000fe80000100800 */
[----:B------:R0:W-:Y:S01]  /*221e0*/  STL [R1+0x730], R5 ;  /* 0x0007300501007387 */ /* 0x0001e20000100800 */
[-C--:B------:R-:W-:Y:S02]  /*221f0*/  IADD3 R4, P4, R158, R3.reuse, RZ ;  /* 0x000000039e047210 */ /* 0x080fe40007f9e0ff */
[----:B0-----:R-:W-:Y:S02]  /*22200*/  LEA.HI.X.SX32 R5, R169, R2, 0x1, P3 ;  /* 0x00000002a9057211 */ /* 0x001fe400018f0eff */
[----:B------:R-:W3:Y:S04]  /*22210*/  LDL.LU R169, [R1+0x24c] ;  /* 0x00024c0001a97983 */ /* 0x000ee80000300800 */
[----:B------:R0:W-:Y:S04]  /*22220*/  STL [R1+0x76c], R4 ;  /* 0x00076c0401007387 */ /* 0x0001e80000100800 */
[----:B------:R1:W-:Y:S01]  /*22230*/  STL [R1+0x738], R5 ;  /* 0x0007380501007387 */ /* 0x0003e20000100800 */
[----:B0-----:R-:W-:-:S02]  /*22240*/  IADD3 R4, P3, R159, R3, RZ ;  /* 0x000000039f047210 */ /* 0x001fc40007f7e0ff */
[-C--:B-1----:R-:W-:Y:S02]  /*22250*/  LEA.HI.X.SX32 R5, R153, R2.reuse, 0x1, P2 ;  /* 0x0000000299057211 */ /* 0x082fe400010f0eff */
[----:B------:R-:W3:Y:S04]  /*22260*/  LDL.LU R153, [R1+0x25c] ;  /* 0x00025c0001997983 */ /* 0x000ee80000300800 */
[----:B------:R-:W-:Y:S04]  /*22270*/  STL [R1+0x774], R4 ;  /* 0x0007740401007387 */ /* 0x000fe80000100800 */
[----:B------:R0:W-:Y:S02]  /*22280*/  STL [R1+0x740], R5 ;  /* 0x0007400501007387 */ /* 0x0001e40000100800 */
[----:B0-----:R-:W-:-:S02]  /*22290*/  LEA.HI.X.SX32 R5, R154, R2, 0x1, P1 ;  /* 0x000000029a057211 */ /* 0x001fc400008f0eff */
[----:B------:R-:W3:Y:S01]  /*222a0*/  LDL.LU R154, [R1+0x260] ;  /* 0x00026000019a7983 */ /* 0x000ee20000300800 */
[----:B------:R-:W-:-:S05]  /*222b0*/  IADD3 R4, P2, R160, R3, RZ ;  /* 0x00000003a0047210 */ /* 0x000fca0007f5e0ff */
[----:B------:R0:W-:Y:S04]  /*222c0*/  STL [R1+0x77c], R4 ;  /* 0x00077c0401007387 */ /* 0x0001e80000100800 */
[----:B------:R1:W-:Y:S01]  /*222d0*/  STL [R1+0x748], R5 ;  /* 0x0007480501007387 */ /* 0x0003e20000100800 */
[-C--:B0-----:R-:W-:Y:S02]  /*222e0*/  IADD3 R4, P1, R161, R3.reuse, RZ ;  /* 0x00000003a1047210 */ /* 0x081fe40007f3e0ff */
[----:B-1----:R-:W-:Y:S02]  /*222f0*/  LEA.HI.X.SX32 R5, R155, R2, 0x1, P0 ;  /* 0x000000029b057211 */ /* 0x002fe400000f0eff */
[----:B------:R-:W3:Y:S04]  /*22300*/  LDL.LU R155, [R1+0x26c] ;  /* 0x00026c00019b7983 */ /* 0x000ee80000300800 */
[----:B------:R0:W-:Y:S04]  /*22310*/  STL [R1+0x784], R4 ;  /* 0x0007840401007387 */ /* 0x0001e80000100800 */
[----:B------:R1:W-:Y:S01]  /*22320*/  STL [R1+0x750], R5 ;  /* 0x0007500501007387 */ /* 0x0003e20000100800 */
[----:B0-----:R-:W-:-:S02]  /*22330*/  IADD3 R4, P0, R162, R3, RZ ;  /* 0x00000003a2047210 */ /* 0x001fc40007f1e0ff */
[----:B-1----:R-:W-:Y:S02]  /*22340*/  LEA.HI.X.SX32 R5, R156, R2, 0x1, P6 ;  /* 0x000000029c057211 */ /* 0x002fe400030f0eff */
        /* <DEDUP_REMOVED lines=10> */
[----:B----4-:R-:W-:-:S05]  /*223f0*/  IADD3 R4, P5, R164, R3, RZ ;  /* 0x00000003a4047210 */ /* 0x010fca0007fbe0ff */
[----:B------:R2:W-:Y:S04]  /*22400*/  STL [R1+0x79c], R4 ;  /* 0x00079c0401007387 */ /* 0x0005e80000100800 */
[----:B------:R0:W-:Y:S01]  /*22410*/  STL [R1+0x768], R5 ;  /* 0x0007680501007387 */ /* 0x0001e20000100800 */
[-C--:B--2---:R-:W-:Y:S02]  /*22420*/  IADD3 R4, P4, R165, R3.reuse, RZ ;  /* 0x00000003a5047210 */ /* 0x084fe40007f9e0ff */
[----:B0-----:R-:W-:Y:S02]  /*22430*/  LEA.HI.X.SX32 R5, R159, R2, 0x1, P3 ;  /* 0x000000029f057211 */ /* 0x001fe400018f0eff */
[----:B------:R-:W2:Y:S04]  /*22440*/  LDL.LU R159, [R1+0x28c] ;  /* 0x00028c00019f7983 */ /* 0x000ea80000300800 */
[----:B------:R3:W-:Y:S04]  /*22450*/  STL [R1+0x7a4], R4 ;  /* 0x0007a40401007387 */ /* 0x0007e80000100800 */
[----:B------:R0:W-:Y:S01]  /*22460*/  STL [R1+0x770], R5 ;  /* 0x0007700501007387 */ /* 0x0001e20000100800 */
[----:B---3--:R-:W-:-:S02]  /*22470*/  IADD3 R4, P3, R151, R3, RZ ;  /* 0x0000000397047210 */ /* 0x008fc40007f7e0ff */
[----:B0-----:R-:W-:Y:S02]  /*22480*/  LEA.HI.X.SX32 R5, R160, R2, 0x1, P2 ;  /* 0x00000002a0057211 */ /* 0x001fe400010f0eff */
[----:B------:R-:W3:Y:S04]  /*22490*/  LDL.LU R160, [R1+0x290] ;  /* 0x0002900001a07983 */ /* 0x000ee80000300800 */
[----:B------:R0:W-:Y:S04]  /*224a0*/  STL [R1+0x7ac], R4 ;  /* 0x0007ac0401007387 */ /* 0x0001e80000100800 */
[----:B------:R1:W-:Y:S01]  /*224b0*/  STL [R1+0x778], R5 ;  /* 0x0007780501007387 */ /* 0x0003e20000100800 */
[----:B0-----:R-:W-:-:S02]  /*224c0*/  IADD3 R4, P2, R166, R3, RZ ;  /* 0x00000003a6047210 */ /* 0x001fc40007f5e0ff */
[----:B-1----:R-:W-:Y:S02]  /*224d0*/  LEA.HI.X.SX32 R5, R161, R2, 0x1, P1 ;  /* 0x00000002a1057211 */ /* 0x002fe400008f0eff */
[----:B------:R-:W4:Y:S04]  /*224e0*/  LDL.LU R161, [R1+0x29c] ;  /* 0x00029c0001a17983 */ /* 0x000f280000300800 */
        /* <DEDUP_REMOVED lines=18> */
[-C--:B-1----:R-:W-:Y:S02]  /*22610*/  LEA.HI.X.SX32 R5, R165, R2.reuse, 0x1, P4 ;  /* 0x00000002a5057211 */ /* 0x082fe400020f0eff */
[----:B------:R-:W4:Y:S04]  /*22620*/  LDL.LU R165, [R1+0x2b8] ;  /* 0x0002b80001a57983 */ /* 0x000f280000300800 */
[----:B------:R-:W-:Y:S04]  /*22630*/  STL [R1+0x7d4], R4 ;  /* 0x0007d40401007387 */ /* 0x000fe80000100800 */
[----:B------:R0:W-:Y:S02]  /*22640*/  STL [R1+0x7a0], R5 ;  /* 0x0007a00501007387 */ /* 0x0001e40000100800 */
[----:B0-----:R-:W-:-:S02]  /*22650*/  LEA.HI.X.SX32 R5, R151, R2, 0x1, P3 ;  /* 0x0000000297057211 */ /* 0x001fc400018f0eff */
[----:B------:R-:W4:Y:S01]  /*22660*/  LDL.LU R151, [R1+0x2bc] ;  /* 0x0002bc0001977983 */ /* 0x000f220000300800 */
[----:B------:R-:W-:-:S05]  /*22670*/  IADD3 R4, P4, R155, R3, RZ ;  /* 0x000000039b047210 */ /* 0x000fca0007f9e0ff */
[----:B------:R0:W-:Y:S04]  /*22680*/  STL [R1+0x7dc], R4 ;  /* 0x0007dc0401007387 */ /* 0x0001e80000100800 */
[----:B------:R1:W-:Y:S01]  /*22690*/  STL [R1+0x7a8], R5 ;  /* 0x0007a80501007387 */ /* 0x0003e20000100800 */
[-C--:B0-----:R-:W-:Y:S02]  /*226a0*/  IADD3 R4, P3, R156, R3.reuse, RZ ;  /* 0x000000039c047210 */ /* 0x081fe40007f7e0ff */
        /* <DEDUP_REMOVED lines=16> */
[----:B--2---:R-:W-:-:S05]  /*227b0*/  IADD3 R4, P0, R159, R3, RZ ;  /* 0x000000039f047210 */ /* 0x004fca0007f1e0ff */
[----:B------:R-:W-:Y:S04]  /*227c0*/  STL [R1+0x7fc], R4 ;  /* 0x0007fc0401007387 */ /* 0x000fe80000100800 */
[----:B------:R0:W-:Y:S02]  /*227d0*/  STL [R1+0x7c8], R5 ;  /* 0x0007c80501007387 */ /* 0x0001e40000100800 */
[----:B0-----:R-:W-:Y:S02]  /*227e0*/  LEA.HI.X.SX32 R5, R154, R2, 0x1, P5 ;  /* 0x000000029a057211 */ /* 0x001fe400028f0eff */
[-C--:B---3--:R-:W-:Y:S01]  /*227f0*/  IADD3 R4, P6, R160, R3.reuse, RZ ;  /* 0x00000003a0047210 */ /* 0x088fe20007fde0ff */
[----:B------:R-:W2:Y:S04]  /*22800*/  LDL.LU R154, [R1+0x2e0] ;  /* 0x0002e000019a7983 */ /* 0x000ea80000300800 */
[----:B------:R4:W-:Y:S04]  /*22810*/  STL [R1+0x804], R4 ;  /* 0x0008040401007387 */ /* 0x0009e80000100800 */
[----:B------:R0:W-:Y:S01]  /*22820*/  STL [R1+0x7d0], R5 ;  /* 0x0007d00501007387 */ /* 0x0001e20000100800 */
[----:B----4-:R-:W-:-:S02]  /*22830*/  IADD3 R4, P5, R161, R3, RZ ;  /* 0x00000003a1047210 */ /* 0x010fc40007fbe0ff */
        /* <DEDUP_REMOVED lines=55> */
[----:B------:R-:W2:Y:S01]  /*22bb0*/  LDL.LU R151, [R1+0x330] ;  /* 0x0003300001977983 */ /* 0x000ea20000300800 */
[----:B---3--:R-:W-:-:S05]  /*22bc0*/  IADD3 R4, P1, R155, R3, RZ ;  /* 0x000000039b047210 */ /* 0x008fca0007f3e0ff */
[----:B------:R-:W-:Y:S04]  /*22bd0*/  STL [R1+0x864], R4 ;  /* 0x0008640401007387 */ /* 0x000fe80000100800 */
[----:B------:R0:W-:Y:S02]  /*22be0*/  STL [R1+0x830], R5 ;  /* 0x0008300501007387 */ /* 0x0001e40000100800 */
[----:B0-----:R-:W-:Y:S02]  /*22bf0*/  LEA.HI.X.SX32 R5, R166, R2, 0x1, P6 ;  /* 0x00000002a6057211 */ /* 0x001fe400030f0eff */
[-C--:B----4-:R-:W-:Y:S01]  /*22c00*/  IADD3 R4, P0, R156, R3.reuse, RZ ;  /* 0x000000039c047210 */ /* 0x090fe20007f1e0ff */
        /* <DEDUP_REMOVED lines=59> */
[----:B------:R-:W3:Y:S01]  /*22fc0*/  LDL.LU R162, [R1+0x398] ;  /* 0x0003980001a27983 */ /* 0x000ee20000300800 */
[----:B----4-:R-:W-:-:S05]  /*22fd0*/  IADD3 R4, P2, R152, R3, RZ ;  /* 0x0000000398047210 */ /* 0x010fca0007f5e0ff */
[----:B------:R-:W-:Y:S04]  /*22fe0*/  STL [R1+0x8cc], R4 ;  /* 0x0008cc0401007387 */ /* 0x000fe80000100800 */
[----:B------:R0:W-:Y:S02]  /*22ff0*/  STL [R1+0x898], R5 ;  /* 0x0008980501007387 */ /* 0x0001e40000100800 */
[----:B0-----:R-:W-:Y:S02]  /*23000*/  LEA.HI.X.SX32 R5, R163, R2, 0x1, P0 ;  /* 0x00000002a3057211 */ /* 0x001fe400000f0eff */
[-C--:B------:R-:W-:Y:S01]  /*23010*/  IADD3 R4, P1, R169, R3.reuse, RZ ;  /* 0x00000003a9047210 */ /* 0x080fe20007f3e0ff */
        /* <DEDUP_REMOVED lines=59> */
[----:B------:R-:W4:Y:S01]  /*233d0*/  LDL.LU R158, [R1+0x3f4] ;  /* 0x0003f400019e7983 */ /* 0x000f220000300800 */
[----:B------:R-:W-:-:S05]  /*233e0*/  IADD3 R4, P3, R164, R3, RZ ;  /* 0x00000003a4047210 */ /* 0x000fca0007f7e0ff */
        /* <DEDUP_REMOVED lines=197> */
[-C--:B0-----:R-:W-:Y:S02]  /*24040*/  LEA.HI.X.SX32 R5, R164, R2.reuse, 0x1, P4 ;  /* 0x00000002a4057211 */ /* 0x081fe400020f0eff */
[----:B------:R-:W-:Y:S01]  /*24050*/  IADD3 R4, P5, R153, R3, RZ ;  /* 0x0000000399047210 */ /* 0x000fe20007fbe0ff */
        /* <DEDUP_REMOVED lines=432> */
[----:B------:R0:W-:Y:S04]  /*25b60*/  STL [R1+0xf10], R5 ;  /* 0x000f100501007387 */ /* 0x0001e80000100800 */
[----:B------:R-:W4:Y:S01]  /*25b70*/  LDL.LU R150, [R1+0xf4] ;  /* 0x0000f40001967983 */ /* 0x000f220000300800 */
[----:B0-----:R-:W-:-:S02]  /*25b80*/  LEA.HI.X.SX32 R5, R151, R2, 0x1, P1 ;  /* 0x0000000297057211 */ /* 0x001fc400008f0eff */
        /* <DEDUP_REMOVED lines=10> */
[----:B--2---:R-:W-:-:S05]  /*25c30*/  IADD3 R4, P0, R157, R3, RZ ;  /* 0x000000039d047210 */ /* 0x004fca0007f1e0ff */
[----:B------:R-:W-:Y:S04]  /*25c40*/  STL [R1+0xf5c], R4 ;  /* 0x000f5c0401007387 */ /* 0x000fe80000100800 */
[----:B------:R0:W-:Y:S02]  /*25c50*/  STL [R1+0xf28], R5 ;  /* 0x000f280501007387 */ /* 0x0001e40000100800 */
[----:B0-----:R-:W-:Y:S02]  /*25c60*/  LEA.HI.X.SX32 R5, R169, R2, 0x1, P5 ;  /* 0x00000002a9057211 */ /* 0x001fe400028f0eff */
[----:B------:R-:W2:Y:S01]  /*25c70*/  LDL.LU R169, [R1+0xe8] ;  /* 0x0000e80001a97983 */ /* 0x000ea20000300800 */
[----:B---3--:R-:W-:-:S05]  /*25c80*/  IADD3 R4, P6, R158, R3, RZ ;  /* 0x000000039e047210 */ /* 0x008fca0007fde0ff */
[----:B------:R-:W-:Y:S04]  /*25c90*/  STL [R1+0xf64], R4 ;  /* 0x000f640401007387 */ /* 0x000fe80000100800 */
[----:B------:R0:W-:Y:S04]  /*25ca0*/  STL [R1+0xf30], R5 ;  /* 0x000f300501007387 */ /* 0x0001e80000100800 */
[----:B------:R-:W3:Y:S01]  /*25cb0*/  LDL.LU R152, [R1+0xe4] ;  /* 0x0000e40001987983 */ /* 0x000ee20000300800 */
[----:B0-----:R-:W-:Y:S02]  /*25cc0*/  LEA.HI.X.SX32 R5, R153, R2, 0x1, P4 ;  /* 0x0000000299057211 */ /* 0x001fe400020f0eff */
[----:B----4-:R-:W-:-:S05]  /*25cd0*/  IADD3 R4, P5, R159, R3, RZ ;  /* 0x000000039f047210 */ /* 0x010fca0007fbe0ff */
[----:B------:R-:W-:Y:S04]  /*25ce0*/  STL [R1+0xf6c], R4 ;  /* 0x000f6c0401007387 */ /* 0x000fe80000100800 */
[----:B------:R0:W-:Y:S04]  /*25cf0*/  STL [R1+0xf38], R5 ;  /* 0x000f380501007387 */ /* 0x0001e80000100800 */
[----:B------:R-:W4:Y:S01]  /*25d00*/  LDL.LU R153, [R1+0xe0] ;  /* 0x0000e00001997983 */ /* 0x000f220000300800 */
[----:B0-----:R-:W-:Y:S02]  /*25d10*/  LEA.HI.X.SX32 R5, R154, R2, 0x1, P3 ;  /* 0x000000029a057211 */ /* 0x001fe400018f0eff */
[----:B------:R-:W-:-:S05]  /*25d20*/  IADD3 R4, P4, R160, R3, RZ ;  /* 0x00000003a0047210 */ /* 0x000fca0007f9e0ff */
        /* <DEDUP_REMOVED lines=25> */
[----:B------:R0:W-:Y:S04]  /*25ec0*/  STL [R1+0xf9c], R4 ;  /* 0x000f9c0401007387 */ /* 0x0001e80000100800 */
[----:B------:R1:W-:Y:S04]  /*25ed0*/  STL [R1+0xf68], R5 ;  /* 0x000f680501007387 */ /* 0x0003e80000100800 */
[----:B------:R-:W4:Y:S01]  /*25ee0*/  LDL.LU R159, [R1+0xc8] ;  /* 0x0000c800019f7983 */ /* 0x000f220000300800 */
[----:B0-----:R-:W-:Y:S02]  /*25ef0*/  IADD3 R4, P5, R150, R3, RZ ;  /* 0x0000000396047210 */ /* 0x001fe40007fbe0ff */
[----:B-1----:R-:W-:-:S03]  /*25f00*/  LEA.HI.X.SX32 R5, R160, R2, 0x1, P4 ;  /* 0x00000002a0057211 */ /* 0x002fc600020f0eff */
        /* <DEDUP_REMOVED lines=11> */
[----:B------:R-:W4:Y:S04]  /*25fc0*/  LDL.LU R162, [R1+0xbc] ;  /* 0x0000bc0001a27983 */ /* 0x000f280000300800 */
[----:B------:R0:W-:Y:S02]  /*25fd0*/  STL [R1+0xf80], R5 ;  /* 0x000f800501007387 */ /* 0x0001e40000100800 */
[----:B0-----:R-:W-:-:S02]  /*25fe0*/  LEA.HI.X.SX32 R5, R163, R2, 0x1, P1 ;  /* 0x00000002a3057211 */ /* 0x001fc400008f0eff */
[----:B------:R-:W-:Y:S02]  /*25ff0*/  LEA.HI.X.SX32 R6, R150, R2, 0x1, P5 ;  /* 0x0000000296067211 */ /* 0x000fe400028f0eff */
[----:B--2---:R-:W-:-:S05]  /*26000*/  IADD3 R4, P2, R169, R3, RZ ;  /* 0x00000003a9047210 */ /* 0x004fca0007f5e0ff */
[----:B------:R3:W-:Y:S04]  /*26010*/  STL [R1+0xfbc], R4 ;  /* 0x000fbc0401007387 */ /* 0x0007e80000100800 */
[----:B------:R-:W2:Y:S01]  /*26020*/  LDL.LU R163, [R1+0xb8] ;  /* 0x0000b80001a37983 */ /* 0x000ea20000300800 */
[----:B---3--:R-:W-:-:S03]  /*26030*/  IADD3 R4, P1, R152, R3, RZ ;  /* 0x0000000398047210 */ /* 0x008fc60007f3e0ff */
[----:B------:R0:W-:Y:S04]  /*26040*/  STL [R1+0xf88], R5 ;  /* 0x000f880501007387 */ /* 0x0001e80000100800 */
[----:B------:R4:W-:Y:S01]  /*26050*/  STL [R1+0xfc4], R4 ;  /* 0x000fc40401007387 */ /* 0x0009e20000100800 */
[----:B0-----:R-:W-:-:S03]  /*26060*/  LEA.HI.X.SX32 R5, R164, R2, 0x1, P0 ;  /* 0x00000002a4057211 */ /* 0x001fc600000f0eff */
[----:B------:R-:W3:Y:S04]  /*26070*/  LDL.LU R164, [R1+0xb4] ;  /* 0x0000b40001a47983 */ /* 0x000ee80000300800 */
[----:B------:R0:W-:Y:S01]  /*26080*/  STL [R1+0xf90], R5 ;  /* 0x000f900501007387 */ /* 0x0001e20000100800 */
[----:B----4-:R-:W-:Y:S02]  /*26090*/  IADD3 R4, P0, R153, R3, RZ ;  /* 0x0000000399047210 */ /* 0x010fe40007f1e0ff */
[----:B0-----:R-:W-:-:S03]  /*260a0*/  LEA.HI.X.SX32 R5, R165, R2, 0x1, P6 ;  /* 0x00000002a5057211 */ /* 0x001fc600030f0eff */
[----:B------:R0:W-:Y:S04]  /*260b0*/  STL [R1+0xfcc], R4 ;  /* 0x000fcc0401007387 */ /* 0x0001e80000100800 */
[----:B------:R-:W4:Y:S04]  /*260c0*/  LDL.LU R165, [R1+0xb0] ;  /* 0x0000b00001a57983 */ /* 0x000f280000300800 */
[----:B------:R-:W-:Y:S01]  /*260d0*/  STL [R1+0xf98], R5 ;  /* 0x000f980501007387 */ /* 0x000fe20000100800 */
[----:B0-----:R-:W-:-:S05]  /*260e0*/  IADD3 R4, P6, R154, R3, RZ ;  /* 0x000000039a047210 */ /* 0x001fca0007fde0ff */
[----:B------:R0:W-:Y:S04]  /*260f0*/  STL [R1+0xfd4], R4 ;  /* 0x000fd40401007387 */ /* 0x0001e80000100800 */
[----:B------:R-:W-:Y:S01]  /*26100*/  STL [R1+0xfa0], R6 ;  /* 0x000fa00601007387 */ /* 0x000fe20000100800 */
[----:B0-----:R-:W-:-:S03]  /*26110*/  LEA.HI.X.SX32 R4, R166, R2, 0x1, P4 ;  /* 0x00000002a6047211 */ /* 0x001fc600020f0eff */
[----:B------:R-:W4:Y:S01]  /*26120*/  LDL.LU R166, [R1+0xac] ;  /* 0x0000ac0001a67983 */ /* 0x000f220000300800 */
[----:B------:R-:W-:-:S05]  /*26130*/  IADD3 R5, P5, R155, R3, RZ ;  /* 0x000000039b057210 */ /* 0x000fca0007fbe0ff */
[----:B------:R-:W-:Y:S04]  /*26140*/  STL [R1+0xfdc], R5 ;  /* 0x000fdc0501007387 */ /* 0x000fe80000100800 */
[----:B------:R0:W-:Y:S04]  /*26150*/  STL [R1+0xfa8], R4 ;  /* 0x000fa80401007387 */ /* 0x0001e80000100800 */
[----:B------:R-:W4:Y:S01]  /*26160*/  LDL.LU R149, [R1+0xa8] ;  /* 0x0000a80001957983 */ /* 0x000f220000300800 */
[----:B0-----:R-:W-:Y:S02]  /*26170*/  LEA.HI.X.SX32 R4, R151, R2, 0x1, P3 ;  /* 0x0000000297047211 */ /* 0x001fe400018f0eff */
[----:B------:R-:W-:-:S05]  /*26180*/  IADD3 R5, P4, R156, R3, RZ ;  /* 0x000000039c057210 */ /* 0x000fca0007f9e0ff */
[----:B------:R-:W-:Y:S04]  /*26190*/  STL [R1+0xfe4], R5 ;  /* 0x000fe40501007387 */ /* 0x000fe80000100800 */
[----:B------:R0:W-:Y:S02]  /*261a0*/  STL [R1+0xfb0], R4 ;  /* 0x000fb00401007387 */ /* 0x0001e40000100800 */
[----:B0-----:R-:W-:Y:S02]  /*261b0*/  LEA.HI.X.SX32 R4, R169, R2, 0x1, P2 ;  /* 0x00000002a9047211 */ /* 0x001fe400010f0eff */
        /* <DEDUP_REMOVED lines=13> */
[----:B------:R-:W-:Y:S01]  /*26290*/  STL [R1+0xfc8], R4 ;  /* 0x000fc80401007387 */ /* 0x000fe20000100800 */
[----:B------:R-:W-:Y:S02]  /*262a0*/  IADD3 R6, P0, R160, R3, RZ ;  /* 0x00000003a0067210 */ /* 0x000fe40007f1e0ff */
[----:B0-----:R-:W-:-:S03]  /*262b0*/  LEA.HI.X.SX32 R5, R154, R2, 0x1, P6 ;  /* 0x000000029a057211 */ /* 0x001fc600030f0eff */
[----:B------:R-:W-:Y:S04]  /*262c0*/  STL [R1+0x1004], R6 ;  /* 0x0010040601007387 */ /* 0x000fe80000100800 */
[----:B------:R-:W4:Y:S04]  /*262d0*/  LDL.LU R152, [R1+0x98] ;  /* 0x0000980001987983 */ /* 0x000f280000300800 */
[----:B------:R0:W-:Y:S02]  /*262e0*/  STL [R1+0xfd0], R5 ;  /* 0x000fd00501007387 */ /* 0x0001e40000100800 */
[----:B0-----:R-:W-:-:S02]  /*262f0*/  LEA.HI.X.SX32 R5, R155, R2, 0x1, P5 ;  /* 0x000000029b057211 */ /* 0x001fc400028f0eff */
[----:B------:R-:W-:-:S05]  /*26300*/  IADD3 R4, P6, R161, R3, RZ ;  /* 0x00000003a1047210 */ /* 0x000fca0007fde0ff */
[----:B------:R0:W-:Y:S04]  /*26310*/  STL [R1+0x100c], R4 ;  /* 0x00100c0401007387 */ /* 0x0001e80000100800 */
[----:B------:R-:W4:Y:S04]  /*26320*/  LDL.LU R153, [R1+0x94] ;  /* 0x0000940001997983 */ /* 0x000f280000300800 */
[----:B------:R1:W-:Y:S01]  /*26330*/  STL [R1+0xfd8], R5 ;  /* 0x000fd80501007387 */ /* 0x0003e20000100800 */
[----:B0-----:R-:W-:-:S05]  /*26340*/  IADD3 R4, P5, R162, R3, RZ ;  /* 0x00000003a2047210 */ /* 0x001fca0007fbe0ff */
[----:B------:R-:W-:Y:S01]  /*26350*/  STL [R1+0x1014], R4 ;  /* 0x0010140401007387 */ /* 0x000fe20000100800 */
[----:B-1----:R-:W-:-:S03]  /*26360*/  LEA.HI.X.SX32 R5, R156, R2, 0x1, P4 ;  /* 0x000000029c057211 */ /* 0x002fc600020f0eff */
[----:B------:R-:W4:Y:S04]  /*26370*/  LDL.LU R154, [R1+0x90] ;  /* 0x00009000019a7983 */ /* 0x000f280000300800 */
[----:B------:R0:W-:Y:S02]  /*26380*/  STL [R1+0xfe0], R5 ;  /* 0x000fe00501007387 */ /* 0x0001e40000100800 */
[----:B0-----:R-:W-:Y:S02]  /*26390*/  LEA.HI.X.SX32 R5, R157, R2, 0x1, P3 ;  /* 0x000000029d057211 */ /* 0x001fe400018f0eff */
[----:B--2---:R-:W-:-:S05]  /*263a0*/  IADD3 R4, P4, R163, R3, RZ ;  /* 0x00000003a3047210 */ /* 0x004fca0007f9e0ff */
[----:B------:R3:W-:Y:S04]  /*263b0*/  STL [R1+0x101c], R4 ;  /* 0x00101c0401007387 */ /* 0x0007e80000100800 */
[----:B------:R-:W2:Y:S04]  /*263c0*/  LDL.LU R155, [R1+0x8c] ;  /* 0x00008c00019b7983 */ /* 0x000ea80000300800 */
[----:B------:R0:W-:Y:S01]  /*263d0*/  STL [R1+0xfe8], R5 ;  /* 0x000fe80501007387 */ /* 0x0001e20000100800 */
[----:B---3--:R-:W-:Y:S02]  /*263e0*/  IADD3 R4, P3, R164, R3, RZ ;  /* 0x00000003a4047210 */ /* 0x008fe40007f7e0ff */
[----:B0-----:R-:W-:-:S03]  /*263f0*/  LEA.HI.X.SX32 R5, R158, R2, 0x1, P2 ;  /* 0x000000029e057211 */ /* 0x001fc600010f0eff */
[----:B------:R4:W-:Y:S04]  /*26400*/  STL [R1+0x1024], R4 ;  /* 0x0010240401007387 */ /* 0x0009e80000100800 */
[----:B------:R-:W3:Y:S04]  /*26410*/  LDL.LU R156, [R1+0x88] ;  /* 0x00008800019c7983 */ /* 0x000ee80000300800 */
[----:B------:R0:W-:Y:S01]  /*26420*/  STL [R1+0xff0], R5 ;  /* 0x000ff00501007387 */ /* 0x0001e20000100800 */
[----:B----4-:R-:W-:Y:S02]  /*26430*/  IADD3 R4, P2, R165, R3, RZ ;  /* 0x00000003a5047210 */ /* 0x010fe40007f5e0ff */
[----:B0-----:R-:W-:-:S03]  /*26440*/  LEA.HI.X.SX32 R5, R159, R2, 0x1, P1 ;  /* 0x000000029f057211 */ /* 0x001fc600008f0eff */
[----:B------:R-:W-:Y:S04]  /*26450*/  STL [R1+0x102c], R4 ;  /* 0x00102c0401007387 */ /* 0x000fe80000100800 */
[----:B------:R-:W4:Y:S04]  /*26460*/  LDL.LU R157, [R1+0x84] ;  /* 0x00008400019d7983 */ /* 0x000f280000300800 */
[----:B------:R0:W-:Y:S04]  /*26470*/  STL [R1+0xff8], R5 ;  /* 0x000ff80501007387 */ /* 0x0001e80000100800 */
[----:B------:R-:W4:Y:S01]  /*26480*/  LDL.LU R158, [R1+0x80] ;  /* 0x00008000019e7983 */ /* 0x000f220000300800 */
[----:B0-----:R-:W-:-:S02]  /*26490*/  LEA.HI.X.SX32 R5, R160, R2, 0x1, P0 ;  /* 0x00000002a0057211 */ /* 0x001fc400000f0eff */
        /* <DEDUP_REMOVED lines=12> */
[----:B------:R-:W4:Y:S04]  /*26560*/  LDL.LU R161, [R1+0x74] ;  /* 0x0000740001a17983 */ /* 0x000f280000300800 */
[----:B------:R1:W-:Y:S01]  /*26570*/  STL [R1+0x1010], R5 ;  /* 0x0010100501007387 */ /* 0x0003e20000100800 */
[----:B0-----:R-:W-:Y:S02]  /*26580*/  IADD3 R4, P5, R150, R3, RZ ;  /* 0x0000000396047210 */ /* 0x001fe40007fbe0ff */
[----:B-1----:R-:W-:-:S03]  /*26590*/  LEA.HI.X.SX32 R5, R163, R2, 0x1, P4 ;  /* 0x00000002a3057211 */ /* 0x002fc600020f0eff */
[----:B------:R0:W-:Y:S04]  /*265a0*/  STL [R1+0x104c], R4 ;  /* 0x00104c0401007387 */ /* 0x0001e80000100800 */
[----:B------:R-:W4:Y:S04]  /*265b0*/  LDL.LU R162, [R1+0x70] ;  /* 0x0000700001a27983 */ /* 0x000f280000300800 */
[----:B------:R1:W-:Y:S01]  /*265c0*/  STL [R1+0x1018], R5 ;  /* 0x0010180501007387 */ /* 0x0003e20000100800 */
[----:B0-----:R-:W-:-:S05]  /*265d0*/  IADD3 R4, P4, R151, R3, RZ ;  /* 0x0000000397047210 */ /* 0x001fca0007f9e0ff */
[----:B------:R-:W-:Y:S04]  /*265e0*/  STL [R1+0x1054], R4 ;  /* 0x0010540401007387 */ /* 0x000fe80000100800 */
[----:B------:R-:W4:Y:S01]  /*265f0*/  LDL.LU R163, [R1+0x6c] ;  /* 0x00006c0001a37983 */ /* 0x000f220000300800 */
[----:B-1----:R-:W-:-:S05]  /*26600*/  LEA.HI.X.SX32 R5, R164, R2, 0x1, P3 ;  /* 0x00000002a4057211 */ /* 0x002fca00018f0eff */
[----:B------:R0:W-:Y:S04]  /*26610*/  STL [R1+0x1020], R5 ;  /* 0x0010200501007387 */ /* 0x0001e80000100800 */
[----:B------:R-:W4:Y:S01]  /*26620*/  LDL.LU R164, [R1+0x68] ;  /* 0x0000680001a47983 */ /* 0x000f220000300800 */
[----:B0-----:R-:W-:Y:S02]  /*26630*/  LEA.HI.X.SX32 R5, R165, R2, 0x1, P2 ;  /* 0x00000002a5057211 */ /* 0x001fe400010f0eff */
[----:B------:R-:W-:-:S05]  /*26640*/  IADD3 R4, P3, R152, R3, RZ ;  /* 0x0000000398047210 */ /* 0x000fca0007f7e0ff */
[----:B------:R-:W-:Y:S04]  /*26650*/  STL [R1+0x105c], R4 ;  /* 0x00105c0401007387 */ /* 0x000fe80000100800 */
[----:B------:R0:W-:Y:S04]  /*26660*/  STL [R1+0x1028], R5 ;  /* 0x0010280501007387 */ /* 0x0001e80000100800 */
[----:B------:R-:W4:Y:S01]  /*26670*/  LDL.LU R165, [R1+0x64] ;  /* 0x0000640001a57983 */ /* 0x000f220000300800 */
[-C--:B0-----:R-:W-:Y:S02]  /*26680*/  LEA.HI.X.SX32 R5, R166, R2.reuse, 0x1, P1 ;  /* 0x00000002a6057211 */ /* 0x081fe400008f0eff */
[----:B------:R-:W-:-:S02]  /*26690*/  LEA.HI.X.SX32 R6, R149, R2, 0x1, P0 ;  /* 0x0000000295067211 */ /* 0x000fc400000f0eff */
[----:B------:R-:W-:-:S05]  /*266a0*/  IADD3 R4, P2, R153, R3, RZ ;  /* 0x0000000399047210 */ /* 0x000fca0007f5e0ff */
[----:B------:R0:W-:Y:S04]  /*266b0*/  STL [R1+0x1064], R4 ;  /* 0x0010640401007387 */ /* 0x0001e80000100800 */
[----:B------:R-:W-:Y:S04]  /*266c0*/  STL [R1+0x1030], R5 ;  /* 0x0010300501007387 */ /* 0x000fe80000100800 */
[----:B------:R-:W4:Y:S01]  /*266d0*/  LDL.LU R166, [R1+0x60] ;  /* 0x0000600001a67983 */ /* 0x000f220000300800 */
[----:B0-----:R-:W-:-:S05]  /*266e0*/  IADD3 R4, P1, R154, R3, RZ ;  /* 0x000000039a047210 */ /* 0x001fca0007f3e0ff */
[----:B------:R0:W-:Y:S04]  /*266f0*/  STL [R1+0x106c], R4 ;  /* 0x00106c0401007387 */ /* 0x0001e80000100800 */
[----:B------:R3:W-:Y:S01]  /*26700*/  STL [R1+0x1038], R6 ;  /* 0x0010380601007387 */ /* 0x0007e20000100800 */
[----:B0-----:R-:W-:-:S03]  /*26710*/  LEA.HI.X.SX32 R4, R169, R2, 0x1, P6 ;  /* 0x00000002a9047211 */ /* 0x001fc600030f0eff */
[----:B------:R-:W4:Y:S01]  /*26720*/  LDL.LU R169, [R1+0x5c] ;  /* 0x00005c0001a97983 */ /* 0x000f220000300800 */
[----:B--2---:R-:W-:-:S05]  /*26730*/  IADD3 R5, P0, R155, R3, RZ ;  /* 0x000000039b057210 */ /* 0x004fca0007f1e0ff */
[----:B------:R0:W-:Y:S04]  /*26740*/  STL [R1+0x1074], R5 ;  /* 0x0010740501007387 */ /* 0x0001e80000100800 */
[----:B------:R-:W-:Y:S01]  /*26750*/  STL [R1+0x1040], R4 ;  /* 0x0010400401007387 */ /* 0x000fe20000100800 */
[----:B---3--:R-:W-:Y:S02]  /*26760*/  IADD3 R6, P6, R156, R3, RZ ;  /* 0x000000039c067210 */ /* 0x008fe40007fde0ff */
[----:B0-----:R-:W-:-:S03]  /*26770*/  LEA.HI.X.SX32 R5, R150, R2, 0x1, P5 ;  /* 0x0000000296057211 */ /* 0x001fc600028f0eff */
[----:B------:R0:W-:Y:S04]  /*26780*/  STL [R1+0x107c], R6 ;  /* 0x00107c0601007387 */ /* 0x0001e80000100800 */
[----:B------:R-:W2:Y:S01]  /*26790*/  LDL.LU R146, [R1+0x58] ;  /* 0x0000580001927983 */ /* 0x000ea20000300800 */
[----:B0-----:R-:W-:Y:S02]  /*267a0*/  LEA.HI.X.SX32 R6, R151, R2, 0x1, P4 ;  /* 0x0000000297067211 */ /* 0x001fe400020f0eff */
[-C--:B----4-:R-:W-:Y:S01]  /*267b0*/  IADD3 R4, P5, R157, R3.reuse, RZ ;  /* 0x000000039d047210 */ /* 0x090fe20007fbe0ff */
[----:B------:R0:W-:Y:S04]  /*267c0*/  STL [R1+0x1048], R5 ;  /* 0x0010480501007387 */ /* 0x0001e80000100800 */
[----:B------:R1:W-:Y:S04]  /*267d0*/  STL [R1+0x1084], R4 ;  /* 0x0010840401007387 */ /* 0x0003e80000100800 */
[----:B------:R-:W-:Y:S01]  /*267e0*/  STL [R1+0x1050], R6 ;  /* 0x0010500601007387 */ /* 0x000fe20000100800 */
[----:B0-----:R-:W-:-:S03]  /*267f0*/  IADD3 R5, P4, R158, R3, RZ ;  /* 0x000000039e057210 */ /* 0x001fc60007f9e0ff */
[----:B------:R-:W3:Y:S01]  /*26800*/  LDL.LU R147, [R1+0x54] ;  /* 0x0000540001937983 */ /* 0x000ee20000300800 */
[----:B-1----:R-:W-:-:S03]  /*26810*/  LEA.HI.X.SX32 R4, R152, R2, 0x1, P3 ;  /* 0x0000000298047211 */ /* 0x002fc600018f0eff */
[----:B------:R0:W-:Y:S04]  /*26820*/  STL [R1+0x108c], R5 ;  /* 0x00108c0501007387 */ /* 0x0001e80000100800 */
[----:B------:R-:W-:Y:S01]  /*26830*/  STL [R1+0x1058], R4 ;  /* 0x0010580401007387 */ /* 0x000fe20000100800 */
[----:B0-----:R-:W-:Y:S02]  /*26840*/  LEA.HI.X.SX32 R5, R153, R2, 0x1, P2 ;  /* 0x0000000299057211 */ /* 0x001fe400010f0eff */
[----:B------:R-:W-:-:S05]  /*26850*/  IADD3 R6, P3, R159, R3, RZ ;  /* 0x000000039f067210 */ /* 0x000fca0007f7e0ff */
[----:B------:R0:W-:Y:S04]  /*26860*/  STL [R1+0x1094], R6 ;  /* 0x0010940601007387 */ /* 0x0001e80000100800 */
[----:B------:R-:W4:Y:S01]  /*26870*/  LDL.LU R148, [R1+0x50] ;  /* 0x0000500001947983 */ /* 0x000f220000300800 */
[-C--:B0-----:R-:W-:Y:S02]  /*26880*/  LEA.HI.X.SX32 R6, R154, R2.reuse, 0x1, P1 ;  /* 0x000000029a067211 */ /* 0x081fe400008f0eff */
[----:B------:R-:W-:Y:S01]  /*26890*/  IADD3 R4, P2, R160, R3, RZ ;  /* 0x00000003a0047210 */ /* 0x000fe20007f5e0ff */
[----:B------:R-:W-:Y:S04]  /*268a0*/  STL [R1+0x1060], R5 ;  /* 0x0010600501007387 */ /* 0x000fe80000100800 */
[----:B------:R0:W-:Y:S04]  /*268b0*/  STL [R1+0x109c], R4 ;  /* 0x00109c0401007387 */ /* 0x0001e80000100800 */
[----:B------:R-:W-:Y:S04]  /*268c0*/  STL [R1+0x1068], R6 ;  /* 0x0010680601007387 */ /* 0x000fe80000100800 */
[----:B------:R-:W4:Y:S01]  /*268d0*/  LDL.LU R149, [R1+0x4c] ;  /* 0x00004c0001957983 */ /* 0x000f220000300800 */
[----:B0-----:R-:W-:-:S02]  /*268e0*/  LEA.HI.X.SX32 R4, R155, R2, 0x1, P0 ;  /* 0x000000029b047211 */ /* 0x001fc400000f0eff */
[----:B------:R-:W-:-:S05]  /*268f0*/  IADD3 R5, P1, R161, R3, RZ ;  /* 0x00000003a1057210 */ /* 0x000fca0007f3e0ff */
[----:B------:R0:W-:Y:S04]  /*26900*/  STL [R1+0x10a4], R5 ;  /* 0x0010a40501007387 */ /* 0x0001e80000100800 */
[----:B------:R-:W-:Y:S01]  /*26910*/  STL [R1+0x1070], R4 ;  /* 0x0010700401007387 */ /* 0x000fe20000100800 */
[----:B0-----:R-:W-:Y:S02]  /*26920*/  LEA.HI.X.SX32 R5, R156, R2, 0x1, P6 ;  /* 0x000000029c057211 */ /* 0x001fe400030f0eff */
[----:B------:R-:W-:-:S05]  /*26930*/  IADD3 R6, P0, R162, R3, RZ ;  /* 0x00000003a2067210 */ /* 0x000fca0007f1e0ff */
[----:B------:R0:W-:Y:S04]  /*26940*/  STL [R1+0x10ac], R6 ;  /* 0x0010ac0601007387 */ /* 0x0001e80000100800 */
[----:B------:R-:W4:Y:S01]  /*26950*/  LDL.LU R150, [R1+0x48] ;  /* 0x0000480001967983 */ /* 0x000f220000300800 */
[----:B0-----:R-:W-:-:S03]  /*26960*/  LEA.HI.X.SX32 R6, R157, R2, 0x1, P5 ;  /* 0x000000029d067211 */ /* 0x001fc600028f0eff */
[----:B------:R0:W-:Y:S01]  /*26970*/  STL [R1+0x1078], R5 ;  /* 0x0010780501007387 */ /* 0x0001e20000100800 */
[----:B------:R-:W-:-:S05]  /*26980*/  IADD3 R4, P6, R163, R3, RZ ;  /* 0x00000003a3047210 */ /* 0x000fca0007fde0ff */
[----:B------:R1:W-:Y:S04]  /*26990*/  STL [R1+0x10b4], R4 ;  /* 0x0010b40401007387 */ /* 0x0003e80000100800 */
[----:B------:R-:W-:Y:S04]  /*269a0*/  STL [R1+0x1080], R6 ;  /* 0x0010800601007387 */ /* 0x000fe80000100800 */
[----:B------:R-:W4:Y:S01]  /*269b0*/  LDL.LU R151, [R1+0x44] ;  /* 0x0000440001977983 */ /* 0x000f220000300800 */
[----:B0-----:R-:W-:Y:S02]  /*269c0*/  IADD3 R5, P5, R164, R3, RZ ;  /* 0x00000003a4057210 */ /* 0x001fe40007fbe0ff */
[----:B-1----:R-:W-:-:S03]  /*269d0*/  LEA.HI.X.SX32 R4, R158, R2, 0x1, P4 ;  /* 0x000000029e047211 */ /* 0x002fc600020f0eff */
[----:B------:R-:W-:Y:S04]  /*269e0*/  STL [R1+0x10bc], R5 ;  /* 0x0010bc0501007387 */ /* 0x000fe80000100800 */
[----:B------:R0:W-:Y:S02]  /*269f0*/  STL [R1+0x1088], R4 ;  /* 0x0010880401007387 */ /* 0x0001e40000100800 */
[----:B0-----:R-:W-:Y:S02]  /*26a00*/  LEA.HI.X.SX32 R4, R159, R2, 0x1, P3 ;  /* 0x000000029f047211 */ /* 0x001fe400018f0eff */
[----:B------:R-:W-:-:S05]  /*26a10*/  IADD3 R6, P4, R165, R3, RZ ;  /* 0x00000003a5067210 */ /* 0x000fca0007f9e0ff */
[----:B------:R-:W-:Y:S04]  /*26a20*/  STL [R1+0x10c4], R6 ;  /* 0x0010c40601007387 */ /* 0x000fe80000100800 */
[----:B------:R-:W4:Y:S04]  /*26a30*/  LDL.LU R152, [R1+0x40] ;  /* 0x0000400001987983 */ /* 0x000f280000300800 */
[----:B------:R0:W-:Y:S02]  /*26a40*/  STL [R1+0x1090], R4 ;  /* 0x0010900401007387 */ /* 0x0001e40000100800 */
[----:B0-----:R-:W-:-:S02]  /*26a50*/  LEA.HI.X.SX32 R4, R160, R2, 0x1, P2 ;  /* 0x00000002a0047211 */ /* 0x001fc400010f0eff */
[----:B------:R-:W-:-:S05]  /*26a60*/  IADD3 R5, P3, R166, R3, RZ ;  /* 0x00000003a6057210 */ /* 0x000fca0007f7e0ff */
[----:B------:R0:W-:Y:S04]  /*26a70*/  STL [R1+0x10cc], R5 ;  /* 0x0010cc0501007387 */ /* 0x0001e80000100800 */
[----:B------:R-:W4:Y:S04]  /*26a80*/  LDL.LU R153, [R1+0x3c] ;  /* 0x00003c0001997983 */ /* 0x000f280000300800 */
[----:B------:R1:W-:Y:S04]  /*26a90*/  STL [R1+0x1098], R4 ;  /* 0x0010980401007387 */ /* 0x0003e80000100800 */
[----:B------:R-:W4:Y:S01]  /*26aa0*/  LDL.LU R154, [R1+0x38] ;  /* 0x00003800019a7983 */ /* 0x000f220000300800 */
[----:B0-----:R-:W-:-:S02]  /*26ab0*/  IADD3 R5, P2, R169, R3, RZ ;  /* 0x00000003a9057210 */ /* 0x001fc40007f5e0ff */
[----:B-1----:R-:W-:-:S03]  /*26ac0*/  LEA.HI.X.SX32 R4, R161, R2, 0x1, P1 ;  /* 0x00000002a1047211 */ /* 0x002fc600008f0eff */
[----:B------:R-:W-:Y:S04]  /*26ad0*/  STL [R1+0x10d4], R5 ;  /* 0x0010d40501007387 */ /* 0x000fe80000100800 */
[----:B------:R-:W4:Y:S04]  /*26ae0*/  LDL.LU R155, [R1+0x34] ;  /* 0x00003400019b7983 */ /* 0x000f280000300800 */
[----:B------:R0:W-:Y:S04]  /*26af0*/  STL [R1+0x10a0], R4 ;  /* 0x0010a00401007387 */ /* 0x0001e80000100800 */
[----:B------:R-:W4:Y:S01]  /*26b00*/  LDL.LU R156, [R1+0x30] ;  /* 0x00003000019c7983 */ /* 0x000f220000300800 */
[----:B0-----:R-:W-:-:S02]  /*26b10*/  LEA.HI.X.SX32 R4, R162, R2, 0x1, P0 ;  /* 0x00000002a2047211 */ /* 0x001fc400000f0eff */
[----:B--2---:R-:W-:-:S05]  /*26b20*/  IADD3 R5, P1, R146, R3, RZ ;  /* 0x0000000392057210 */ /* 0x004fca0007f3e0ff */
[----:B------:R3:W-:Y:S04]  /*26b30*/  STL [R1+0x10dc], R5 ;  /* 0x0010dc0501007387 */ /* 0x0007e80000100800 */
[----:B------:R-:W2:Y:S04]  /*26b40*/  LDL.LU R157, [R1+0x2c] ;  /* 0x00002c00019d7983 */ /* 0x000ea80000300800 */
[----:B------:R0:W-:Y:S04]  /*26b50*/  STL [R1+0x10a8], R4 ;  /* 0x0010a80401007387 */ /* 0x0001e80000100800 */
[----:B------:R-:W2:Y:S01]  /*26b60*/  LDL.LU R158, [R1+0x28] ;  /* 0x00002800019e7983 */ /* 0x000ea20000300800 */
[----:B---3--:R-:W-:-:S02]  /*26b70*/  IADD3 R5, P0, R147, R3, RZ ;  /* 0x0000000393057210 */ /* 0x008fc40007f1e0ff */
[----:B0-----:R-:W-:-:S03]  /*26b80*/  LEA.HI.X.SX32 R4, R163, R2, 0x1, P6 ;  /* 0x00000002a3047211 */ /* 0x001fc600030f0eff */
[----:B------:R-:W-:Y:S04]  /*26b90*/  STL [R1+0x10e4], R5 ;  /* 0x0010e40501007387 */ /* 0x000fe80000100800 */
[----:B------:R-:W3:Y:S04]  /*26ba0*/  LDL.LU R159, [R1+0x24] ;  /* 0x00002400019f7983 */ /* 0x000ee80000300800 */
[----:B------:R0:W-:Y:S04]  /*26bb0*/  STL [R1+0x10b0], R4 ;  /* 0x0010b00401007387 */ /* 0x0001e80000100800 */
[----:B------:R-:W3:Y:S01]  /*26bc0*/  LDL.LU R160, [R1+0x20] ;  /* 0x0000200001a07983 */ /* 0x000ee20000300800 */
[----:B0-----:R-:W-:-:S02]  /*26bd0*/  LEA.HI.X.SX32 R4, R164, R2, 0x1, P5 ;  /* 0x00000002a4047211 */ /* 0x001fc400028f0eff */
[----:B----4-:R-:W-:-:S05]  /*26be0*/  IADD3 R5, P6, R148, R3, RZ ;  /* 0x0000000394057210 */ /* 0x010fca0007fde0ff */
        /* <DEDUP_REMOVED lines=18> */
[----:B------:R0:W-:Y:S04]  /*26d10*/  STL [R1+0x1104], R5 ;  /* 0x0011040501007387 */ /* 0x0001e80000100800 */
[----:B------:R-:W4:Y:S04]  /*26d20*/  LDL.LU R169, [R1+0x4] ;  /* 0x0000040001a97983 */ /* 0x000f280000300800 */
[----:B------:R-:W-:Y:S01]  /*26d30*/  STL [R1+0x10d0], R4 ;  /* 0x0010d00401007387 */ /* 0x000fe20000100800 */
[----:B0-----:R-:W-:Y:S02]  /*26d40*/  LEA.HI.X.SX32 R5, R146, R2, 0x1, P1 ;  /* 0x0000000292057211 */ /* 0x001fe400008f0eff */
[----:B------:R-:W-:-:S05]  /*26d50*/  IADD3 R6, P2, R152, R3, RZ ;  /* 0x0000000398067210 */ /* 0x000fca0007f5e0ff */
[----:B------:R0:W-:Y:S04]  /*26d60*/  STL [R1+0x110c], R6 ;  /* 0x00110c0601007387 */ /* 0x0001e80000100800 */
[----:B------:R1:W-:Y:S01]  /*26d70*/  STL [R1+0x10d8], R5 ;  /* 0x0010d80501007387 */ /* 0x0003e20000100800 */
[----:B0-----:R-:W-:Y:S02]  /*26d80*/  LEA.HI.X.SX32 R6, R147, R2, 0x1, P0 ;  /* 0x0000000293067211 */ /* 0x001fe400000f0eff */
[----:B------:R-:W-:-:S05]  /*26d90*/  IADD3 R4, P1, R153, R3, RZ ;  /* 0x0000000399047210 */ /* 0x000fca0007f3e0ff */
[----:B------:R0:W-:Y:S01]  /*26da0*/  STL [R1+0x1114], R4 ;  /* 0x0011140401007387 */ /* 0x0001e20000100800 */
[----:B-1----:R-:W-:-:S03]  /*26db0*/  IADD3 R5, P0, R154, R3, RZ ;  /* 0x000000039a057210 */ /* 0x002fc60007f1e0ff */
[----:B------:R1:W-:Y:S01]  /*26dc0*/  STL [R1+0x10e0], R6 ;  /* 0x0010e00601007387 */ /* 0x0003e20000100800 */
[----:B0-----:R-:W-:-:S03]  /*26dd0*/  LEA.HI.X.SX32 R4, R148, R2, 0x1, P6 ;  /* 0x0000000294047211 */ /* 0x001fc600030f0eff */
[----:B------:R0:W-:Y:S01]  /*26de0*/  STL [R1+0x111c], R5 ;  /* 0x00111c0501007387 */ /* 0x0001e20000100800 */
[----:B-1----:R-:W-:-:S03]  /*26df0*/  IADD3 R6, P6, R155, R3, RZ ;  /* 0x000000039b067210 */ /* 0x002fc60007fde0ff */
[----:B------:R1:W-:Y:S04]  /*26e00*/  STL [R1+0x10e8], R4 ;  /* 0x0010e80401007387 */ /* 0x0003e80000100800 */
[----:B------:R1:W-:Y:S01]  /*26e10*/  STL [R1+0x1124], R6 ;  /* 0x0011240601007387 */ /* 0x0003e20000100800 */
[----:B0-----:R-:W-:Y:S02]  /*26e20*/  LEA.HI.X.SX32 R5, R149, R2, 0x1, P5 ;  /* 0x0000000295057211 */ /* 0x001fe400028f0eff */
[----:B-1----:R-:W-:-:S03]  /*26e30*/  IADD3 R4, P5, R156, R3, RZ ;  /* 0x000000039c047210 */ /* 0x002fc60007fbe0ff */
[----:B------:R-:W-:Y:S01]  /*26e40*/  STL [R1+0x10f0], R5 ;  /* 0x0010f00501007387 */ /* 0x000fe20000100800 */
[----:B------:R-:W-:-:S03]  /*26e50*/  LEA.HI.X.SX32 R6, R150, R2, 0x1, P4 ;  /* 0x0000000296067211 */ /* 0x000fc600020f0eff */
[----:B------:R0:W-:Y:S04]  /*26e60*/  STL [R1+0x112c], R4 ;  /* 0x00112c0401007387 */ /* 0x0001e80000100800 */
[----:B------:R1:W-:Y:S01]  /*26e70*/  STL [R1+0x10f8], R6 ;  /* 0x0010f80601007387 */ /* 0x0003e20000100800 */
[----:B0-----:R-:W-:Y:S01]  /*26e80*/  LEA.HI.X.SX32 R4, R151, R2, 0x1, P3 ;  /* 0x0000000297047211 */ /* 0x001fe200018f0eff */
[----:B------:R-:W-:Y:S02]  /*26e90*/  IMAD R252, R252, UR4, RZ ;  /* 0x00000004fcfc7c24 */ /* 0x000fe4000f8e02ff */
[----:B------:R-:W-:Y:S01]  /*26ea0*/  IMAD R175, R175, UR4, RZ ;  /* 0x00000004afaf7c24 */ /* 0x000fe2000f8e02ff */
[----:B--2---:R-:W-:-:S05]  /*26eb0*/  IADD3 R5, P4, R157, R3, RZ ;  /* 0x000000039d057210 */ /* 0x004fca0007f9e0ff */
[----:B------:R0:W-:Y:S01]  /*26ec0*/  STL [R1+0x1134], R5 ;  /* 0x0011340501007387 */ /* 0x0001e20000100800 */
[----:B-1----:R-:W-:-:S03]  /*26ed0*/  IADD3 R6, P3, R158, R3, RZ ;  /* 0x000000039e067210 */ /* 0x002fc60007f7e0ff */
[----:B------:R3:W-:Y:S04]  /*26ee0*/  STL [R1+0x1100], R4 ;  /* 0x0011000401007387 */ /* 0x0007e80000100800 */
[----:B------:R1:W-:Y:S01]  /*26ef0*/  STL [R1+0x113c], R6 ;  /* 0x00113c0601007387 */ /* 0x0003e20000100800 */
[----:B0-----:R-:W-:-:S05]  /*26f00*/  LEA.HI.X.SX32 R5, R152, R2, 0x1, P2 ;  /* 0x0000000298057211 */ /* 0x001fca00010f0eff */
[----:B------:R0:W-:Y:S01]  /*26f10*/  STL [R1+0x1108], R5 ;  /* 0x0011080501007387 */ /* 0x0001e20000100800 */
[----:B---3--:R-:W-:Y:S02]  /*26f20*/  IADD3 R4, P2, R159, R3, RZ ;  /* 0x000000039f047210 */ /* 0x008fe40007f5e0ff */
[----:B-1----:R-:W-:-:S03]  /*26f30*/  LEA.HI.X.SX32 R6, R153, R2, 0x1, P1 ;  /* 0x0000000299067211 */ /* 0x002fc600008f0eff */
[----:B------:R1:W-:Y:S01]  /*26f40*/  STL [R1+0x1144], R4 ;  /* 0x0011440401007387 */ /* 0x0003e20000100800 */
[----:B0-----:R-:W-:-:S03]  /*26f50*/  IADD3 R5, P1, R160, R3, RZ ;  /* 0x00000003a0057210 */ /* 0x001fc60007f3e0ff */
[----:B------:R-:W-:Y:S01]  /*26f60*/  STL [R1+0x1110], R6 ;  /* 0x0011100601007387 */ /* 0x000fe20000100800 */
[----:B-1----:R-:W-:-:S03]  /*26f70*/  LEA.HI.X.SX32 R4, R154, R2, 0x1, P0 ;  /* 0x000000029a047211 */ /* 0x002fc600000f0eff */
[----:B------:R0:W-:Y:S04]  /*26f80*/  STL [R1+0x114c], R5 ;  /* 0x00114c0501007387 */ /* 0x0001e80000100800 */
[----:B------:R1:W-:Y:S01]  /*26f90*/  STL [R1+0x1118], R4 ;  /* 0x0011180401007387 */ /* 0x0003e20000100800 */
[----:B0-----:R-:W-:Y:S02]  /*26fa0*/  LEA.HI.X.SX32 R5, R155, R2, 0x1, P6 ;  /* 0x000000029b057211 */ /* 0x001fe400030f0eff */
[----:B----4-:R-:W-:-:S05]  /*26fb0*/  IADD3 R6, P0, R161, R3, RZ ;  /* 0x00000003a1067210 */ /* 0x010fca0007f1e0ff */
[----:B------:R0:W-:Y:S01]  /*26fc0*/  STL [R1+0x1154], R6 ;  /* 0x0011540601007387 */ /* 0x0001e20000100800 */
[----:B-1----:R-:W-:-:S03]  /*26fd0*/  IADD3 R4, P6, R162, R3, RZ ;  /* 0x00000003a2047210 */ /* 0x002fc60007fde0ff */
[----:B------:R1:W-:Y:S01]  /*26fe0*/  STL [R1+0x1120], R5 ;  /* 0x0011200501007387 */ /* 0x0003e20000100800 */
[----:B0-----:R-:W-:-:S03]  /*26ff0*/  LEA.HI.X.SX32 R6, R156, R2, 0x1, P5 ;  /* 0x000000029c067211 */ /* 0x001fc600028f0eff */
[----:B------:R0:W-:Y:S04]  /*27000*/  STL [R1+0x115c], R4 ;  /* 0x00115c0401007387 */ /* 0x0001e80000100800 */
[----:B------:R2:W-:Y:S01]  /*27010*/  STL [R1+0x1128], R6 ;  /* 0x0011280601007387 */ /* 0x0005e20000100800 */
[----:B-1----:R-:W-:Y:S02]  /*27020*/  IADD3 R5, P5, R163, R3, RZ ;  /* 0x00000003a3057210 */ /* 0x002fe40007fbe0ff */
[----:B0-----:R-:W-:-:S03]  /*27030*/  LEA.HI.X.SX32 R4, R157, R2, 0x1, P4 ;  /* 0x000000029d047211 */ /* 0x001fc600020f0eff */
[----:B------:R0:W-:Y:S01]  /*27040*/  STL [R1+0x1164], R5 ;  /* 0x0011640501007387 */ /* 0x0001e20000100800 */
[----:B--2---:R-:W-:-:S03]  /*27050*/  IADD3 R6, P4, R164, R3, RZ ;  /* 0x00000003a4067210 */ /* 0x004fc60007f9e0ff */
[----:B------:R-:W-:Y:S04]  /*27060*/  STL [R1+0x1130], R4 ;  /* 0x0011300401007387 */ /* 0x000fe80000100800 */
[----:B------:R1:W-:Y:S01]  /*27070*/  STL [R1+0x116c], R6 ;  /* 0x00116c0601007387 */ /* 0x0003e20000100800 */
[----:B0-----:R-:W-:-:S05]  /*27080*/  LEA.HI.X.SX32 R5, R158, R2, 0x1, P3 ;  /* 0x000000029e057211 */ /* 0x001fca00018f0eff */
[----:B------:R0:W-:Y:S01]  /*27090*/  STL [R1+0x1138], R5 ;  /* 0x0011380501007387 */ /* 0x0001e20000100800 */
[----:B-1----:R-:W-:Y:S01]  /*270a0*/  LEA.HI.X.SX32 R6, R159, R2, 0x1, P2 ;  /* 0x000000029f067211 */ /* 0x002fe200010f0eff */
[----:B------:R-:W-:Y:S01]  /*270b0*/  IMAD R100, R100, UR4, RZ ;  /* 0x0000000464647c24 */ /* 0x000fe2000f8e02ff */
[----:B------:R-:W-:-:S05]  /*270c0*/  IADD3 R4, P3, R165, R3, RZ ;  /* 0x00000003a5047210 */ /* 0x000fca0007f7e0ff */
[----:B------:R1:W-:Y:S01]  /*270d0*/  STL [R1+0x1174], R4 ;  /* 0x0011740401007387 */ /* 0x0003e20000100800 */
[----:B0-----:R-:W-:-:S03]  /*270e0*/  IADD3 R5, P2, R166, R3, RZ ;  /* 0x00000003a6057210 */ /* 0x001fc60007f5e0ff */
[----:B------:R0:W-:Y:S01]  /*270f0*/  STL [R1+0x1140], R6 ;  /* 0x0011400601007387 */ /* 0x0001e20000100800 */
[----:B-1----:R-:W-:-:S03]  /*27100*/  LEA.HI.X.SX32 R4, R160, R2, 0x1, P1 ;  /* 0x00000002a0047211 */ /* 0x002fc600008f0eff */
[----:B------:R1:W-:Y:S04]  /*27110*/  STL [R1+0x117c], R5 ;  /* 0x00117c0501007387 */ /* 0x0003e80000100800 */
[----:B------:R2:W-:Y:S01]  /*27120*/  STL [R1+0x1148], R4 ;  /* 0x0011480401007387 */ /* 0x0005e20000100800 */
[-C--:B0-----:R-:W-:Y:S02]  /*27130*/  IADD3 R6, P1, R169, R3.reuse, RZ ;  /* 0x00000003a9067210 */ /* 0x081fe40007f3e0ff */
[-C--:B-1----:R-:W-:Y:S02]  /*27140*/  LEA.HI.X.SX32 R5, R161, R2.reuse, 0x1, P0 ;  /* 0x00000002a1057211 */ /* 0x082fe400000f0eff */
[----:B--2---:R-:W-:Y:S01]  /*27150*/  IADD3 R4, P0, R0, R3, RZ ;  /* 0x0000000300047210 */ /* 0x004fe20007f1e0ff */
[----:B------:R0:W-:Y:S04]  /*27160*/  STL [R1+0x1184], R6 ;  /* 0x0011840601007387 */ /* 0x0001e80000100800 */
[----:B------:R1:W-:Y:S01]  /*27170*/  STL [R1+0x1150], R5 ;  /* 0x0011500501007387 */ /* 0x0003e20000100800 */
[----:B0-----:R-:W-:-:S03]  /*27180*/  LEA.HI.X.SX32 R6, R162, R2, 0x1, P6 ;  /* 0x00000002a2067211 */ /* 0x001fc600030f0eff */
[----:B------:R0:W-:Y:S01]  /*27190*/  STL [R1+0x118c], R4 ;  /* 0x00118c0401007387 */ /* 0x0001e20000100800 */
[----:B-1----:R-:W-:-:S03]  /*271a0*/  IADD3 R5, P6, R252, R3, RZ ;  /* 0x00000003fc057210 */ /* 0x002fc60007fde0ff */
[----:B------:R1:W-:Y:S01]  /*271b0*/  STL [R1+0x1158], R6 ;  /* 0x0011580601007387 */ /* 0x0003e20000100800 */
[----:B------:R-:W-:Y:S01]  /*271c0*/  IMAD R102, R102, UR4, RZ ;  /* 0x0000000466667c24 */ /* 0x000fe2000f8e02ff */
[----:B0-----:R-:W-:Y:S02]  /*271d0*/  LEA.HI.X.SX32 R4, R163, R2, 0x1, P5 ;  /* 0x00000002a3047211 */ /* 0x001fe400028f0eff */
[----:B------:R0:W-:Y:S01]  /*271e0*/  STL [R1+0x1194], R5 ;  /* 0x0011940501007387 */ /* 0x0001e20000100800 */
[----:B-1----:R-:W-:-:S03]  /*271f0*/  IADD3 R6, P5, R175, R3, RZ ;  /* 0x00000003af067210 */ /* 0x002fc60007fbe0ff */
[----:B------:R1:W-:Y:S01]  /*27200*/  STL [R1+0x1160], R4 ;  /* 0x0011600401007387 */ /* 0x0003e20000100800 */
[----:B------:R-:W-:-:S03]  /*27210*/  IMAD R104, R104, UR4, RZ ;  /* 0x0000000468687c24 */ /* 0x000fc6000f8e02ff */
[----:B------:R2:W-:Y:S01]  /*27220*/  STL [R1+0x119c], R6 ;  /* 0x00119c0601007387 */ /* 0x0005e20000100800 */
[----:B0-----:R-:W-:Y:S02]  /*27230*/  LEA.HI.X.SX32 R5, R164, R2, 0x1, P4 ;  /* 0x00000002a4057211 */ /* 0x001fe400020f0eff */
[----:B-1----:R-:W-:-:S03]  /*27240*/  IADD3 R4, P4, R100, R3, RZ ;  /* 0x0000000364047210 */ /* 0x002fc60007f9e0ff */
[----:B------:R0:W-:Y:S01]  /*27250*/  STL [R1+0x1168], R5 ;  /* 0x0011680501007387 */ /* 0x0001e20000100800 */
[----:B--2---:R-:W-:-:S03]  /*27260*/  LEA.HI.X.SX32 R6, R165, R2, 0x1, P3 ;  /* 0x00000002a5067211 */ /* 0x004fc600018f0eff */
[----:B------:R1:W-:Y:S01]  /*27270*/  STL [R1+0x11a4], R4 ;  /* 0x0011a40401007387 */ /* 0x0003e20000100800 */
[----:B------:R-:W-:-:S03]  /*27280*/  IMAD R106, R106, UR4, RZ ;  /* 0x000000046a6a7c24 */ /* 0x000fc6000f8e02ff */
[----:B------:R2:W-:Y:S01]  /*27290*/  STL [R1+0x1170], R6 ;  /* 0x0011700601007387 */ /* 0x0005e20000100800 */
[----:B0-----:R-:W-:Y:S02]  /*272a0*/  IADD3 R5, P3, R102, R3, RZ ;  /* 0x0000000366057210 */ /* 0x001fe40007f7e0ff */
[----:B-1----:R-:W-:-:S03]  /*272b0*/  LEA.HI.X.SX32 R4, R166, R2, 0x1, P2 ;  /* 0x00000002a6047211 */ /* 0x002fc600010f0eff */
[----:B------:R0:W-:Y:S01]  /*272c0*/  STL [R1+0x11ac], R5 ;  /* 0x0011ac0501007387 */ /* 0x0001e20000100800 */
[----:B--2---:R-:W-:-:S03]  /*272d0*/  IADD3 R6, P2, R104, R3, RZ ;  /* 0x0000000368067210 */ /* 0x004fc60007f5e0ff */
[----:B------:R1:W-:Y:S01]  /*272e0*/  STL [R1+0x1178], R4 ;  /* 0x0011780401007387 */ /* 0x0003e20000100800 */
[----:B------:R-:W-:-:S03]  /*272f0*/  IMAD R108, R108, UR4, RZ ;  /* 0x000000046c6c7c24 */ /* 0x000fc6000f8e02ff */
[----:B------:R2:W-:Y:S01]  /*27300*/  STL [R1+0x11b4], R6 ;  /* 0x0011b40601007387 */ /* 0x0005e20000100800 */
[----:B0-----:R-:W-:Y:S01]  /*27310*/  LEA.HI.X.SX32 R5, R169, R2, 0x1, P1 ;  /* 0x00000002a9057211 */ /* 0x001fe200008f0eff */
[----:B------:R-:W-:Y:S01]  /*27320*/  IMAD R110, R110, UR4, RZ ;  /* 0x000000046e6e7c24 */ /* 0x000fe2000f8e02ff */
[----:B-1----:R-:W-:-:S03]  /*27330*/  IADD3 R4, P1, R106, R3, RZ ;  /* 0x000000036a047210 */ /* 0x002fc60007f3e0ff */
[----:B------:R0:W-:Y:S01]  /*27340*/  STL [R1+0x1180], R5 ;  /* 0x0011800501007387 */ /* 0x0001e20000100800 */
[----:B--2---:R-:W-:-:S03]  /*27350*/  LEA.HI.X.SX32 R6, R0, R2, 0x1, P0 ;  /* 0x0000000200067211 */ /* 0x004fc600000f0eff */
[----:B------:R-:W2:Y:S01]  /*27360*/  LDL.LU R0, [R1+0x1928] ;  /* 0x0019280001007983 */ /* 0x000ea20000300800 */
[----:B------:R-:W-:-:S03]  /*27370*/  IMAD R112, R112, UR4, RZ ;  /* 0x0000000470707c24 */ /* 0x000fc6000f8e02ff */
[----:B------:R1:W-:Y:S01]  /*27380*/  STL [R1+0x11bc], R4 ;  /* 0x0011bc0401007387 */ /* 0x0003e20000100800 */
[----:B0-----:R-:W-:-:S03]  /*27390*/  IADD3 R5, P0, R108, R3, RZ ;  /* 0x000000036c057210 */ /* 0x001fc60007f1e0ff */
[----:B------:R0:W-:Y:S01]  /*273a0*/  STL [R1+0x1188], R6 ;  /* 0x0011880601007387 */ /* 0x0001e20000100800 */
[----:B-1----:R-:W-:-:S03]  /*273b0*/  LEA.HI.X.SX32 R4, R252, R2, 0x1, P6 ;  /* 0x00000002fc047211 */ /* 0x002fc600030f0eff */
[----:B------:R1:W-:Y:S01]  /*273c0*/  STL [R1+0x11c4], R5 ;  /* 0x0011c40501007387 */ /* 0x0003e20000100800 */
[----:B0-----:R-:W-:-:S03]  /*273d0*/  IADD3 R6, P6, R110, R3, RZ ;  /* 0x000000036e067210 */ /* 0x001fc60007fde0ff */
[----:B------:R0:W-:Y:S01]  /*273e0*/  STL [R1+0x1190], R4 ;  /* 0x0011900401007387 */ /* 0x0001e20000100800 */
[----:B------:R-:W-:-:S03]  /*273f0*/  IMAD R114, R114, UR4, RZ ;  /* 0x0000000472727c24 */ /* 0x000fc6000f8e02ff */
[----:B------:R3:W-:Y:S01]  /*27400*/  STL [R1+0x11cc], R6 ;  /* 0x0011cc0601007387 */ /* 0x0007e20000100800 */
[----:B-1----:R-:W-:Y:S01]  /*27410*/  LEA.HI.X.SX32 R5, R175, R2, 0x1, P5 ;  /* 0x00000002af057211 */ /* 0x002fe200028f0eff */
[----:B------:R-:W-:Y:S01]  /*27420*/  IMAD R116, R116, UR4, RZ ;  /* 0x0000000474747c24 */ /* 0x000fe2000f8e02ff */
[----:B0-----:R-:W-:-:S03]  /*27430*/  IADD3 R4, P5, R112, R3, RZ ;  /* 0x0000000370047210 */ /* 0x001fc60007fbe0ff */
[----:B------:R0:W-:Y:S01]  /*27440*/  STL [R1+0x1198], R5 ;  /* 0x0011980501007387 */ /* 0x0001e20000100800 */
[----:B---3--:R-:W-:-:S03]  /*27450*/  LEA.HI.X.SX32 R6, R100, R2, 0x1, P4 ;  /* 0x0000000264067211 */ /* 0x008fc600020f0eff */
[----:B------:R1:W-:Y:S01]  /*27460*/  STL [R1+0x11d4], R4 ;  /* 0x0011d40401007387 */ /* 0x0003e20000100800 */
[----:B------:R-:W-:-:S03]  /*27470*/  IMAD R118, R118, UR4, RZ ;  /* 0x0000000476767c24 */ /* 0x000fc6000f8e02ff */
[----:B------:R3:W-:Y:S01]  /*27480*/  STL [R1+0x11a0], R6 ;  /* 0x0011a00601007387 */ /* 0x0007e20000100800 */
[----:B0-----:R-:W-:Y:S02]  /*27490*/  IADD3 R5, P4, R114, R3, RZ ;  /* 0x0000000372057210 */ /* 0x001fe40007f9e0ff */
[----:B-1----:R-:W-:-:S03]  /*274a0*/  LEA.HI.X.SX32 R4, R102, R2, 0x1, P3 ;  /* 0x0000000266047211 */ /* 0x002fc600018f0eff */
[----:B------:R0:W-:Y:S01]  /*274b0*/  STL [R1+0x11dc], R5 ;  /* 0x0011dc0501007387 */ /* 0x0001e20000100800 */
[----:B---3--:R-:W-:-:S03]  /*274c0*/  IADD3 R6, P3, R116, R3, RZ ;  /* 0x0000000374067210 */ /* 0x008fc60007f7e0ff */
[----:B------:R1:W-:Y:S01]  /*274d0*/  STL [R1+0x11a8], R4 ;  /* 0x0011a80401007387 */ /* 0x0003e20000100800 */
[----:B------:R-:W-:-:S03]  /*274e0*/  IMAD R120, R120, UR4, RZ ;  /* 0x0000000478787c24 */ /* 0x000fc6000f8e02ff */
[----:B------:R3:W-:Y:S01]  /*274f0*/  STL [R1+0x11e4], R6 ;  /* 0x0011e40601007387 */ /* 0x0007e20000100800 */
[----:B0-----:R-:W-:Y:S01]  /*27500*/  LEA.HI.X.SX32 R5, R104, R2, 0x1, P2 ;  /* 0x0000000268057211 */ /* 0x001fe200010f0eff */
[----:B------:R-:W-:Y:S01]  /*27510*/  IMAD R66, R66, UR4, RZ ;  /* 0x0000000442427c24 */ /* 0x000fe2000f8e02ff */
[----:B-1----:R-:W-:-:S03]  /*27520*/  IADD3 R4, P2, R118, R3, RZ ;  /* 0x0000000376047210 */ /* 0x002fc60007f5e0ff */
        /* <DEDUP_REMOVED lines=992> */
[----:B------:R1:W-:Y:S04]  /*2b330*/  STL [R1+0x1814], R4 ;  /* 0x0018140401007387 */ /* 0x0003e80000100800 */
[----:B------:R3:W-:Y:S01]  /*2b340*/  STL [R1+0x17e0], R6 ;  /* 0x0017e00601007387 */ /* 0x0007e20000100800 */
[----:B0-----:R-:W-:Y:S02]  /*2b350*/  IADD3 R5, P6, R167, R3, RZ ;  /* 0x00000003a7057210 */ /* 0x001fe40007fde0ff */
[----:B-1----:R-:W-:-:S03]  /*2b360*/  LEA.HI.X.SX32 R4, R246, R2, 0x1, P5 ;  /* 0x00000002f6047211 */ /* 0x002fc600028f0eff */
[----:B------:R0:W-:Y:S01]  /*2b370*/  STL [R1+0x181c], R5 ;  /* 0x00181c0501007387 */ /* 0x0001e20000100800 */
[----:B---3--:R-:W-:-:S03]  /*2b380*/  IADD3 R6, P5, R168, R3, RZ ;  /* 0x00000003a8067210 */ /* 0x008fc60007fbe0ff */
[----:B------:R1:W-:Y:S04]  /*2b390*/  STL [R1+0x17e8], R4 ;  /* 0x0017e80401007387 */ /* 0x0003e80000100800 */
[----:B------:R-:W-:Y:S04]  /*2b3a0*/  STL [R1+0x1820], R6 ;  /* 0x0018200601007387 */ /* 0x000fe80000100800 */
[----:B------:R-:W3:Y:S01]  /*2b3b0*/  LDL.LU R164, [R1+0xa40] ;  /* 0x000a400001a47983 */ /* 0x000ee20000300800 */
[----:B------:R-:W-:Y:S01]  /*2b3c0*/  IMAD R170, R170, UR4, RZ ;  /* 0x00000004aaaa7c24 */ /* 0x000fe2000f8e02ff */
[----:B0-----:R-:W-:Y:S01]  /*2b3d0*/  LEA.HI.X.SX32 R5, R247, R2, 0x1, P4 ;  /* 0x00000002f7057211 */ /* 0x001fe200020f0eff */
[----:B------:R-:W-:-:S03]  /*2b3e0*/  IMAD R171, R171, UR4, RZ ;  /* 0x00000004abab7c24 */ /* 0x000fc6000f8e02ff */
[----:B-1----:R-:W-:Y:S01]  /*2b3f0*/  IADD3 R4, P4, R170, R3, RZ ;  /* 0x00000003aa047210 */ /* 0x002fe20007f9e0ff */
[----:B------:R0:W-:Y:S01]  /*2b400*/  STL [R1+0x17f0], R5 ;  /* 0x0017f00501007387 */ /* 0x0001e20000100800 */
[----:B------:R-:W-:-:S03]  /*2b410*/  IMAD R172, R172, UR4, RZ ;  /* 0x00000004acac7c24 */ /* 0x000fc6000f8e02ff */
[----:B------:R1:W-:Y:S01]  /*2b420*/  STL [R1+0x1824], R4 ;  /* 0x0018240401007387 */ /* 0x0003e20000100800 */
[-C--:B0-----:R-:W-:Y:S02]  /*2b430*/  LEA.HI.X.SX32 R5, R248, R2.reuse, 0x1, P3 ;  /* 0x00000002f8057211 */ /* 0x081fe400018f0eff */
[-C--:B------:R-:W-:Y:S01]  /*2b440*/  IADD3 R6, P3, R171, R3.reuse, RZ ;  /* 0x00000003ab067210 */ /* 0x080fe20007f7e0ff */
[----:B------:R-:W-:Y:S01]  /*2b450*/  IMAD R173, R173, UR4, RZ ;  /* 0x00000004adad7c24 */ /* 0x000fe2000f8e02ff */
[----:B-1----:R-:W-:Y:S01]  /*2b460*/  LEA.HI.X.SX32 R4, R249, R2, 0x1, P2 ;  /* 0x00000002f9047211 */ /* 0x002fe200010f0eff */
[----:B------:R0:W-:Y:S01]  /*2b470*/  STL [R1+0x17f8], R5 ;  /* 0x0017f80501007387 */ /* 0x0001e20000100800 */
[----:B------:R-:W1:Y:S01]  /*2b480*/  S2R R166, SR_TID.X ;  /* 0x0000000000a67919 */ /* 0x000e620000002100 */
[----:B------:R-:W-:Y:S01]  /*2b490*/  IMAD R174, R174, UR4, RZ ;  /* 0x00000004aeae7c24 */ /* 0x000fe2000f8e02ff */
[----:B0-----:R-:W-:Y:S01]  /*2b4a0*/  IADD3 R5, P2, R172, R3, RZ ;  /* 0x00000003ac057210 */ /* 0x001fe20007f5e0ff */
[----:B------:R0:W-:Y:S01]  /*2b4b0*/  STL [R1+0x1828], R6 ;  /* 0x0018280601007387 */ /* 0x0001e20000100800 */
[----:B------:R-:W-:-:S03]  /*2b4c0*/  IMAD R176, R176, UR4, RZ ;  /* 0x00000004b0b07c24 */ /* 0x000fc6000f8e02ff */
[----:B------:R4:W-:Y:S04]  /*2b4d0*/  STL [R1+0x1800], R4 ;  /* 0x0018000401007387 */ /* 0x0009e80000100800 */
[----:B------:R2:W-:Y:S01]  /*2b4e0*/  STL [R1+0x182c], R5 ;  /* 0x00182c0501007387 */ /* 0x0005e20000100800 */
[-C--:B0-----:R-:W-:Y:S01]  /*2b4f0*/  LEA.HI.X.SX32 R6, R250, R2.reuse, 0x1, P1 ;  /* 0x00000002fa067211 */ /* 0x081fe200008f0eff */
[----:B------:R-:W0:Y:S01]  /*2b500*/  S2R R165, SR_TID.X ;  /* 0x0000000000a57919 */ /* 0x000e220000002100 */
[-C--:B----4-:R-:W-:Y:S02]  /*2b510*/  IADD3 R4, P1, R173, R3.reuse, RZ ;  /* 0x00000003ad047210 */ /* 0x090fe40007f3e0ff */
[----:B--2---:R-:W-:Y:S01]  /*2b520*/  LEA.HI.X.SX32 R5, R251, R2, 0x1, P0 ;  /* 0x00000002fb057211 */ /* 0x004fe200000f0eff */
[----:B------:R2:W-:Y:S04]  /*2b530*/  STL [R1+0x1808], R6 ;  /* 0x0018080601007387 */ /* 0x0005e80000100800 */
[----:B------:R4:W-:Y:S04]  /*2b540*/  STL [R1+0x1830], R4 ;  /* 0x0018300401007387 */ /* 0x0009e80000100800 */
[----:B------:R1:W-:Y:S01]  /*2b550*/  STL [R1+0x1810], R5 ;  /* 0x0018100501007387 */ /* 0x0003e20000100800 */
[----:B--2---:R-:W-:-:S02]  /*2b560*/  IADD3 R6, P0, R174, R3, RZ ;  /* 0x00000003ae067210 */ /* 0x004fc40007f1e0ff */
[----:B----4-:R-:W-:-:S03]  /*2b570*/  LEA.HI.X.SX32 R4, R167, R2, 0x1, P6 ;  /* 0x00000002a7047211 */ /* 0x010fc600030f0eff */
[----:B------:R-:W-:Y:S01]  /*2b580*/  STL [R1+0x1834], R6 ;  /* 0x0018340601007387 */ /* 0x000fe20000100800 */
[----:B-1----:R-:W-:Y:S02]  /*2b590*/  IADD3 R5, P6, R176, R3, RZ ;  /* 0x00000003b0057210 */ /* 0x002fe40007fde0ff */
[-C--:B------:R-:W-:Y:S01]  /*2b5a0*/  LEA.HI.X.SX32 R3, R168, R2.reuse, 0x1, P5 ;  /* 0x00000002a8037211 */ /* 0x080fe200028f0eff */
[----:B------:R1:W-:Y:S04]  /*2b5b0*/  STL [R1+0x1818], R4 ;  /* 0x0018180401007387 */ /* 0x0003e80000100800 */
[----:B------:R2:W-:Y:S04]  /*2b5c0*/  STL [R1+0xc3c], R5 ;  /* 0x000c3c0501007387 */ /* 0x0005e80000100800 */
[----:B------:R4:W-:Y:S01]  /*2b5d0*/  STL [R1+0xa34], R3 ;  /* 0x000a340301007387 */ /* 0x0009e20000100800 */
[----:B-1----:R-:W-:-:S02]  /*2b5e0*/  LEA.HI.X.SX32 R4, R170, R2, 0x1, P4 ;  /* 0x00000002aa047211 */ /* 0x002fc400020f0eff */
[----:B--2---:R-:W-:-:S03]  /*2b5f0*/  LEA.HI.X.SX32 R5, R171, R2, 0x1, P3 ;  /* 0x00000002ab057211 */ /* 0x004fc600018f0eff */
[----:B------:R1:W-:Y:S01]  /*2b600*/  STL [R1+0xc28], R4 ;  /* 0x000c280401007387 */ /* 0x0003e20000100800 */
[----:B----4-:R-:W-:-:S03]  /*2b610*/  LEA.HI.X.SX32 R3, R172, R2, 0x1, P2 ;  /* 0x00000002ac037211 */ /* 0x010fc600010f0eff */
[----:B------:R-:W-:Y:S04]  /*2b620*/  STL [R1+0xc2c], R5 ;  /* 0x000c2c0501007387 */ /* 0x000fe80000100800 */
[----:B------:R2:W-:Y:S01]  /*2b630*/  STL [R1+0xc30], R3 ;  /* 0x000c300301007387 */ /* 0x0005e20000100800 */
[-C--:B-1----:R-:W-:Y:S02]  /*2b640*/  LEA.HI.X.SX32 R4, R173, R2.reuse, 0x1, P1 ;  /* 0x00000002ad047211 */ /* 0x082fe400008f0eff */
[-C--:B--2---:R-:W-:Y:S02]  /*2b650*/  LEA.HI.X.SX32 R3, R174, R2.reuse, 0x1, P0 ;  /* 0x00000002ae037211 */ /* 0x084fe400000f0eff */
[----:B------:R-:W-:Y:S01]  /*2b660*/  LEA.HI.X.SX32 R2, R176, R2, 0x1, P6 ;  /* 0x00000002b0027211 */ /* 0x000fe200030f0eff */
[----:B------:R-:W-:Y:S04]  /*2b670*/  STL [R1+0xc34], R4 ;  /* 0x000c340401007387 */ /* 0x000fe80000100800 */
[----:B------:R-:W-:Y:S01]  /*2b680*/  STL [R1+0xc38], R3 ;  /* 0x000c380301007387 */ /* 0x000fe20000100800 */
[----:B------:R-:W-:-:S03]  /*2b690*/  SHF.R.U32.HI R158, RZ, 0x6, R166 ;  /* 0x00000006ff9e7819 */ /* 0x000fc600000116a6 */
[----:B------:R1:W-:Y:S01]  /*2b6a0*/  STL [R1+0xa38], R2 ;  /* 0x000a380201007387 */ /* 0x0003e20000100800 */
[----:B0-----:R-:W-:Y:S02]  /*2b6b0*/  LOP3.LUT R165, R165, 0x3f, RZ, 0xc0, !PT ;  /* 0x0000003fa5a57812 */ /* 0x001fe400078ec0ff */
[----:B------:R-:W-:Y:S01]  /*2b6c0*/  SGXT.U32 R158, R158, 0x1 ;  /* 0x000000019e9e781a */ /* 0x000fe20000000000 */
[----:B-1----:R-:W-:-:S05]  /*2b6d0*/  IMAD.SHL.U32 R2, R166, 0x10, RZ ;  /* 0x00000010a6027824 */ /* 0x002fca00078e00ff */
[----:B------:R-:W-:Y:S01]  /*2b6e0*/  LOP3.LUT R3, R2, 0x70, RZ, 0xc0, !PT ;  /* 0x0000007002037812 */ /* 0x000fe200078ec0ff */
[----:B------:R-:W-:-:S04]  /*2b6f0*/  IMAD.WIDE R10, R158, UR41, RZ ;  /* 0x000000299e0a7c25 */ /* 0x000fc8000f8e02ff */
[----:B------:R0:W-:Y:S01]  /*2b700*/  STL [R1+0x191c], R3 ;  /* 0x00191c0301007387 */ /* 0x0001e20000100800 */
[----:B------:R-:W-:Y:S02]  /*2b710*/  IMAD R236, R165, 0x80, R3 ;  /* 0x00000080a5ec7824 */ /* 0x000fe400078e0203 */
[----:B---3--:R-:W-:-:S05]  /*2b720*/  IMAD R2, R164, UR10, RZ ;  /* 0x0000000aa4027c24 */ /* 0x008fca000f8e02ff */
[----:B0-----:R-:W-:-:S04]  /*2b730*/  IADD3 R3, P0, R2, UR12, RZ ;  /* 0x0000000c02037c10 */ /* 0x001fc8000ff1e0ff */
[----:B------:R-:W-:Y:S02]  /*2b740*/  LEA.HI.X.SX32 R2, R2, UR13, 0x1, P0 ;  /* 0x0000000d02027c11 */ /* 0x000fe400080f0eff */
[----:B------:R-:W-:-:S05]  /*2b750*/  IADD3 R12, P0, R10, R3, RZ ;  /* 0x000000030a0c7210 */ /* 0x000fca0007f1e0ff */
[----:B------:R-:W-:Y:S01]  /*2b760*/  STL [R1+0xc24], R12 ;  /* 0x000c240c01007387 */ /* 0x000fe20000100800 */
[----:B------:R-:W-:-:S03]  /*2b770*/  IMAD.X R11, R11, 0x1, R2, P0 ;  /* 0x000000010b0b7824 */ /* 0x000fc600000e0602 */
[----:B------:R-:W2:Y:S04]  /*2b780*/  LDL.LU R159, [R1+0xa4c] ;  /* 0x000a4c00019f7983 */ /* 0x000ea80000300800 */
[----:B------:R-:W3:Y:S04]  /*2b790*/  LDL.LU R160, [R1+0xa54] ;  /* 0x000a540001a07983 */ /* 0x000ee80000300800 */
[----:B------:R-:W-:Y:S04]  /*2b7a0*/  STL [R1+0xc20], R11 ;  /* 0x000c200b01007387 */ /* 0x000fe80000100800 */
[----:B------:R-:W4:Y:S04]  /*2b7b0*/  LDL.LU R161, [R1+0xa20] ;  /* 0x000a200001a17983 */ /* 0x000f280000300800 */
[----:B------:R-:W4:Y:S04]  /*2b7c0*/  LDL.LU R162, [R1+0xa1c] ;  /* 0x000a1c0001a27983 */ /* 0x000f280000300800 */
[----:B------:R-:W4:Y:S04]  /*2b7d0*/  LDL.LU R163, [R1+0xa24] ;  /* 0x000a240001a37983 */ /* 0x000f280000300800 */
[----:B------:R-:W4:Y:S04]  /*2b7e0*/  LDL.LU R164, [R1+0xa28] ;  /* 0x000a280001a47983 */ /* 0x000f280000300800 */
[----:B------:R-:W4:Y:S04]  /*2b7f0*/  LDL.LU R165, [R1+0xa84] ;  /* 0x000a840001a57983 */ /* 0x000f280000300800 */
[----:B------:R-:W4:Y:S01]  /*2b800*/  LDL.LU R166, [R1+0x424] ;  /* 0x0004240001a67983 */ /* 0x000f220000300800 */
[----:B------:R-:W-:-:S02]  /*2b810*/  UIMAD UR10, UR40, UR41, URZ ;  /* 0x00000029280a72a4 */ /* 0x000fc4000f8e023f */
[----:B------:R-:W-:Y:S02]  /*2b820*/  UIMAD UR11, UR43, UR41, URZ ;  /* 0x000000292b0b72a4 */ /* 0x000fe4000f8e023f */
[----:B------:R-:W-:Y:S02]  /*2b830*/  UIMAD UR12, UR46, UR41, URZ ;  /* 0x000000292e0c72a4 */ /* 0x000fe4000f8e023f */
[----:B------:R-:W-:Y:S01]  /*2b840*/  UIMAD UR13, UR47, UR41, URZ ;  /* 0x000000292f0d72a4 */ /* 0x000fe2000f8e023f */
[C---:B------:R-:W-:Y:S01]  /*2b850*/  IADD3 R23, P0, R3.reuse, UR10, RZ ;  /* 0x0000000a03177c10 */ /* 0x040fe2000ff1e0ff */
[----:B------:R-:W-:Y:S01]  /*2b860*/  UIMAD UR14, UR48, UR41, URZ ;  /* 0x00000029300e72a4 */ /* 0x000fe2000f8e023f */
[C---:B------:R-:W-:Y:S01]  /*2b870*/  IADD3 R25, P6, R3.reuse, UR11, RZ ;  /* 0x0000000b03197c10 */ /* 0x040fe2000ffde0ff */
[----:B------:R-:W-:Y:S01]  /*2b880*/  UIMAD UR15, UR49, UR41, URZ ;  /* 0x00000029310f72a4 */ /* 0x000fe2000f8e023f */
[C---:B------:R-:W-:Y:S01]  /*2b890*/  IADD3 R24, P2, R3.reuse, UR12, RZ ;  /* 0x0000000c03187c10 */ /* 0x040fe2000ff5e0ff */
[----:B------:R0:W-:Y:S01]  /*2b8a0*/  STL [R1+0xa40], R23 ;  /* 0x000a401701007387 */ /* 0x0001e20000100800 */
[----:B------:R-:W-:Y:S01]  /*2b8b0*/  UIMAD UR16, UR50, UR41, URZ ;  /* 0x00000029321072a4 */ /* 0x000fe2000f8e023f */
[----:B------:R-:W-:Y:S01]  /*2b8c0*/  IMAD.U32 R15, RZ, RZ, UR10 ;  /* 0x0000000aff0f7e24 */ /* 0x000fe2000f8e00ff */
[----:B------:R-:W-:Y:S01]  /*2b8d0*/  LOP3.LUT R236, R236, R158, RZ, 0xfc, !PT ;  /* 0x0000009eecec7212 */ /* 0x000fe200078efcff */
[----:B------:R1:W-:Y:S01]  /*2b8e0*/  STL [R1+0xa80], R25 ;  /* 0x000a801901007387 */ /* 0x0003e20000100800 */
[----:B------:R-:W-:Y:S01]  /*2b8f0*/  IMAD.U32 R16, RZ, RZ, UR11 ;  /* 0x0000000bff107e24 */ /* 0x000fe2000f8e00ff */
[----:B0-----:R-:W-:-:S02]  /*2b900*/  IADD3 R23, P1, R3, UR13, RZ ;  /* 0x0000000d03177c10 */ /* 0x001fc4000ff3e0ff */
[----:B------:R0:W-:Y:S01]  /*2b910*/  STL [R1+0xac0], R24 ;  /* 0x000ac01801007387 */ /* 0x0001e20000100800 */
[----:B------:R-:W-:Y:S02]  /*2b920*/  LOP3.LUT R158, R158, 0x7c, RZ, 0xfc, !PT ;  /* 0x0000007c9e9e7812 */ /* 0x000fe400078efcff */
[C---:B-1----:R-:W-:Y:S01]  /*2b930*/  IADD3 R25, P4, R3.reuse, UR14, RZ ;  /* 0x0000000e03197c10 */ /* 0x042fe2000ff9e0ff */
[----:B------:R1:W-:Y:S01]  /*2b940*/  STL [R1+0xb00], R23 ;  /* 0x000b001701007387 */ /* 0x0003e20000100800 */
[----:B------:R-:W-:Y:S01]  /*2b950*/  UIMAD UR17, UR51, UR41, URZ ;  /* 0x00000029331172a4 */ /* 0x000fe2000f8e023f */
[----:B------:R-:W-:Y:S01]  /*2b960*/  IMAD.U32 R17, RZ, RZ, UR12 ;  /* 0x0000000cff117e24 */ /* 0x000fe2000f8e00ff */
[----:B0-----:R-:W-:Y:S01]  /*2b970*/  IADD3 R24, P5, R3, UR15, RZ ;  /* 0x0000000f03187c10 */ /* 0x001fe2000ffbe0ff */
[----:B------:R-:W-:Y:S01]  /*2b980*/  STL [R1+0xb40], R25 ;  /* 0x000b401901007387 */ /* 0x000fe20000100800 */
[-C--:B-1----:R-:W-:Y:S02]  /*2b990*/  LEA.HI.X.SX32 R23, R15, R2.reuse, 0x1, P0 ;  /* 0x000000020f177211 */ /* 0x082fe400000f0eff */
[----:B------:R-:W-:Y:S01]  /*2b9a0*/  IADD3 R15, P3, R3, UR16, RZ ;  /* 0x00000010030f7c10 */ /* 0x000fe2000ff7e0ff */
[----:B------:R-:W-:Y:S01]  /*2b9b0*/  STL [R1+0xb80], R24 ;  /* 0x000b801801007387 */ /* 0x000fe20000100800 */
[----:B------:R-:W-:Y:S01]  /*2b9c0*/  LEA.HI.X.SX32 R16, R16, R2, 0x1, P6 ;  /* 0x0000000210107211 */ /* 0x000fe200030f0eff */
[----:B------:R-:W-:-:S02]  /*2b9d0*/  IMAD R158, R158, UR41, RZ ;  /* 0x000000299e9e7c24 */ /* 0x000fc4000f8e02ff */
[----:B------:R-:W-:Y:S01]  /*2b9e0*/  STL [R1+0xa3c], R23 ;  /* 0x000a3c1701007387 */ /* 0x000fe20000100800 */
[----:B------:R-:W-:Y:S01]  /*2b9f0*/  IMAD.U32 R18, RZ, RZ, UR13 ;  /* 0x0000000dff127e24 */ /* 0x000fe2000f8e00ff */
[----:B------:R-:W-:Y:S02]  /*2ba00*/  LEA.HI.X.SX32 R17, R17, R2, 0x1, P2 ;  /* 0x0000000211117211 */ /* 0x000fe400010f0eff */
[----:B------:R0:W-:Y:S01]  /*2ba10*/  STL [R1+0xbc0], R15 ;  /* 0x000bc00f01007387 */ /* 0x0001e20000100800 */
[----:B------:R-:W-:-:S03]  /*2ba20*/  IMAD.U32 R19, RZ, RZ, UR14 ;  /* 0x0000000eff137e24 */ /* 0x000fc6000f8e00ff */
[----:B------:R1:W-:Y:S01]  /*2ba30*/  STL [R1+0xa7c], R16 ;  /* 0x000a7c1001007387 */ /* 0x0003e20000100800 */
[----:B0-----:R-:W-:Y:S02]  /*2ba40*/  IADD3 R15, P0, R3, UR17, RZ ;  /* 0x00000011030f7c10 */ /* 0x001fe4000ff1e0ff */
[----:B-1----:R-:W-:-:S03]  /*2ba50*/  IADD3 R16, P2, R158, R3, RZ ;  /* 0x000000039e107210 */ /* 0x002fc60007f5e0ff */
[----:B------:R0:W-:Y:S01]  /*2ba60*/  STL [R1+0xc00], R15 ;  /* 0x000c000f01007387 */ /* 0x0001e20000100800 */
[----:B------:R-:W-:-:S03]  /*2ba70*/  IMAD.U32 R20, RZ, RZ, UR15 ;  /* 0x0000000fff147e24 */ /* 0x000fc6000f8e00ff */
[----:B------:R-:W-:Y:S04]  /*2ba80*/  STL [R1+0xabc], R17 ;  /* 0x000abc1101007387 */ /* 0x000fe80000100800 */
[----:B------:R1:W-:Y:S01]  /*2ba90*/  STL [R1+0xa48], R16 ;  /* 0x000a481001007387 */ /* 0x0003e20000100800 */
[----:B0-----:R-:W-:Y:S01]  /*2baa0*/  LEA.HI.X.SX32 R15, R18, R2, 0x1, P1 ;  /* 0x00000002120f7211 */ /* 0x001fe200008f0eff */
[----:B------:R-:W-:-:S04]  /*2bab0*/  IMAD.U32 R21, RZ, RZ, UR16 ;  /* 0x00000010ff157e24 */ /* 0x000fc8000f8e00ff */
[----:B------:R3:W-:Y:S01]  /*2bac0*/  STL [R1+0xafc], R15 ;  /* 0x000afc0f01007387 */ /* 0x0007e20000100800 */
[-C--:B-1----:R-:W-:Y:S01]  /*2bad0*/  LEA.HI.X.SX32 R16, R19, R2.reuse, 0x1, P4 ;  /* 0x0000000213107211 */ /* 0x082fe200020f0eff */
[----:B------:R-:W-:Y:S01]  /*2bae0*/  IMAD.U32 R22, RZ, RZ, UR17 ;  /* 0x00000011ff167e24 */ /* 0x000fe2000f8e00ff */
[----:B------:R-:W-:Y:S01]  /*2baf0*/  LEA.HI.X.SX32 R18, R21, R2, 0x1, P3 ;  /* 0x0000000215127211 */ /* 0x000fe200018f0eff */
[----:B------:R-:W-:-:S04]  /*2bb00*/  IMAD R169, RZ, RZ, -UR41 ;  /* 0x80000029ffa97e24 */ /* 0x000fc8000f8e02ff */
[----:B------:R-:W-:-:S04]  /*2bb10*/  IMAD R4, R169, 0x2, R0 ;  /* 0x00000002a9047824 */ /* 0x000fc800078e0200 */
        /* <DEDUP_REMOVED lines=9> */
[----:B------:R-:W-:Y:S01]  /*2bbb0*/  IMAD R14, R169, 0x2, R13 ;  /* 0x00000002a90e7824 */ /* 0x000fe200078e020d */
[-C--:B--2---:R-:W-:Y:S02]  /*2bbc0*/  IADD3 R17, P1, R159, R3.reuse, RZ ;  /* 0x000000039f117210 */ /* 0x084fe40007f3e0ff */
[----:B---3--:R-:W-:-:S03]  /*2bbd0*/  IADD3 R15, P4, R160, R3, RZ ;  /* 0x00000003a00f7210 */ /* 0x008fc60007f9e0ff */
[----:B------:R0:W-:Y:S04]  /*2bbe0*/  STL [R1+0xa50], R17 ;  /* 0x000a501101007387 */ /* 0x0001e80000100800 */
[----:B------:R4:W-:Y:S01]  /*2bbf0*/  STL [R1+0xb3c], R16 ;  /* 0x000b3c1001007387 */ /* 0x0009e20000100800 */
[----:B0-----:R-:W-:-:S03]  /*2bc00*/  LEA.HI.X.SX32 R17, R20, R2, 0x1, P5 ;  /* 0x0000000214117211 */ /* 0x001fc600028f0eff */
[----:B------:R-:W-:Y:S01]  /*2bc10*/  STL [R1+0xa58], R15 ;  /* 0x000a580f01007387 */ /* 0x000fe20000100800 */
[----:B----4-:R-:W-:-:S03]  /*2bc20*/  IADD3 R16, P5, R161, R3, RZ ;  /* 0x00000003a1107210 */ /* 0x010fc60007fbe0ff */
[----:B------:R0:W-:Y:S04]  /*2bc30*/  STL [R1+0xb7c], R17 ;  /* 0x000b7c1101007387 */ /* 0x0001e80000100800 */
[----:B------:R1:W-:Y:S04]  /*2bc40*/  STL [R1+0xa60], R16 ;  /* 0x000a601001007387 */ /* 0x0003e80000100800 */
[----:B------:R2:W-:Y:S01]  /*2bc50*/  STL [R1+0xbbc], R18 ;  /* 0x000bbc1201007387 */ /* 0x0005e20000100800 */
[----:B0-----:R-:W-:Y:S02]  /*2bc60*/  LEA.HI.X.SX32 R17, R22, R2, 0x1, P0 ;  /* 0x0000000216117211 */ /* 0x001fe400000f0eff */
[----:B-1----:R-:W-:-:S02]  /*2bc70*/  IADD3 R16, P3, R162, R3, RZ ;  /* 0x00000003a2107210 */ /* 0x002fc40007f7e0ff */
[----:B--2---:R-:W-:-:S03]  /*2bc80*/  IADD3 R18, P0, R163, R3, RZ ;  /* 0x00000003a3127210 */ /* 0x004fc60007f1e0ff */
[----:B------:R-:W-:Y:S01]  /*2bc90*/  STL [R1+0xa68], R16 ;  /* 0x000a681001007387 */ /* 0x000fe20000100800 */
[----:B------:R-:W-:-:S03]  /*2bca0*/  LEA.HI.X.SX32 R19, R159, R2, 0x1, P1 ;  /* 0x000000029f137211 */ /* 0x000fc600008f0eff */
[----:B------:R0:W-:Y:S04]  /*2bcb0*/  STL [R1+0xbfc], R17 ;  /* 0x000bfc1101007387 */ /* 0x0001e80000100800 */
[----:B------:R1:W-:Y:S01]  /*2bcc0*/  STL [R1+0xa70], R18 ;  /* 0x000a701201007387 */ /* 0x0003e20000100800 */
[----:B0-----:R-:W-:Y:S02]  /*2bcd0*/  LEA.HI.X.SX32 R17, R158, R2, 0x1, P2 ;  /* 0x000000029e117211 */ /* 0x001fe400010f0eff */
[----:B-1----:R-:W-:-:S03]  /*2bce0*/  IADD3 R18, P2, R164, R3, RZ ;  /* 0x00000003a4127210 */ /* 0x002fc60007f5e0ff */
[----:B------:R-:W-:Y:S04]  /*2bcf0*/  STL [R1+0xa44], R17 ;  /* 0x000a441101007387 */ /* 0x000fe80000100800 */
[----:B------:R0:W-:Y:S04]  /*2bd00*/  STL [R1+0xa78], R18 ;  /* 0x000a781201007387 */ /* 0x0001e80000100800 */
[----:B------:R1:W-:Y:S01]  /*2bd10*/  STL [R1+0xa4c], R19 ;  /* 0x000a4c1301007387 */ /* 0x0003e20000100800 */
[----:B0-----:R-:W-:Y:S02]  /*2bd20*/  IADD3 R18, P1, R165, R3, RZ ;  /* 0x00000003a5127210 */ /* 0x001fe40007f3e0ff */
[----:B-1----:R-:W-:-:S02]  /*2bd30*/  LEA.HI.X.SX32 R19, R160, R2, 0x1, P4 ;  /* 0x00000002a0137211 */ /* 0x002fc400020f0eff */
[----:B------:R-:W-:Y:S01]  /*2bd40*/  IADD3 R20, P4, R166, R3, RZ ;  /* 0x00000003a6147210 */ /* 0x000fe20007f9e0ff */
        /* <DEDUP_REMOVED lines=12> */
[----:B------:R-:W-:Y:S04]  /*2be10*/  STL [R1+0xaa0], R20 ;  /* 0x000aa01401007387 */ /* 0x000fe80000100800 */
[----:B------:R0:W-:Y:S01]  /*2be20*/  STL [R1+0xa6c], R21 ;  /* 0x000a6c1501007387 */ /* 0x0001e20000100800 */
[----:B------:R-:W-:-:S03]  /*2be30*/  LEA.HI.X.SX32 R23, R165, R2, 0x1, P1 ;  /* 0x00000002a5177211 */ /* 0x000fc600008f0eff */
[----:B------:R1:W-:Y:S01]  /*2be40*/  STL [R1+0xaa8], R22 ;  /* 0x000aa81601007387 */ /* 0x0003e20000100800 */
[----:B0-----:R-:W-:Y:S02]  /*2be50*/  LEA.HI.X.SX32 R21, R164, R2, 0x1, P2 ;  /* 0x00000002a4157211 */ /* 0x001fe400010f0eff */
[----:B-1----:R-:W-:-:S03]  /*2be60*/  IADD3 R22, P2, R6, R3, RZ ;  /* 0x0000000306167210 */ /* 0x002fc60007f5e0ff */
[----:B------:R-:W-:Y:S01]  /*2be70*/  STL [R1+0xa74], R21 ;  /* 0x000a741501007387 */ /* 0x000fe20000100800 */
[----:B------:R-:W-:-:S03]  /*2be80*/  LEA.HI.X.SX32 R24, R166, R2, 0x1, P4 ;  /* 0x00000002a6187211 */ /* 0x000fc600020f0eff */
[----:B------:R0:W-:Y:S04]  /*2be90*/  STL [R1+0xab0], R22 ;  /* 0x000ab01601007387 */ /* 0x0001e80000100800 */
[----:B------:R1:W-:Y:S01]  /*2bea0*/  STL [R1+0xa84], R23 ;  /* 0x000a841701007387 */ /* 0x0003e20000100800 */
[-C--:B0-----:R-:W-:Y:S02]  /*2beb0*/  IADD3 R22, P1, R7, R3.reuse, RZ ;  /* 0x0000000307167210 */ /* 0x081fe40007f3e0ff */
[----:B-1----:R-:W-:-:S03]  /*2bec0*/  IADD3 R23, P4, R8, R3, RZ ;  /* 0x0000000308177210 */ /* 0x002fc60007f9e0ff */
[----:B------:R-:W-:Y:S01]  /*2bed0*/  STL [R1+0xab8], R22 ;  /* 0x000ab81601007387 */ /* 0x000fe20000100800 */
[----:B------:R-:W-:-:S03]  /*2bee0*/  LEA.HI.X.SX32 R25, R0, R2, 0x1, P5 ;  /* 0x0000000200197211 */ /* 0x000fc600028f0eff */
[----:B------:R0:W-:Y:S04]  /*2bef0*/  STL [R1+0xa8c], R24 ;  /* 0x000a8c1801007387 */ /* 0x0001e80000100800 */
[----:B------:R1:W-:Y:S04]  /*2bf00*/  STL [R1+0xac8], R23 ;  /* 0x000ac81701007387 */ /* 0x0003e80000100800 */
[----:B------:R2:W5:Y:S01]  /*2bf10*/  LDL.LU R0, [R1+0x1924] ;  /* 0x0019240001007983 */ /* 0x0005620000300800 */
[-C--:B0-----:R-:W-:Y:S02]  /*2bf20*/  IADD3 R24, P5, R9, R3.reuse, RZ ;  /* 0x0000000309187210 */ /* 0x081fe40007fbe0ff */
[----:B-1----:R-:W-:Y:S01]  /*2bf30*/  LEA.HI.X.SX32 R23, R4, R2, 0x1, P3 ;  /* 0x0000000204177211 */ /* 0x002fe200018f0eff */
[----:B------:R-:W-:Y:S04]  /*2bf40*/  STL [R1+0xa94], R25 ;  /* 0x000a941901007387 */ /* 0x000fe80000100800 */
[----:B------:R0:W-:Y:S04]  /*2bf50*/  STL [R1+0xad0], R24 ;  /* 0x000ad01801007387 */ /* 0x0001e80000100800 */
[----:B------:R1:W-:Y:S01]  /*2bf60*/  STL [R1+0xa9c], R23 ;  /* 0x000a9c1701007387 */ /* 0x0003e20000100800 */
[----:B0-----:R-:W-:-:S02]  /*2bf70*/  IADD3 R24, P3, R10, R3, RZ ;  /* 0x000000030a187210 */ /* 0x001fc40007f7e0ff */
[-C--:B-1----:R-:W-:Y:S02]  /*2bf80*/  LEA.HI.X.SX32 R23, R5, R2.reuse, 0x1, P0 ;  /* 0x0000000205177211 */ /* 0x082fe400000f0eff */
[----:B------:R-:W-:Y:S01]  /*2bf90*/  IADD3 R5, P0, R11, R3, RZ ;  /* 0x000000030b057210 */ /* 0x000fe20007f1e0ff */
[----:B------:R-:W-:Y:S04]  /*2bfa0*/  STL [R1+0xad8], R24 ;  /* 0x000ad81801007387 */ /* 0x000fe80000100800 */
[----:B------:R0:W-:Y:S04]  /*2bfb0*/  STL [R1+0xaa4], R23 ;  /* 0x000aa41701007387 */ /* 0x0001e80000100800 */
[----:B------:R1:W-:Y:S01]  /*2bfc0*/  STL [R1+0xae0], R5 ;  /* 0x000ae00501007387 */ /* 0x0003e20000100800 */
[----:B0-----:R-:W-:-:S02]  /*2bfd0*/  LEA.HI.X.SX32 R23, R6, R2, 0x1, P2 ;  /* 0x0000000206177211 */ /* 0x001fc400010f0eff */
[-C--:B------:R-:W-:Y:S02]  /*2bfe0*/  IADD3 R6, P2, R12, R3.reuse, RZ ;  /* 0x000000030c067210 */ /* 0x080fe40007f5e0ff */
[----:B-1----:R-:W-:Y:S01]  /*2bff0*/  LEA.HI.X.SX32 R5, R7, R2, 0x1, P1 ;  /* 0x0000000207057211 */ /* 0x002fe200008f0eff */
[----:B------:R-:W-:Y:S01]  /*2c000*/  STL [R1+0xaac], R23 ;  /* 0x000aac1701007387 */ /* 0x000fe20000100800 */
[----:B------:R-:W-:-:S03]  /*2c010*/  IADD3 R7, P1, R13, R3, RZ ;  /* 0x000000030d077210 */ /* 0x000fc60007f3e0ff */
[----:B------:R0:W-:Y:S04]  /*2c020*/  STL [R1+0xae8], R6 ;  /* 0x000ae80601007387 */ /* 0x0001e80000100800 */
[----:B------:R1:W-:Y:S01]  /*2c030*/  STL [R1+0xab4], R5 ;  /* 0x000ab40501007387 */ /* 0x0003e20000100800 */
[----:B0-----:R-:W-:-:S03]  /*2c040*/  LEA.HI.X.SX32 R6, R8, R2, 0x1, P4 ;  /* 0x0000000208067211 */ /* 0x001fc600020f0eff */
[----:B------:R0:W-:Y:S01]  /*2c050*/  STL [R1+0xaf0], R7 ;  /* 0x000af00701007387 */ /* 0x0001e20000100800 */
[----:B-1----:R-:W-:-:S03]  /*2c060*/  IADD3 R5, P4, R14, R3, RZ ;  /* 0x000000030e057210 */ /* 0x002fc60007f9e0ff */
[----:B------:R1:W-:Y:S04]  /*2c070*/  STL [R1+0xac4], R6 ;  /* 0x000ac40601007387 */ /* 0x0003e80000100800 */
[----:B------:R3:W-:Y:S01]  /*2c080*/  STL [R1+0xaf8], R5 ;  /* 0x000af80501007387 */ /* 0x0007e20000100800 */
[-C--:B0-----:R-:W-:Y:S01]  /*2c090*/  LEA.HI.X.SX32 R7, R9, R2.reuse, 0x1, P5 ;  /* 0x0000000209077211 */ /* 0x081fe200028f0eff */
[----:B------:R-:W-:Y:S01]  /*2c0a0*/  IMAD R15, R169, 0x4, R14 ;  /* 0x00000004a90f7824 */ /* 0x000fe200078e020e */
[-C--:B-1----:R-:W-:Y:S02]  /*2c0b0*/  LEA.HI.X.SX32 R6, R11, R2.reuse, 0x1, P0 ;  /* 0x000000020b067211 */ /* 0x082fe400000f0eff */
[----:B---3--:R-:W-:Y:S01]  /*2c0c0*/  LEA.HI.X.SX32 R5, R10, R2, 0x1, P3 ;  /* 0x000000020a057211 */ /* 0x008fe200018f0eff */
[----:B------:R0:W-:Y:S01]  /*2c0d0*/  STL [R1+0xacc], R7 ;  /* 0x000acc0701007387 */ /* 0x0001e20000100800 */
[----:B------:R-:W-:-:S03]  /*2c0e0*/  IMAD R16, R169, 0x2, R15 ;  /* 0x00000002a9107824 */ /* 0x000fc600078e020f */
[----:B------:R1:W-:Y:S01]  /*2c0f0*/  STL [R1+0xad4], R5 ;  /* 0x000ad40501007387 */ /* 0x0003e20000100800 */
[----:B------:R-:W-:-:S03]  /*2c100*/  IMAD R17, R169, 0x2, R16 ;  /* 0x00000002a9117824 */ /* 0x000fc600078e0210 */
[----:B------:R3:W-:Y:S01]  /*2c110*/  STL [R1+0xadc], R6 ;  /* 0x000adc0601007387 */ /* 0x0007e20000100800 */
[-C--:B0-----:R-:W-:Y:S02]  /*2c120*/  LEA.HI.X.SX32 R7, R13, R2.reuse, 0x1, P1 ;  /* 0x000000020d077211 */ /* 0x081fe400008f0eff */
[-C--:B-1----:R-:W-:Y:S02]  /*2c130*/  LEA.HI.X.SX32 R5, R12, R2.reuse, 0x1, P2 ;  /* 0x000000020c057211 */ /* 0x082fe400010f0eff */
[----:B---3--:R-:W-:-:S03]  /*2c140*/  LEA.HI.X.SX32 R6, R14, R2, 0x1, P4 ;  /* 0x000000020e067211 */ /* 0x008fc600020f0eff */
[----:B------:R-:W-:Y:S01]  /*2c150*/  STL [R1+0xae4], R5 ;  /* 0x000ae40501007387 */ /* 0x000fe20000100800 */
[----:B------:R-:W-:-:S03]  /*2c160*/  IADD3 R9, P1, R16, R3, RZ ;  /* 0x0000000310097210 */ /* 0x000fc60007f3e0ff */
[----:B------:R0:W-:Y:S01]  /*2c170*/  STL [R1+0xaec], R7 ;  /* 0x000aec0701007387 */ /* 0x0001e20000100800 */
[----:B------:R-:W-:-:S03]  /*2c180*/  IMAD R18, R169, 0x2, R17 ;  /* 0x00000002a9127824 */ /* 0x000fc600078e0211 */
[----:B------:R1:W-:Y:S01]  /*2c190*/  STL [R1+0xaf4], R6 ;  /* 0x000af40601007387 */ /* 0x0003e20000100800 */
[-C--:B0-----:R-:W-:Y:S02]  /*2c1a0*/  IADD3 R7, P0, R15, R3.reuse, RZ ;  /* 0x000000030f077210 */ /* 0x081fe40007f1e0ff */
[----:B-1----:R-:W-:-:S03]  /*2c1b0*/  IADD3 R6, P2, R17, R3, RZ ;  /* 0x0000000311067210 */ /* 0x002fc60007f5e0ff */
[----:B------:R-:W-:Y:S01]  /*2c1c0*/  STL [R1+0xb08], R7 ;  /* 0x000b080701007387 */ /* 0x000fe20000100800 */
[----:B------:R-:W-:-:S03]  /*2c1d0*/  LEA.HI.X.SX32 R11, R16, R2, 0x1, P1 ;  /* 0x00000002100b7211 */ /* 0x000fc600008f0eff */
[----:B------:R0:W-:Y:S01]  /*2c1e0*/  STL [R1+0xb10], R9 ;  /* 0x000b100901007387 */ /* 0x0001e20000100800 */
[----:B------:R-:W-:-:S03]  /*2c1f0*/  IMAD R19, R169, 0x2, R18 ;  /* 0x00000002a9137824 */ /* 0x000fc600078e0212 */
[----:B------:R1:W-:Y:S01]  /*2c200*/  STL [R1+0xb18], R6 ;  /* 0x000b180601007387 */ /* 0x0003e20000100800 */
[-C--:B0-----:R-:W-:Y:S02]  /*2c210*/  LEA.HI.X.SX32 R9, R15, R2.reuse, 0x1, P0 ;  /* 0x000000020f097211 */ /* 0x081fe400000f0eff */
[----:B-1----:R-:W-:-:S03]  /*2c220*/  LEA.HI.X.SX32 R6, R17, R2, 0x1, P2 ;  /* 0x0000000211067211 */ /* 0x002fc600010f0eff */
[----:B------:R-:W-:Y:S01]  /*2c230*/  STL [R1+0xb04], R9 ;  /* 0x000b040901007387 */ /* 0x000fe20000100800 */
[----:B------:R-:W-:-:S03]  /*2c240*/  IMAD R20, R169, 0x2, R19 ;  /* 0x00000002a9147824 */ /* 0x000fc600078e0213 */
[----:B------:R0:W-:Y:S01]  /*2c250*/  STL [R1+0xb0c], R11 ;  /* 0x000b0c0b01007387 */ /* 0x0001e20000100800 */
[----:B------:R-:W-:-:S03]  /*2c260*/  IMAD R21, R169, 0x2, R20 ;  /* 0x00000002a9157824 */ /* 0x000fc600078e0214 */
[----:B------:R1:W-:Y:S01]  /*2c270*/  STL [R1+0xb14], R6 ;  /* 0x000b140601007387 */ /* 0x0003e20000100800 */
[-C--:B------:R-:W-:Y:S02]  /*2c280*/  IADD3 R12, P2, R20, R3.reuse, RZ ;  /* 0x00000003140c7210 */ /* 0x080fe40007f5e0ff */
[-C--:B0-----:R-:W-:Y:S02]  /*2c290*/  IADD3 R11, P0, R18, R3.reuse, RZ ;  /* 0x00000003120b7210 */ /* 0x081fe40007f1e0ff */
[----:B-1----:R-:W-:-:S03]  /*2c2a0*/  IADD3 R6, P1, R19, R3, RZ ;  /* 0x0000000313067210 */ /* 0x002fc60007f3e0ff */
[----:B------:R-:W-:Y:S01]  /*2c2b0*/  STL [R1+0xb20], R11 ;  /* 0x000b200b01007387 */ /* 0x000fe20000100800 */
[----:B------:R-:W-:-:S03]  /*2c2c0*/  IMAD R22, R169, 0x4, R21 ;  /* 0x00000004a9167824 */ /* 0x000fc600078e0215 */
[----:B------:R0:W-:Y:S01]  /*2c2d0*/  STL [R1+0xb28], R6 ;  /* 0x000b280601007387 */ /* 0x0001e20000100800 */
[-C--:B------:R-:W-:Y:S01]  /*2c2e0*/  LEA.HI.X.SX32 R13, R19, R2.reuse, 0x1, P1 ;  /* 0x00000002130d7211 */ /* 0x080fe200008f0eff */
[----:B------:R-:W-:Y:S02]  /*2c2f0*/  IMAD R4, R169, 0x2, R22 ;  /* 0x00000002a9047824 */ /* 0x000fe400078e0216 */
[----:B------:R1:W-:Y:S01]  /*2c300*/  STL [R1+0xb30], R12 ;  /* 0x000b300c01007387 */ /* 0x0003e20000100800 */
[-C--:B0-----:R-:W-:Y:S02]  /*2c310*/  LEA.HI.X.SX32 R6, R18, R2.reuse, 0x1, P0 ;  /* 0x0000000212067211 */ /* 0x081fe400000f0eff */
[----:B-1----:R-:W-:-:S03]  /*2c320*/  LEA.HI.X.SX32 R12, R20, R2, 0x1, P2 ;  /* 0x00000002140c7211 */ /* 0x002fc600010f0eff */
        /* <DEDUP_REMOVED lines=8> */
[----:B------:R-:W-:Y:S01]  /*2c3b0*/  IMAD R23, R169, 0x2, R24 ;  /* 0x00000002a9177824 */ /* 0x000fe200078e0218 */
[----:B------:R-:W-:Y:S02]  /*2c3c0*/  LEA.HI.X.SX32 R15, R21, R2, 0x1, P0 ;  /* 0x00000002150f7211 */ /* 0x000fe400000f0eff */
[----:B------:R0:W-:Y:S04]  /*2c3d0*/  STL [R1+0xb48], R14 ;  /* 0x000b480e01007387 */ /* 0x0001e80000100800 */
[----:B------:R1:W-:Y:S01]  /*2c3e0*/  STL [R1+0xb50], R12 ;  /* 0x000b500c01007387 */ /* 0x0003e20000100800 */
[----:B------:R-:W-:-:S03]  /*2c3f0*/  IMAD R8, R169, 0x2, R23 ;  /* 0x00000002a9087824 */ /* 0x000fc600078e0217 */
[----:B------:R3:W-:Y:S01]  /*2c400*/  STL [R1+0xb34], R15 ;  /* 0x000b340f01007387 */ /* 0x0007e20000100800 */
[-C--:B0-----:R-:W-:Y:S02]  /*2c410*/  LEA.HI.X.SX32 R14, R4, R2.reuse, 0x1, P2 ;  /* 0x00000002040e7211 */ /* 0x081fe400010f0eff */
[----:B-1----:R-:W-:-:S05]  /*2c420*/  LEA.HI.X.SX32 R12, R22, R2, 0x1, P1 ;  /* 0x00000002160c7211 */ /* 0x002fca00008f0eff */
[----:B------:R0:W-:Y:S01]  /*2c430*/  STL [R1+0xb44], R12 ;  /* 0x000b440c01007387 */ /* 0x0001e20000100800 */
[----:B---3--:R-:W-:-:S03]  /*2c440*/  IADD3 R15, P1, R23, R3, RZ ;  /* 0x00000003170f7210 */ /* 0x008fc60007f3e0ff */
[----:B------:R1:W-:Y:S01]  /*2c450*/  STL [R1+0xb4c], R14 ;  /* 0x000b4c0e01007387 */ /* 0x0003e20000100800 */
[----:B------:R-:W-:Y:S01]  /*2c460*/  IMAD R10, R169, 0x2, R8 ;  /* 0x00000002a90a7824 */ /* 0x000fe200078e0208 */
[-C--:B0-----:R-:W-:Y:S02]  /*2c470*/  IADD3 R12, P0, R24, R3.reuse, RZ ;  /* 0x00000003180c7210 */ /* 0x081fe40007f1e0ff */
[----:B-1----:R-:W-:-:S03]  /*2c480*/  IADD3 R14, P2, R8, R3, RZ ;  /* 0x00000003080e7210 */ /* 0x002fc60007f5e0ff */
[----:B------:R-:W-:Y:S01]  /*2c490*/  STL [R1+0xb58], R12 ;  /* 0x000b580c01007387 */ /* 0x000fe20000100800 */
[----:B------:R-:W-:-:S03]  /*2c4a0*/  LEA.HI.X.SX32 R16, R24, R2, 0x1, P0 ;  /* 0x0000000218107211 */ /* 0x000fc600000f0eff */
[----:B------:R0:W-:Y:S01]  /*2c4b0*/  STL [R1+0xb60], R15 ;  /* 0x000b600f01007387 */ /* 0x0001e20000100800 */
[----:B------:R-:W-:-:S03]  /*2c4c0*/  IMAD R5, R169, 0x2, R10 ;  /* 0x00000002a9057824 */ /* 0x000fc600078e020a */
[----:B------:R1:W-:Y:S01]  /*2c4d0*/  STL [R1+0xb68], R14 ;  /* 0x000b680e01007387 */ /* 0x0003e20000100800 */
[----:B------:R-:W-:Y:S01]  /*2c4e0*/  IMAD R7, R169, 0x4, R5 ;  /* 0x00000004a9077824 */ /* 0x000fe200078e0205 */
[-C--:B0-----:R-:W-:Y:S02]  /*2c4f0*/  LEA.HI.X.SX32 R15, R8, R2.reuse, 0x1, P2 ;  /* 0x00000002080f7211 */ /* 0x081fe400010f0eff */
[----:B-1----:R-:W-:Y:S01]  /*2c500*/  LEA.HI.X.SX32 R14, R23, R2, 0x1, P1 ;  /* 0x00000002170e7211 */ /* 0x002fe200008f0eff */
[----:B------:R-:W-:Y:S04]  /*2c510*/  STL [R1+0xb54], R16 ;  /* 0x000b541001007387 */ /* 0x000fe80000100800 */
[----:B------:R0:W-:Y:S01]  /*2c520*/  STL [R1+0xb5c], R14 ;  /* 0x000b5c0e01007387 */ /* 0x0001e20000100800 */
[----:B------:R-:W-:-:S03]  /*2c530*/  IMAD R9, R169, 0x2, R7 ;  /* 0x00000002a9097824 */ /* 0x000fc600078e0207 */
[----:B------:R1:W-:Y:S01]  /*2c540*/  STL [R1+0xb64], R15 ;  /* 0x000b640f01007387 */ /* 0x0003e20000100800 */
[-C--:B0-----:R-:W-:Y:S02]  /*2c550*/  IADD3 R14, P0, R10, R3.reuse, RZ ;  /* 0x000000030a0e7210 */ /* 0x081fe40007f1e0ff */
[----:B-1----:R-:W-:-:S03]  /*2c560*/  IADD3 R15, P1, R5, R3, RZ ;  /* 0x00000003050f7210 */ /* 0x002fc60007f3e0ff */
[----:B------:R-:W-:Y:S01]  /*2c570*/  STL [R1+0xb70], R14 ;  /* 0x000b700e01007387 */ /* 0x000fe20000100800 */
[----:B------:R-:W-:Y:S01]  /*2c580*/  IADD3 R16, P2, R7, R3, RZ ;  /* 0x0000000307107210 */ /* 0x000fe20007f5e0ff */
[----:B------:R-:W-:Y:S02]  /*2c590*/  IMAD R11, R169, 0x2, R9 ;  /* 0x00000002a90b7824 */ /* 0x000fe400078e0209 */
[----:B------:R0:W-:Y:S01]  /*2c5a0*/  STL [R1+0xb78], R15 ;  /* 0x000b780f01007387 */ /* 0x0001e20000100800 */
[-C--:B------:R-:W-:Y:S01]  /*2c5b0*/  LEA.HI.X.SX32 R7, R7, R2.reuse, 0x1, P2 ;  /* 0x0000000207077211 */ /* 0x080fe200010f0eff */
[----:B------:R-:W-:Y:S02]  /*2c5c0*/  IMAD R6, R169, 0x2, R11 ;  /* 0x00000002a9067824 */ /* 0x000fe400078e020b */
[----:B------:R-:W-:Y:S01]  /*2c5d0*/  STL [R1+0xb88], R16 ;  /* 0x000b881001007387 */ /* 0x000fe20000100800 */
[-C--:B0-----:R-:W-:Y:S02]  /*2c5e0*/  LEA.HI.X.SX32 R15, R10, R2.reuse, 0x1, P0 ;  /* 0x000000020a0f7211 */ /* 0x081fe400000f0eff */
[----:B------:R-:W-:-:S03]  /*2c5f0*/  LEA.HI.X.SX32 R10, R5, R2, 0x1, P1 ;  /* 0x00000002050a7211 */ /* 0x000fc600008f0eff */
[----:B------:R0:W-:Y:S04]  /*2c600*/  STL [R1+0xb6c], R15 ;  /* 0x000b6c0f01007387 */ /* 0x0001e80000100800 */
[----:B------:R1:W-:Y:S01]  /*2c610*/  STL [R1+0xb74], R10 ;  /* 0x000b740a01007387 */ /* 0x0003e20000100800 */
[----:B------:R-:W-:-:S03]  /*2c620*/  IMAD R13, R169, 0x2, R6 ;  /* 0x00000002a90d7824 */ /* 0x000fc600078e0206 */
[----:B------:R3:W-:Y:S01]  /*2c630*/  STL [R1+0xb84], R7 ;  /* 0x000b840701007387 */ /* 0x0007e20000100800 */
[-C--:B0-----:R-:W-:Y:S02]  /*2c640*/  IADD3 R15, P1, R11, R3.reuse, RZ ;  /* 0x000000030b0f7210 */ /* 0x081fe40007f3e0ff */
[-C--:B-1----:R-:W-:Y:S02]  /*2c650*/  IADD3 R10, P0, R9, R3.reuse, RZ ;  /* 0x00000003090a7210 */ /* 0x082fe40007f1e0ff */
[----:B---3--:R-:W-:-:S03]  /*2c660*/  IADD3 R7, P2, R6, R3, RZ ;  /* 0x0000000306077210 */ /* 0x008fc60007f5e0ff */
[----:B------:R-:W-:Y:S01]  /*2c670*/  STL [R1+0xb90], R10 ;  /* 0x000b900a01007387 */ /* 0x000fe20000100800 */
[----:B------:R-:W-:-:S03]  /*2c680*/  IMAD R4, R169, 0x2, R13 ;  /* 0x00000002a9047824 */ /* 0x000fc600078e020d */
[----:B------:R0:W-:Y:S04]  /*2c690*/  STL [R1+0xb98], R15 ;  /* 0x000b980f01007387 */ /* 0x0001e80000100800 */
[----:B------:R1:W-:Y:S01]  /*2c6a0*/  STL [R1+0xba0], R7 ;  /* 0x000ba00701007387 */ /* 0x0003e20000100800 */
[----:B------:R-:W-:Y:S01]  /*2c6b0*/  IMAD R12, R169, 0x2, R4 ;  /* 0x00000002a90c7824 */ /* 0x000fe200078e0204 */
[-C--:B0-----:R-:W-:Y:S02]  /*2c6c0*/  LEA.HI.X.SX32 R15, R9, R2.reuse, 0x1, P0 ;  /* 0x00000002090f7211 */ /* 0x081fe400000f0eff */
[-C--:B------:R-:W-:Y:S02]  /*2c6d0*/  LEA.HI.X.SX32 R9, R6, R2.reuse, 0x1, P2 ;  /* 0x0000000206097211 */ /* 0x080fe400010f0eff */
[----:B-1----:R-:W-:Y:S01]  /*2c6e0*/  LEA.HI.X.SX32 R7, R11, R2, 0x1, P1 ;  /* 0x000000020b077211 */ /* 0x002fe200008f0eff */
[----:B------:R-:W-:Y:S01]  /*2c6f0*/  STL [R1+0xb8c], R15 ;  /* 0x000b8c0f01007387 */ /* 0x000fe20000100800 */
[----:B------:R-:W-:-:S03]  /*2c700*/  IADD3 R11, P2, R12, R3, RZ ;  /* 0x000000030c0b7210 */ /* 0x000fc60007f5e0ff */
[----:B------:R0:W-:Y:S04]  /*2c710*/  STL [R1+0xb94], R7 ;  /* 0x000b940701007387 */ /* 0x0001e80000100800 */
[----:B------:R1:W-:Y:S01]  /*2c720*/  STL [R1+0xb9c], R9 ;  /* 0x000b9c0901007387 */ /* 0x0003e20000100800 */
[-C--:B0-----:R-:W-:Y:S02]  /*2c730*/  IADD3 R7, P0, R13, R3.reuse, RZ ;  /* 0x000000030d077210 */ /* 0x081fe40007f1e0ff */
[----:B-1----:R-:W-:-:S03]  /*2c740*/  IADD3 R9, P1, R4, R3, RZ ;  /* 0x0000000304097210 */ /* 0x002fc60007f3e0ff */
[----:B------:R-:W-:Y:S01]  /*2c750*/  STL [R1+0xba8], R7 ;  /* 0x000ba80701007387 */ /* 0x000fe20000100800 */
[----:B------:R-:W-:-:S03]  /*2c760*/  IMAD R8, R169, 0x4, R12 ;  /* 0x00000004a9087824 */ /* 0x000fc600078e020c */
[----:B------:R0:W-:Y:S01]  /*2c770*/  STL [R1+0xbb0], R9 ;  /* 0x000bb00901007387 */ /* 0x0001e20000100800 */
[----:B------:R-:W-:-:S03]  /*2c780*/  IMAD R14, R169, 0x2, R8 ;  /* 0x00000002a90e7824 */ /* 0x000fc600078e0208 */
[----:B------:R1:W-:Y:S01]  /*2c790*/  STL [R1+0xbb8], R11 ;  /* 0x000bb80b01007387 */ /* 0x0003e20000100800 */
[-C--:B0-----:R-:W-:Y:S02]  /*2c7a0*/  LEA.HI.X.SX32 R9, R13, R2.reuse, 0x1, P0 ;  /* 0x000000020d097211 */ /* 0x081fe400000f0eff */
[-C--:B-1----:R-:W-:Y:S02]  /*2c7b0*/  LEA.HI.X.SX32 R11, R4, R2.reuse, 0x1, P1 ;  /* 0x00000002040b7211 */ /* 0x082fe400008f0eff */
[----:B------:R-:W-:Y:S01]  /*2c7c0*/  LEA.HI.X.SX32 R4, R12, R2, 0x1, P2 ;  /* 0x000000020c047211 */ /* 0x000fe200010f0eff */
[----:B------:R-:W-:Y:S01]  /*2c7d0*/  STL [R1+0xba4], R9 ;  /* 0x000ba40901007387 */ /* 0x000fe20000100800 */
[----:B------:R-:W-:-:S03]  /*2c7e0*/  IMAD R5, R169, 0x2, R14 ;  /* 0x00000002a9057824 */ /* 0x000fc600078e020e */
[----:B------:R0:W-:Y:S04]  /*2c7f0*/  STL [R1+0xbac], R11 ;  /* 0x000bac0b01007387 */ /* 0x0001e80000100800 */
[----:B------:R1:W-:Y:S01]  /*2c800*/  STL [R1+0xbb4], R4 ;  /* 0x000bb40401007387 */ /* 0x0003e20000100800 */
[----:B------:R-:W-:Y:S01]  /*2c810*/  IMAD R10, R169, 0x2, R5 ;  /* 0x00000002a90a7824 */ /* 0x000fe200078e0205 */
        /* <DEDUP_REMOVED lines=11> */
[----:B------:R-:W-:Y:S01]  /*2c8d0*/  STL [R1+0xbc4], R4 ;  /* 0x000bc40401007387 */ /* 0x000fe20000100800 */
[----:B------:R-:W-:-:S03]  /*2c8e0*/  IMAD R9, R169, 0x2, R7 ;  /* 0x00000002a9097824 */ /* 0x000fc600078e0207 */
[----:B------:R0:W-:Y:S04]  /*2c8f0*/  STL [R1+0xbcc], R8 ;  /* 0x000bcc0801007387 */ /* 0x0001e80000100800 */
[----:B------:R1:W-:Y:S01]  /*2c900*/  STL [R1+0xbd4], R5 ;  /* 0x000bd40501007387 */ /* 0x0003e20000100800 */
[-C--:B0-----:R-:W-:Y:S02]  /*2c910*/  IADD3 R8, P0, R10, R3.reuse, RZ ;  /* 0x000000030a087210 */ /* 0x081fe40007f1e0ff */
[----:B-1----:R-:W-:-:S03]  /*2c920*/  IADD3 R5, P1, R6, R3, RZ ;  /* 0x0000000306057210 */ /* 0x002fc60007f3e0ff */
[----:B------:R-:W-:Y:S01]  /*2c930*/  STL [R1+0xbe0], R8 ;  /* 0x000be00801007387 */ /* 0x000fe20000100800 */
[----:B------:R-:W-:Y:S01]  /*2c940*/  IMAD R11, R169, 0x4, R9 ;  /* 0x00000004a90b7824 */ /* 0x000fe200078e0209 */
[-C--:B------:R-:W-:Y:S02]  /*2c950*/  IADD3 R12, P2, R7, R3.reuse, RZ ;  /* 0x00000003070c7210 */ /* 0x080fe40007f5e0ff */
[----:B------:R0:W-:Y:S01]  /*2c960*/  STL [R1+0xbe8], R5 ;  /* 0x000be80501007387 */ /* 0x0001e20000100800 */
[-C--:B------:R-:W-:Y:S01]  /*2c970*/  LEA.HI.X.SX32 R6, R6, R2.reuse, 0x1, P1 ;  /* 0x0000000206067211 */ /* 0x080fe200008f0eff */
[----:B------:R-:W-:Y:S01]  /*2c980*/  IMAD R4, R169, 0x2, R11 ;  /* 0x00000002a9047824 */ /* 0x000fe200078e020b */
[-C--:B------:R-:W-:Y:S01]  /*2c990*/  LEA.HI.X.SX32 R7, R7, R2.reuse, 0x1, P2 ;  /* 0x0000000207077211 */ /* 0x080fe200010f0eff */
[----:B------:R-:W-:Y:S01]  /*2c9a0*/  STL [R1+0xbf0], R12 ;  /* 0x000bf00c01007387 */ /* 0x000fe20000100800 */
[----:B0-----:R-:W-:Y:S01]  /*2c9b0*/  LEA.HI.X.SX32 R5, R10, R2, 0x1, P0 ;  /* 0x000000020a057211 */ /* 0x001fe200000f0eff */
[----:B------:R-:W-:Y:S01]  /*2c9c0*/  IMAD R8, R169, 0x2, R4 ;  /* 0x00000002a9087824 */ /* 0x000fe200078e0204 */
[----:B------:R-:W-:-:S03]  /*2c9d0*/  IADD3 R10, P1, R11, R3, RZ ;  /* 0x000000030b0a7210 */ /* 0x000fc60007f3e0ff */
[----:B------:R0:W-:Y:S04]  /*2c9e0*/  STL [R1+0xbdc], R5 ;  /* 0x000bdc0501007387 */ /* 0x0001e80000100800 */
[----:B------:R1:W-:Y:S04]  /*2c9f0*/  STL [R1+0xbe4], R6 ;  /* 0x000be40601007387 */ /* 0x0003e80000100800 */
[----:B------:R3:W-:Y:S01]  /*2ca00*/  STL [R1+0xbec], R7 ;  /* 0x000bec0701007387 */ /* 0x0007e20000100800 */
[----:B0-----:R-:W-:Y:S01]  /*2ca10*/  IMAD R5, R169, 0x2, R8 ;  /* 0x00000002a9057824 */ /* 0x001fe200078e0208 */
[----:B-1----:R-:W-:-:S02]  /*2ca20*/  IADD3 R6, P0, R9, R3, RZ ;  /* 0x0000000309067210 */ /* 0x002fc40007f1e0ff */
[----:B---3--:R-:W-:-:S03]  /*2ca30*/  IADD3 R7, P2, R4, R3, RZ ;  /* 0x0000000304077210 */ /* 0x008fc60007f5e0ff */
[----:B------:R0:W-:Y:S04]  /*2ca40*/  STL [R1+0xbf8], R6 ;  /* 0x000bf80601007387 */ /* 0x0001e80000100800 */
[----:B------:R1:W-:Y:S04]  /*2ca50*/  STL [R1+0xc08], R10 ;  /* 0x000c080a01007387 */ /* 0x0003e80000100800 */
[----:B------:R3:W-:Y:S01]  /*2ca60*/  STL [R1+0xc10], R7 ;  /* 0x000c100701007387 */ /* 0x0007e20000100800 */
[----:B0-----:R-:W-:Y:S01]  /*2ca70*/  IMAD R6, R169, 0x2, R5 ;  /* 0x00000002a9067824 */ /* 0x001fe200078e0205 */
[----:B-1----:R-:W-:-:S02]  /*2ca80*/  LEA.HI.X.SX32 R10, R9, R2, 0x1, P0 ;  /* 0x00000002090a7211 */ /* 0x002fc400000f0eff */
[-C--:B------:R-:W-:Y:S02]  /*2ca90*/  LEA.HI.X.SX32 R9, R11, R2.reuse, 0x1, P1 ;  /* 0x000000020b097211 */ /* 0x080fe400008f0eff */
[----:B---3--:R-:W-:Y:S01]  /*2caa0*/  LEA.HI.X.SX32 R7, R4, R2, 0x1, P2 ;  /* 0x0000000204077211 */ /* 0x008fe200010f0eff */
[----:B------:R0:W-:Y:S01]  /*2cab0*/  STL [R1+0xbf4], R10 ;  /* 0x000bf40a01007387 */ /* 0x0001e20000100800 */
[----:B------:R-:W-:-:S03]  /*2cac0*/  IMAD R4, R169, 0x2, R6 ;  /* 0x00000002a9047824 */ /* 0x000fc600078e0206 */
[----:B------:R1:W-:Y:S04]  /*2cad0*/  STL [R1+0xc04], R9 ;  /* 0x000c040901007387 */ /* 0x0003e80000100800 */
[----:B------:R3:W-:Y:S01]  /*2cae0*/  STL [R1+0xc0c], R7 ;  /* 0x000c0c0701007387 */ /* 0x0007e20000100800 */
[-C--:B0-----:R-:W-:Y:S02]  /*2caf0*/  IADD3 R10, P0, R8, R3.reuse, RZ ;  /* 0x00000003080a7210 */ /* 0x081fe40007f1e0ff */
[-C--:B-1----:R-:W-:Y:S02]  /*2cb00*/  IADD3 R9, P2, R6, R3.reuse, RZ ;  /* 0x0000000306097210 */ /* 0x082fe40007f5e0ff */
[CC--:B---3--:R-:W-:Y:S02]  /*2cb10*/  IADD3 R7, P1, R5.reuse, R3.reuse, RZ ;  /* 0x0000000305077210 */ /* 0x0c8fe40007f3e0ff */
[----:B------:R-:W-:Y:S01]  /*2cb20*/  IADD3 R3, P3, R4, R3, RZ ;  /* 0x0000000304037210 */ /* 0x000fe20007f7e0ff */
[----:B------:R-:W-:Y:S01]  /*2cb30*/  STL [R1+0xc14], R10 ;  /* 0x000c140a01007387 */ /* 0x000fe20000100800 */
[----:B------:R-:W-:-:S03]  /*2cb40*/  LEA.HI.X.SX32 R5, R5, R2, 0x1, P1 ;  /* 0x0000000205057211 */ /* 0x000fc600008f0eff */
[----:B------:R0:W-:Y:S04]  /*2cb50*/  STL [R1+0xc18], R7 ;  /* 0x000c180701007387 */ /* 0x0001e80000100800 */
[----:B------:R-:W-:Y:S04]  /*2cb60*/  STL [R1+0xc1c], R9 ;  /* 0x000c1c0901007387 */ /* 0x000fe80000100800 */
[----:B------:R1:W-:Y:S01]  /*2cb70*/  STL [R1+0xa2c], R3 ;  /* 0x000a2c0301007387 */ /* 0x0003e20000100800 */
[----:B0-----:R-:W-:-:S05]  /*2cb80*/  LEA.HI.X.SX32 R7, R8, R2, 0x1, P0 ;  /* 0x0000000208077211 */ /* 0x001fca00000f0eff */
[----:B------:R-:W-:Y:S01]  /*2cb90*/  STL [R1+0xa1c], R7 ;  /* 0x000a1c0701007387 */ /* 0x000fe20000100800 */
[-C--:B-1----:R-:W-:Y:S02]  /*2cba0*/  LEA.HI.X.SX32 R3, R6, R2.reuse, 0x1, P2 ;  /* 0x0000000206037211 */ /* 0x082fe400010f0eff */
[----:B------:R-:W-:Y:S01]  /*2cbb0*/  LEA.HI.X.SX32 R2, R4, R2, 0x1, P3 ;  /* 0x0000000204027211 */ /* 0x000fe200018f0eff */
[----:B------:R-:W-:Y:S04]  /*2cbc0*/  STL [R1+0xa24], R5 ;  /* 0x000a240501007387 */ /* 0x000fe80000100800 */
[----:B------:R0:W-:Y:S04]  /*2cbd0*/  STL [R1+0xa28], R3 ;  /* 0x000a280301007387 */ /* 0x0001e80000100800 */
[----:B------:R1:W-:Y:S04]  /*2cbe0*/  STL [R1+0xa20], R2 ;  /* 0x000a200201007387 */ /* 0x0003e80000100800 */
[----:B------:R2:W-:Y:S04]  /*2cbf0*/  STL [R1], RZ ;  /* 0x000000ff01007387 */ /* 0x0005e80000100800 */
        /* <DEDUP_REMOVED lines=126> */
[----:B------:R2:W-:Y:S01]  /*2d3e0*/  STL [R1+0x1fc], RZ ;  /* 0x0001fcff01007387 */ /* 0x0005e20000100800 */
[----:B------:R-:W-:-:S02]  /*2d3f0*/  USHF.R.U32.HI UR38, URZ, 0x4, UR7 ;  /* 0x000000043f267899 */ /* 0x000fc40008011607 */
[----:B------:R-:W-:Y:S02]  /*2d400*/  UIADD3 UR9, UR7, 0x10000, URZ ;  /* 0x0001000007097890 */ /* 0x000fe4000fffe03f */
[----:B------:R-:W-:Y:S02]  /*2d410*/  USGXT.U32 UR38, UR38, 0xe ;  /* 0x0000000e2626789a */ /* 0x000fe40008000000 */
[----:B------:R-:W-:Y:S02]  /*2d420*/  USHF.R.U32.HI UR9, URZ, 0x4, UR9 ;  /* 0x000000043f097899 */ /* 0x000fe40008011609 */
[----:B------:R-:W-:Y:S02]  /*2d430*/  USHF.R.S32.HI UR10, URZ, 0x1f, UR8 ;  /* 0x0000001f3f0a7899 */ /* 0x000fe40008011408 */
[----:B------:R-:W-:Y:S02]  /*2d440*/  UIADD3 UR26, UP0, UR38, 0x2, URZ ;  /* 0x00000002261a7890 */ /* 0x000fe4000ff1e03f */
[----:B------:R-:W-:Y:S01]  /*2d450*/  USGXT.U32 UR36, UR9, 0xe ;  /* 0x0000000e0924789a */ /* 0x000fe20008000000 */
[----:B------:R-:W-:Y:S01]  /*2d460*/  UMOV UR6, URZ ;  /* 0x0000003f00067c82 */ /* 0x000fe20008000000 */
[----:B------:R-:W-:-:S02]  /*2d470*/  ULEA.HI UR10, UR10, UR8, URZ, 0x7 ;  /* 0x000000080a0a7291 */ /* 0x000fc4000f8f383f */
[----:B------:R-:W-:Y:S01]  /*2d480*/  UIADD3.X UR27, UR6, 0x40000040, URZ, UP0, !UPT ;  /* 0x40000040061b7890 */ /* 0x000fe200087fe43f */
[----:B------:R-:W-:Y:S01]  /*2d490*/  CS2R R24, SRZ ;  /* 0x0000000000187805 */ /* 0x000fe2000001ff00 */
[----:B------:R-:W-:Y:S01]  /*2d4a0*/  USHF.L.U32 UR41, UR41, 0x7, URZ ;  /* 0x0000000729297899 */ /* 0x000fe2000800063f */
[----:B------:R-:W-:Y:S01]  /*2d4b0*/  CS2R R26, SRZ ;  /* 0x00000000001a7805 */ /* 0x000fe2000001ff00 */
[----:B------:R-:W-:Y:S01]  /*2d4c0*/  USHF.L.U32 UR42, UR42, 0x7, URZ ;  /* 0x000000072a2a7899 */ /* 0x000fe2000800063f */
[----:B------:R-:W-:Y:S01]  /*2d4d0*/  CS2R R28, SRZ ;  /* 0x00000000001c7805 */ /* 0x000fe2000001ff00 */
[----:B------:R-:W-:Y:S01]  /*2d4e0*/  UIADD3 UR24, UP0, UR36, 0x2, URZ ;  /* 0x0000000224187890 */ /* 0x000fe2000ff1e03f */
[----:B------:R-:W-:Y:S02]  /*2d4f0*/  CS2R R30, SRZ ;  /* 0x00000000001e7805 */ /* 0x000fe4000001ff00 */
[----:B------:R-:W-:Y:S02]  /*2d500*/  CS2R R32, SRZ ;  /* 0x0000000000207805 */ /* 0x000fe4000001ff00 */
[----:B------:R-:W-:-:S02]  /*2d510*/  CS2R R34, SRZ ;  /* 0x0000000000227805 */ /* 0x000fc4000001ff00 */
[----:B------:R-:W-:Y:S02]  /*2d520*/  CS2R R36, SRZ ;  /* 0x0000000000247805 */ /* 0x000fe4000001ff00 */
[----:B------:R-:W-:Y:S02]  /*2d530*/  CS2R R38, SRZ ;  /* 0x0000000000267805 */ /* 0x000fe4000001ff00 */
[----:B------:R-:W-:Y:S02]  /*2d540*/  CS2R R40, SRZ ;  /* 0x0000000000287805 */ /* 0x000fe4000001ff00 */
        /* <DEDUP_REMOVED lines=14> */
[----:B------:R-:W-:Y:S01]  /*2d630*/  CS2R R70, SRZ ;  /* 0x0000000000467805 */ /* 0x000fe2000001ff00 */
[----:B------:R-:W-:Y:S01]  /*2d640*/  UMOV UR5, URZ ;  /* 0x0000003f00057c82 */ /* 0x000fe20008000000 */
[----:B------:R-:W-:Y:S01]  /*2d650*/  USHF.R.S32.HI UR6, URZ, 0x7, UR10 ;  /* 0x000000073f067899 */ /* 0x000fe2000801140a */
[----:B------:R-:W-:Y:S01]  /*2d660*/  UMOV UR4, URZ ;  /* 0x0000003f00047c82 */ /* 0x000fe20008000000 */
[----:B------:R-:W-:-:S02]  /*2d670*/  USHF.R.S32.HI UR53, URZ, 0x1f, UR41 ;  /* 0x0000001f3f357899 */ /* 0x000fc40008011429 */
[----:B------:R-:W-:Y:S02]  /*2d680*/  USHF.R.S32.HI UR52, URZ, 0x1f, UR42 ;  /* 0x0000001f3f347899 */ /* 0x000fe4000801142a */
[----:B------:R-:W-:Y:S02]  /*2d690*/  UIADD3.X UR25, UR5, 0x40000040, URZ, UP0, !UPT ;  /* 0x4000004005197890 */ /* 0x000fe400087fe43f */
[----:B------:R-:W-:Y:S02]  /*2d6a0*/  UIADD3.64 UR30, UR26, 0x2, URZ ;  /* 0x000000021a1e7897 */ /* 0x000fe4000fffe03f */
[----:B------:R-:W-:Y:S02]  /*2d6b0*/  UIADD3.64 UR34, UR26, 0x4, URZ ;  /* 0x000000041a227897 */ /* 0x000fe4000fffe03f */
[----:B------:R-:W-:Y:S02]  /*2d6c0*/  UIADD3.64 UR10, UR26, 0x7fe, URZ ;  /* 0x000007fe1a0a7897 */ /* 0x000fe4000fffe03f */
[----:B------:R-:W-:-:S02]  /*2d6d0*/  UIADD3.64 UR14, UR26, 0x800, URZ ;  /* 0x000008001a0e7897 */ /* 0x000fc4000fffe03f */
[----:B------:R-:W-:Y:S02]  /*2d6e0*/  UIADD3.64 UR18, UR26, 0x802, URZ ;  /* 0x000008021a127897 */ /* 0x000fe4000fffe03f */
[----:B------:R-:W-:Y:S02]  /*2d6f0*/  UIADD3.64 UR22, UR26, 0x804, URZ ;  /* 0x000008041a167897 */ /* 0x000fe4000fffe03f */
[----:B------:R-:W-:Y:S01]  /*2d700*/  UIADD3.64 UR28, UR24, 0x2, URZ ;  /* 0x00000002181c7897 */ /* 0x000fe2000fffe03f */
[C---:B0-----:R-:W-:Y:S02]  /*2d710*/  LOP3.LUT R3, R236.reuse, 0x10, RZ, 0x3c, !PT ;  /* 0x00000010ec037812 */ /* 0x041fe400078e3cff */
[----:B------:R-:W-:Y:S02]  /*2d720*/  CS2R R72, SRZ ;  /* 0x0000000000487805 */ /* 0x000fe4000001ff00 */
[----:B-1----:R-:W-:Y:S02]  /*2d730*/  LOP3.LUT R2, R236, 0x20, RZ, 0x3c, !PT ;  /* 0x00000020ec027812 */ /* 0x002fe400078e3cff */
[----:B------:R-:W-:-:S02]  /*2d740*/  CS2R R74, SRZ ;  /* 0x00000000004a7805 */ /* 0x000fc4000001ff00 */
[----:B------:R-:W-:Y:S01]  /*2d750*/  CS2R R76, SRZ ;  /* 0x00000000004c7805 */ /* 0x000fe2000001ff00 */
[----:B------:R2:W-:Y:S01]  /*2d760*/  STL [R1+0x204], R3 ;  /* 0x0002040301007387 */ /* 0x0005e20000100800 */
[----:B------:R-:W-:Y:S02]  /*2d770*/  CS2R R78, SRZ ;  /* 0x00000000004e7805 */ /* 0x000fe4000001ff00 */
[----:B------:R-:W-:Y:S02]  /*2d780*/  CS2R R80, SRZ ;  /* 0x0000000000507805 */ /* 0x000fe4000001ff00 */
[----:B------:R-:W-:Y:S01]  /*2d790*/  CS2R R82, SRZ ;  /* 0x0000000000527805 */ /* 0x000fe2000001ff00 */
[----:B------:R2:W-:Y:S01]  /*2d7a0*/  STL [R1+0x200], R2 ;  /* 0x0002000201007387 */ /* 0x0005e20000100800 */
        /* <DEDUP_REMOVED lines=34> */
[C---:B------:R-:W-:Y:S01]  /*2d9d0*/  LOP3.LUT R252, R236.reuse, 0x30, RZ, 0x3c, !PT ;  /* 0x00000030ecfc7812 */ /* 0x040fe200078e3cff */
[----:B------:R-:W-:Y:S01]  /*2d9e0*/  UIADD3.64 UR32, UR24, 0x4, URZ ;  /* 0x0000000418207897 */ /* 0x000fe2000fffe03f */
[C---:B------:R-:W-:Y:S01]  /*2d9f0*/  LOP3.LUT R251, R236.reuse, 0x40, RZ, 0x3c, !PT ;  /* 0x00000040ecfb7812 */ /* 0x040fe200078e3cff */
[----:B------:R-:W-:Y:S01]  /*2da00*/  ULDC UR5, c[0x0][0x230] ;  /* 0x00008c0000057ab9 */ /* 0x000fe20000000800 */
[C---:B------:R-:W-:Y:S01]  /*2da10*/  LOP3.LUT R250, R236.reuse, 0x50, RZ, 0x3c, !PT ;  /* 0x00000050ecfa7812 */ /* 0x040fe200078e3cff */
[----:B------:R-:W-:Y:S01]  /*2da20*/  UMOV UR37, 0x40000040 ;  /* 0x4000004000257882 */ /* 0x000fe20000000000 */
[----:B------:R-:W-:-:S02]  /*2da30*/  LOP3.LUT R249, R236, 0x60, RZ, 0x3c, !PT ;  /* 0x00000060ecf97812 */ /* 0x000fc400078e3cff */
[----:B--2---:R-:W-:-:S07]  /*2da40*/  LOP3.LUT R248, R236, 0x70, RZ, 0x3c, !PT ;  /* 0x00000070ecf87812 */ /* 0x004fce00078e3cff */
.L_x_2:
[----:B0-----:R-:W2:Y:S04]  /*2da50*/  LDL R3, [R1+0xa2c] ;  /* 0x000a2c0001037983 */ /* 0x001ea80000100800 */
[----:B------:R-:W3:Y:S04]  /*2da60*/  LDL R6, [R1+0xc1c] ;  /* 0x000c1c0001067983 */ /* 0x000ee80000100800 */
[----:B------:R-:W4:Y:S04]  /*2da70*/  LDL R5, [R1+0xa24] ;  /* 0x000a240001057983 */ /* 0x000f280000100800 */
[----:B------:R-:W4:Y:S04]  /*2da80*/  LDL R4, [R1+0xc18] ;  /* 0x000c180001047983 */ /* 0x000f280000100800 */
[----:B-----5:R-:W-:Y:S04]  /*2da90*/  STL [R1+0x1fb4], R236 ;  /* 0x001fb4ec01007387 */ /* 0x020fe80000100800 */
[----:B------:R-:W-:Y:S04]  /*2daa0*/  STL [R1+0x1f68], R252 ;  /* 0x001f68fc01007387 */ /* 0x000fe80000100800 */
        /* <DEDUP_REMOVED lines=186> */
[----:B------:R0:W-:Y:S04]  /*2e650*/  STL [R1+0x1cc4], R33 ;  /* 0x001cc42101007387 */ /* 0x0001e80000100800 */
[----:B0-----:R-:W4:Y:S04]  /*2e660*/  LDL R33, [R1+0xa28] ;  /* 0x000a280001217983 */ /* 0x001f280000100800 */
[----:B------:R0:W-:Y:S04]  /*2e670*/  STL [R1+0x1cc0], R30 ;  /* 0x001cc01e01007387 */ /* 0x0001e80000100800 */
[----:B0-----:R-:W3:Y:S01]  /*2e680*/  LDL R30, [R1+0xa20] ;  /* 0x000a2000011e7983 */ /* 0x001ee20000100800 */
[----:B------:R-:W-:Y:S01]  /*2e690*/  UIMAD UR8, UR4, -0x80, UR5 ;  /* 0xffffff80040878a4 */ /* 0x000fe2000f8e0205 */
[----:B------:R-:W-:-:S02]  /*2e6a0*/  PRMT R69, RZ, 0x7610, R69 ;  /* 0x00007610ff457816 */ /* 0x000fc40000000045 */
[----:B------:R-:W-:Y:S01]  /*2e6b0*/  STL [R1+0x1cbc], R31 ;  /* 0x001cbc1f01007387 */ /* 0x000fe20000100800 */
[----:B------:R-:W-:Y:S02]  /*2e6c0*/  PRMT R68, RZ, 0x7610, R68 ;  /* 0x00007610ff447816 */ /* 0x000fe40000000044 */
[----:B------:R-:W-:Y:S01]  /*2e6d0*/  PRMT R71, RZ, 0x7610, R71 ;  /* 0x00007610ff477816 */ /* 0x000fe20000000047 */
[----:B------:R0:W-:Y:S04]  /*2e6e0*/  STL [R1+0x1cb8], R28 ;  /* 0x001cb81c01007387 */ /* 0x0001e80000100800 */
[----:B------:R1:W-:Y:S01]  /*2e6f0*/  STL [R1+0x1cb4], R29 ;  /* 0x001cb41d01007387 */ /* 0x0003e20000100800 */
[----:B------:R-:W2:Y:S01]  /*2e700*/  S2R R122, SR_TID.X ;  /* 0x00000000007a7919 */ /* 0x000ea20000002100 */
[----:B0-----:R-:W1:Y:S02]  /*2e710*/  S2R R28, SR_TID.X ;  /* 0x00000000001c7919 */ /* 0x001e640000002100 */
[----:B------:R-:W-:Y:S04]  /*2e720*/  STL [R1+0x1cb0], R26 ;  /* 0x001cb01a01007387 */ /* 0x000fe80000100800 */
[----:B------:R0:W-:Y:S04]  /*2e730*/  STL [R1+0x1cac], R27 ;  /* 0x001cac1b01007387 */ /* 0x0001e80000100800 */
[----:B------:R-:W-:Y:S04]  /*2e740*/  STL [R1+0x1ca8], R24 ;  /* 0x001ca81801007387 */ /* 0x000fe80000100800 */
[----:B------:R0:W-:Y:S04]  /*2e750*/  STL [R1+0x1ca4], R25 ;  /* 0x001ca41901007387 */ /* 0x0001e80000100800 */
[----:B------:R-:W-:Y:S04]  /*2e760*/  STL [R1+0x19d0], R125 ;  /* 0x0019d07d01007387 */ /* 0x000fe80000100800 */
[----:B------:R-:W-:Y:S04]  /*2e770*/  STL [R1+0x19cc], R126 ;  /* 0x0019cc7e01007387 */ /* 0x000fe80000100800 */
[----:B------:R-:W-:Y:S01]  /*2e780*/  STL [R1+0x19c8], R127 ;  /* 0x0019c87f01007387 */ /* 0x000fe20000100800 */
[----:B--2---:R-:W-:-:S02]  /*2e790*/  SHF.R.U32.HI R2, RZ, 0x6, R122 ;  /* 0x00000006ff027819 */ /* 0x004fc4000001167a */
[--C-:B-1----:R-:W-:Y:S01]  /*2e7a0*/  SHF.R.U32.HI R29, RZ, 0x6, R28.reuse ;  /* 0x00000006ff1d7819 */ /* 0x102fe2000001161c */
[----:B------:R-:W-:Y:S01]  /*2e7b0*/  STL [R1+0x19c4], R128 ;  /* 0x0019c48001007387 */ /* 0x000fe20000100800 */
[----:B------:R-:W-:Y:S02]  /*2e7c0*/  SHF.R.U32.HI R28, RZ, 0x6, R28 ;  /* 0x00000006ff1c7819 */ /* 0x000fe4000001161c */
[----:B------:R-:W-:Y:S01]  /*2e7d0*/  SGXT.U32 R29, R29, 0x1 ;  /* 0x000000011d1d781a */ /* 0x000fe20000000000 */
[----:B------:R-:W-:Y:S01]  /*2e7e0*/  STL [R1+0x19c0], R129 ;  /* 0x0019c08101007387 */ /* 0x000fe20000100800 */
[----:B------:R-:W-:Y:S02]  /*2e7f0*/  SGXT.U32 R28, R28, 0x1 ;  /* 0x000000011c1c781a */ /* 0x000fe40000000000 */
[----:B------:R-:W-:Y:S01]  /*2e800*/  LOP3.LUT R31, R29, 0x2, RZ, 0xfc, !PT ;  /* 0x000000021d1f7812 */ /* 0x000fe200078efcff */
[----:B------:R-:W-:Y:S01]  /*2e810*/  STL [R1+0x19bc], R130 ;  /* 0x0019bc8201007387 */ /* 0x000fe20000100800 */
[----:B------:R-:W-:-:S02]  /*2e820*/  SGXT.U32 R2, R2, 0x1 ;  /* 0x000000010202781a */ /* 0x000fc40000000000 */
[----:B------:R-:W-:Y:S01]  /*2e830*/  ISETP.GE.AND P1, PT, R31, UR8, PT ;  /* 0x000000081f007c0c */ /* 0x000fe2000bf26270 */
[----:B------:R-:W-:Y:S01]  /*2e840*/  STL [R1+0x19b8], R131 ;  /* 0x0019b88301007387 */ /* 0x000fe20000100800 */
[----:B------:R-:W-:Y:S02]  /*2e850*/  LOP3.LUT R29, R29, 0x4, RZ, 0xfc, !PT ;  /* 0x000000041d1d7812 */ /* 0x000fe400078efcff */
[----:B------:R-:W-:Y:S01]  /*2e860*/  LOP3.LUT R28, R28, 0x6, RZ, 0xfc, !PT ;  /* 0x000000061c1c7812 */ /* 0x000fe200078efcff */
[----:B------:R-:W1:Y:S01]  /*2e870*/  S2R R31, SR_TID.X ;  /* 0x00000000001f7919 */ /* 0x000e620000002100 */
[----:B------:R-:W-:Y:S02]  /*2e880*/  ISETP.GE.AND P0, PT, R2, UR8, PT ;  /* 0x0000000802007c0c */ /* 0x000fe4000bf06270 */
[----:B------:R-:W-:Y:S01]  /*2e890*/  ISETP.GE.AND P2, PT, R29, UR8, PT ;  /* 0x000000081d007c0c */ /* 0x000fe2000bf46270 */
[----:B------:R2:W-:Y:S01]  /*2e8a0*/  STL [R1+0x19b4], R132 ;  /* 0x0019b48401007387 */ /* 0x0005e20000100800 */
[----:B------:R-:W-:-:S03]  /*2e8b0*/  ISETP.GE.AND P3, PT, R28, UR8, PT ;  /* 0x000000081c007c0c */ /* 0x000fc6000bf66270 */
[----:B------:R-:W-:Y:S01]  /*2e8c0*/  STL [R1+0x19b0], R133 ;  /* 0x0019b08501007387 */ /* 0x000fe20000100800 */
[----:B------:R-:W-:-:S03]  /*2e8d0*/  @!P1 IMAD.MOV.U32 R2, RZ, RZ, R3 ;  /* 0x000000ffff029224 */ /* 0x000fc600078e0003 */
[----:B------:R-:W-:Y:S04]  /*2e8e0*/  STL [R1+0x19ac], R134 ;  /* 0x0019ac8601007387 */ /* 0x000fe80000100800 */
[----:B------:R-:W-:Y:S04]  /*2e8f0*/  STL [R1+0x19a8], R135 ;  /* 0x0019a88701007387 */ /* 0x000fe80000100800 */
[----:B------:R-:W-:Y:S04]  /*2e900*/  STL [R1+0x19a4], R136 ;  /* 0x0019a48801007387 */ /* 0x000fe80000100800 */
[----:B------:R2:W-:Y:S04]  /*2e910*/  STL [R1+0x19a0], R137 ;  /* 0x0019a08901007387 */ /* 0x0005e80000100800 */
[----:B------:R-:W-:Y:S04]  /*2e920*/  STL [R1+0x199c], R138 ;  /* 0x00199c8a01007387 */ /* 0x000fe80000100800 */
[----:B------:R-:W-:Y:S01]  /*2e930*/  STL [R1+0x1998], R139 ;  /* 0x0019988b01007387 */ /* 0x000fe20000100800 */
[----:B-1----:R-:W-:-:S03]  /*2e940*/  SHF.R.U32.HI R31, RZ, 0x6, R31 ;  /* 0x00000006ff1f7819 */ /* 0x002fc6000001161f */
[----:B------:R-:W-:Y:S01]  /*2e950*/  STL [R1+0x1994], R140 ;  /* 0x0019948c01007387 */ /* 0x000fe20000100800 */
[----:B------:R-:W-:-:S03]  /*2e960*/  SGXT.U32 R31, R31, 0x1 ;  /* 0x000000011f1f781a */ /* 0x000fc60000000000 */
[----:B------:R-:W-:Y:S01]  /*2e970*/  STL [R1+0x1990], R141 ;  /* 0x0019908d01007387 */ /* 0x000fe20000100800 */
[C---:B------:R-:W-:Y:S02]  /*2e980*/  LOP3.LUT R28, R31.reuse, 0x8, RZ, 0xfc, !PT ;  /* 0x000000081f1c7812 */ /* 0x040fe400078efcff */
[----:B------:R-:W-:Y:S01]  /*2e990*/  LOP3.LUT R31, R31, 0xa, RZ, 0xfc, !PT ;  /* 0x0000000a1f1f7812 */ /* 0x000fe200078efcff */
[----:B------:R-:W-:Y:S01]  /*2e9a0*/  STL [R1+0x198c], R142 ;  /* 0x00198c8e01007387 */ /* 0x000fe20000100800 */
[----:B------:R-:W-:Y:S02]  /*2e9b0*/  ISETP.GE.AND P4, PT, R28, UR8, PT ;  /* 0x000000081c007c0c */ /* 0x000fe4000bf86270 */
[----:B------:R-:W-:Y:S01]  /*2e9c0*/  ISETP.GE.AND P5, PT, R31, UR8, PT ;  /* 0x000000081f007c0c */ /* 0x000fe2000bfa6270 */
[----:B------:R-:W-:Y:S04]  /*2e9d0*/  STL [R1+0x1988], R143 ;  /* 0x0019888f01007387 */ /* 0x000fe80000100800 */
[----:B------:R-:W-:Y:S04]  /*2e9e0*/  STL [R1+0x1984], R144 ;  /* 0x0019849001007387 */ /* 0x000fe80000100800 */
[----:B------:R-:W-:Y:S04]  /*2e9f0*/  STL [R1+0x1980], R145 ;  /* 0x0019809101007387 */ /* 0x000fe80000100800 */
[----:B------:R-:W-:Y:S04]  /*2ea00*/  STL [R1+0x197c], R146 ;  /* 0x00197c9201007387 */ /* 0x000fe80000100800 */
[----:B------:R-:W-:Y:S04]  /*2ea10*/  STL [R1+0x1978], R147 ;  /* 0x0019789301007387 */ /* 0x000fe80000100800 */
[----:B------:R1:W-:Y:S04]  /*2ea20*/  STL [R1+0x1974], R148 ;  /* 0x0019749401007387 */ /* 0x0003e80000100800 */
[----:B------:R-:W-:Y:S04]  /*2ea30*/  STL [R1+0x1970], R149 ;  /* 0x0019709501007387 */ /* 0x000fe80000100800 */
[----:B------:R-:W-:Y:S04]  /*2ea40*/  STL [R1+0x196c], R150 ;  /* 0x00196c9601007387 */ /* 0x000fe80000100800 */
[----:B------:R-:W-:Y:S04]  /*2ea50*/  STL [R1+0x1968], R151 ;  /* 0x0019689701007387 */ /* 0x000fe80000100800 */
[----:B-----5:R1:W-:Y:S04]  /*2ea60*/  STL [R1+0x1924], R0 ;  /* 0x0019240001007387 */ /* 0x0203e80000100800 */
[----:B------:R-:W2:Y:S04]  /*2ea70*/  LDL R29, [R1+0xc14] ;  /* 0x000c1400011d7983 */ /* 0x000ea80000100800 */
[----:B------:R-:W2:Y:S04]  /*2ea80*/  LDL R28, [R1+0xc0c] ;  /* 0x000c0c00011c7983 */ /* 0x000ea80000100800 */
[----:B0-----:R-:W2:Y:S04]  /*2ea90*/  LDL R27, [R1+0xc10] ;  /* 0x000c1000011b7983 */ /* 0x001ea80000100800 */
[----:B------:R-:W2:Y:S04]  /*2eaa0*/  LDL R26, [R1+0xc04] ;  /* 0x000c0400011a7983 */ /* 0x000ea80000100800 */
[----:B------:R-:W2:Y:S04]  /*2eab0*/  LDL R25, [R1+0xc08] ;  /* 0x000c080001197983 */ /* 0x000ea80000100800 */
[----:B------:R-:W2:Y:S01]  /*2eac0*/  LDL R24, [R1+0xbf4] ;  /* 0x000bf40001187983 */ /* 0x000ea20000100800 */
[----:B---3--:R-:W-:-:S03]  /*2ead0*/  @!P1 IMAD.MOV.U32 R3, RZ, RZ, R30 ;  /* 0x000000ffff039224 */ /* 0x008fc600078e001e */
[----:B------:R-:W3:Y:S04]  /*2eae0*/  LDL R30, [R1+0xa1c] ;  /* 0x000a1c00011e7983 */ /* 0x000ee80000100800 */
[----:B------:R0:W3:Y:S02]  /*2eaf0*/  @!P1 LDG.E.U8 R69, desc[UR44][R2.64] ;  /* 0x0000002c02459981 */ /* 0x0000e4000c1e1100 */
[----:B0-----:R-:W-:Y:S02]  /*2eb00*/  @!P2 IMAD.MOV.U32 R2, RZ, RZ, R6 ;  /* 0x000000ffff02a224 */ /* 0x001fe400078e0006 */
[----:B----4-:R-:W-:Y:S01]  /*2eb10*/  @!P2 IMAD.MOV.U32 R3, RZ, RZ, R33 ;  /* 0x000000ffff03a224 */ /* 0x010fe200078e0021 */
[----:B------:R-:W4:Y:S04]  /*2eb20*/  LDL R6, [R1+0xbf8] ;  /* 0x000bf80001067983 */ /* 0x000f280000100800 */
[----:B------:R0:W4:Y:S02]  /*2eb30*/  @!P2 LDG.E.U8 R68, desc[UR44][R2.64] ;  /* 0x0000002c0244a981 */ /* 0x000124000c1e1100 */
[----:B0-----:R-:W-:-:S02]  /*2eb40*/  @!P3 IMAD.MOV.U32 R2, RZ, RZ, R4 ;  /* 0x000000ffff02b224 */ /* 0x001fc400078e0004 */
[----:B------:R-:W0:Y:S02]  /*2eb50*/  S2R R4, SR_TID.X ;  /* 0x0000000000047919 */ /* 0x000e240000002100 */
[--C-:B0-----:R-:W-:Y:S02]  /*2eb60*/  SHF.R.U32.HI R33, RZ, 0x6, R4.reuse ;  /* 0x00000006ff217819 */ /* 0x101fe40000011604 */
[----:B------:R-:W-:Y:S02]  /*2eb70*/  SHF.R.U32.HI R31, RZ, 0x6, R4 ;  /* 0x00000006ff1f7819 */ /* 0x000fe40000011604 */
[----:B------:R-:W4:Y:S01]  /*2eb80*/  LDL R4, [R1+0xbf0] ;  /* 0x000bf00001047983 */ /* 0x000f220000100800 */
[----:B------:R-:W-:Y:S02]  /*2eb90*/  SGXT.U32 R33, R33, 0x1 ;  /* 0x000000012121781a */ /* 0x000fe40000000000 */
[----:B------:R-:W-:Y:S02]  /*2eba0*/  SGXT.U32 R31, R31, 0x1 ;  /* 0x000000011f1f781a */ /* 0x000fe40000000000 */
[----:B--2---:R-:W-:-:S02]  /*2ebb0*/  LOP3.LUT R132, R33, 0xc, RZ, 0xfc, !PT ;  /* 0x0000000c21847812 */ /* 0x004fc400078efcff */
[----:B------:R-:W-:-:S04]  /*2ebc0*/  LOP3.LUT R33, R31, 0x10, RZ, 0xfc, !PT ;  /* 0x000000101f217812 */ /* 0x000fc800078efcff */
[----:B------:R-:W-:Y:S02]  /*2ebd0*/  ISETP.GE.AND P2, PT, R33, UR8, PT ;  /* 0x0000000821007c0c */ /* 0x000fe4000bf46270 */
[----:B------:R-:W0:Y:S01]  /*2ebe0*/  S2R R33, SR_TID.X ;  /* 0x0000000000217919 */ /* 0x000e220000002100 */
[----:B------:R-:W-:Y:S02]  /*2ebf0*/  @!P3 IMAD.MOV.U32 R3, RZ, RZ, R5 ;  /* 0x000000ffff03b224 */ /* 0x000fe400078e0005 */
[----:B------:R-:W2:Y:S01]  /*2ec00*/  LDL R5, [R1+0xbec] ;  /* 0x000bec0001057983 */ /* 0x000ea20000100800 */
[----:B------:R-:W-:-:S03]  /*2ec10*/  PRMT R70, RZ, 0x7610, R70 ;  /* 0x00007610ff467816 */ /* 0x000fc60000000046 */
[----:B------:R1:W2:Y:S01]  /*2ec20*/  @!P3 LDG.E.U8 R71, desc[UR44][R2.64] ;  /* 0x0000002c0247b981 */ /* 0x0002a2000c1e1100 */
[----:B------:R-:W-:Y:S02]  /*2ec30*/  PRMT R73, RZ, 0x7610, R73 ;  /* 0x00007610ff497816 */ /* 0x000fe40000000049 */
[----:B0-----:R-:W-:-:S04]  /*2ec40*/  SHF.R.U32.HI R33, RZ, 0x6, R33 ;  /* 0x00000006ff217819 */ /* 0x001fc80000011621 */
[----:B------:R-:W-:Y:S01]  /*2ec50*/  SGXT.U32 R33, R33, 0x1 ;  /* 0x000000012121781a */ /* 0x000fe20000000000 */
[----:B-1----:R-:W-:Y:S02]  /*2ec60*/  @!P4 IMAD.MOV.U32 R2, RZ, RZ, R29 ;  /* 0x000000ffff02c224 */ /* 0x002fe400078e001d */
[----:B------:R-:W2:Y:S01]  /*2ec70*/  LDL R29, [R1+0xbe8] ;  /* 0x000be800011d7983 */ /* 0x000ea20000100800 */
[----:B------:R-:W-:Y:S02]  /*2ec80*/  ISETP.GE.AND P1, PT, R132, UR8, PT ;  /* 0x0000000884007c0c */ /* 0x000fe4000bf26270 */
[----:B------:R-:W-:Y:S02]  /*2ec90*/  LOP3.LUT R31, R31, 0x12, RZ, 0xfc, !PT ;  /* 0x000000121f1f7812 */ /* 0x000fe400078efcff */
[----:B------:R-:W-:Y:S02]  /*2eca0*/  PRMT R72, RZ, 0x7610, R72 ;  /* 0x00007610ff487816 */ /* 0x000fe40000000048 */
[----:B------:R-:W-:-:S02]  /*2ecb0*/  ISETP.GE.AND P3, PT, R31, UR8, PT ;  /* 0x000000081f007c0c */ /* 0x000fc4000bf66270 */
[----:B------:R-:W-:Y:S01]  /*2ecc0*/  PRMT R74, RZ, 0x7610, R74 ;  /* 0x00007610ff4a7816 */ /* 0x000fe2000000004a */
[----:B---3--:R-:W-:Y:S02]  /*2ecd0*/  @!P4 IMAD.MOV.U32 R3, RZ, RZ, R30 ;  /* 0x000000ffff03c224 */ /* 0x008fe400078e001e */
[----:B------:R-:W3:Y:S04]  /*2ece0*/  LDL R30, [R1+0xbe4] ;  /* 0x000be400011e7983 */ /* 0x000ee80000100800 */
[----:B------:R0:W3:Y:S02]  /*2ecf0*/  @!P4 LDG.E.U8 R70, desc[UR44][R2.64] ;  /* 0x0000002c0246c981 */ /* 0x0000e4000c1e1100 */
[----:B0-----:R-:W-:Y:S01]  /*2ed00*/  @!P5 IMAD.MOV.U32 R2, RZ, RZ, R27 ;  /* 0x000000ffff02d224 */ /* 0x001fe200078e001b */
[C---:B------:R-:W-:Y:S01]  /*2ed10*/  LOP3.LUT R27, R33.reuse, 0x16, RZ, 0xfc, !PT ;  /* 0x00000016211b7812 */ /* 0x040fe200078efcff */
[----:B------:R-:W-:Y:S01]  /*2ed20*/  @!P5 IMAD.MOV.U32 R3, RZ, RZ, R28 ;  /* 0x000000ffff03d224 */ /* 0x000fe200078e001c */
[----:B------:R-:W-:-:S04]  /*2ed30*/  LOP3.LUT R28, R33, 0x14, RZ, 0xfc, !PT ;  /* 0x00000014211c7812 */ /* 0x000fc800078efcff */
[----:B------:R0:W3:Y:S01]  /*2ed40*/  @!P5 LDG.E.U8 R73, desc[UR44][R2.64] ;  /* 0x0000002c0249d981 */ /* 0x0000e2000c1e1100 */
[----:B------:R-:W-:Y:S02]  /*2ed50*/  ISETP.GE.AND P4, PT, R28, UR8, PT ;  /* 0x000000081c007c0c */ /* 0x000fe4000bf86270 */
[----:B------:R-:W-:Y:S01]  /*2ed60*/  ISETP.GE.AND P5, PT, R27, UR8, PT ;  /* 0x000000081b007c0c */ /* 0x000fe2000bfa6270 */
[----:B------:R-:W3:Y:S04]  /*2ed70*/  LDL R28, [R1+0xbdc] ;  /* 0x000bdc00011c7983 */ /* 0x000ee80000100800 */
[----:B------:R-:W3:Y:S01]  /*2ed80*/  LDL R27, [R1+0xbe0] ;  /* 0x000be000011b7983 */ /* 0x000ee20000100800 */
[----:B0-----:R-:W-:Y:S02]  /*2ed90*/  @!P1 IMAD.MOV.U32 R2, RZ, RZ, R25 ;  /* 0x000000ffff029224 */ /* 0x001fe400078e0019 */
[----:B------:R-:W-:Y:S01]  /*2eda0*/  @!P1 IMAD.MOV.U32 R3, RZ, RZ, R26 ;  /* 0x000000ffff039224 */ /* 0x000fe200078e001a */
[----:B------:R-:W3:Y:S04]  /*2edb0*/  LDL R25, [R1+0xbd8] ;  /* 0x000bd80001197983 */ /* 0x000ee80000100800 */
[----:B------:R4:W3:Y:S04]  /*2edc0*/  @!P1 LDG.E.U8 R72, desc[UR44][R2.64] ;  /* 0x0000002c02489981 */ /* 0x0008e8000c1e1100 */
[----:B------:R-:W3:Y:S01]  /*2edd0*/  LDL R26, [R1+0xbd4] ;  /* 0x000bd400011a7983 */ /* 0x000ee20000100800 */
[----:B----4-:R-:W-:-:S02]  /*2ede0*/  @!P2 IMAD.MOV.U32 R2, RZ, RZ, R6 ;  /* 0x000000ffff02a224 */ /* 0x010fc400078e0006 */
[----:B------:R-:W-:Y:S01]  /*2edf0*/  @!P2 IMAD.MOV.U32 R3, RZ, RZ, R24 ;  /* 0x000000ffff03a224 */ /* 0x000fe200078e0018 */
[----:B------:R-:W4:Y:S04]  /*2ee00*/  LDL R6, [R1+0xbd0] ;  /* 0x000bd00001067983 */ /* 0x000f280000100800 */
[----:B------:R0:W4:Y:S04]  /*2ee10*/  @!P2 LDG.E.U8 R74, desc[UR44][R2.64] ;  /* 0x0000002c024aa981 */ /* 0x000128000c1e1100 */
[----:B------:R-:W4:Y:S01]  /*2ee20*/  LDL R24, [R1+0xbcc] ;  /* 0x000bcc0001187983 */ /* 0x000f220000100800 */
[----:B0-----:R-:W-:-:S02]  /*2ee30*/  @!P3 IMAD.MOV.U32 R2, RZ, RZ, R4 ;  /* 0x000000ffff02b224 */ /* 0x001fc400078e0004 */
[----:B------:R-:W0:Y:S02]  /*2ee40*/  S2R R4, SR_TID.X ;  /* 0x0000000000047919 */ /* 0x000e240000002100 */
[--C-:B0-----:R-:W-:Y:S02]  /*2ee50*/  SHF.R.U32.HI R33, RZ, 0x6, R4.reuse ;  /* 0x00000006ff217819 */ /* 0x101fe40000011604 */
[----:B------:R-:W-:Y:S02]  /*2ee60*/  SHF.R.U32.HI R31, RZ, 0x6, R4 ;  /* 0x00000006ff1f7819 */ /* 0x000fe40000011604 */
[----:B------:R-:W4:Y:S01]  /*2ee70*/  LDL R4, [R1+0xbc8] ;  /* 0x000bc80001047983 */ /* 0x000f220000100800 */
[----:B------:R-:W-:Y:S02]  /*2ee80*/  SGXT.U32 R33, R33, 0x1 ;  /* 0x000000012121781a */ /* 0x000fe40000000000 */
[----:B------:R-:W-:Y:S02]  /*2ee90*/  SGXT.U32 R31, R31, 0x1 ;  /* 0x000000011f1f781a */ /* 0x000fe40000000000 */
[----:B------:R-:W-:-:S02]  /*2eea0*/  LOP3.LUT R132, R33, 0x18, RZ, 0xfc, !PT ;  /* 0x0000001821847812 */ /* 0x000fc400078efcff */
[----:B------:R-:W-:-:S04]  /*2eeb0*/  LOP3.LUT R33, R31, 0x1a, RZ, 0xfc, !PT ;  /* 0x0000001a1f217812 */ /* 0x000fc800078efcff */
[----:B------:R-:W-:Y:S02]  /*2eec0*/  ISETP.GE.AND P2, PT, R33, UR8, PT ;  /* 0x0000000821007c0c */ /* 0x000fe4000bf46270 */
[----:B------:R-:W0:Y:S01]  /*2eed0*/  S2R R33, SR_TID.X ;  /* 0x0000000000217919 */ /* 0x000e220000002100 */
[----:B--2---:R-:W-:Y:S02]  /*2eee0*/  @!P3 IMAD.MOV.U32 R3, RZ, RZ, R5 ;  /* 0x000000ffff03b224 */ /* 0x004fe400078e0005 */
[----:B------:R-:W2:Y:S01]  /*2eef0*/  LDL R5, [R1+0xbc4] ;  /* 0x000bc40001057983 */ /* 0x000ea20000100800 */
[----:B------:R-:W-:Y:S02]  /*2ef00*/  PRMT R77, RZ, 0x7610, R77 ;  /* 0x00007610ff4d7816 */ /* 0x000fe4000000004d */
[----:B------:R-:W-:-:S04]  /*2ef10*/  PRMT R76, RZ, 0x7610, R76 ;  /* 0x00007610ff4c7816 */ /* 0x000fc8000000004c */
[----:B------:R1:W2:Y:S01]  /*2ef20*/  @!P3 LDG.E.U8 R77, desc[UR44][R2.64] ;  /* 0x0000002c024db981 */ /* 0x0002a2000c1e1100 */
[----:B------:R-:W-:Y:S02]  /*2ef30*/  PRMT R79, RZ, 0x7610, R79 ;  /* 0x00007610ff4f7816 */ /* 0x000fe4000000004f */
[----:B0-----:R-:W-:Y:S01]  /*2ef40*/  SHF.R.U32.HI R33, RZ, 0x6, R33 ;  /* 0x00000006ff217819 */ /* 0x001fe20000011621 */
[----:B-1----:R-:W-:-:S03]  /*2ef50*/  @!P4 IMAD.MOV.U32 R2, RZ, RZ, R29 ;  /* 0x000000ffff02c224 */ /* 0x002fc600078e001d */
[----:B------:R-:W-:Y:S01]  /*2ef60*/  SGXT.U32 R33, R33, 0x1 ;  /* 0x000000012121781a */ /* 0x000fe20000000000 */
[----:B------:R-:W2:Y:S01]  /*2ef70*/  LDL R29, [R1+0xbb8] ;  /* 0x000bb800011d7983 */ /* 0x000ea20000100800 */
[----:B------:R-:W-:Y:S02]  /*2ef80*/  ISETP.GE.AND P1, PT, R132, UR8, PT ;  /* 0x0000000884007c0c */ /* 0x000fe4000bf26270 */
[----:B------:R-:W-:Y:S02]  /*2ef90*/  PRMT R78, RZ, 0x7610, R78 ;  /* 0x00007610ff4e7816 */ /* 0x000fe4000000004e */
[----:B------:R-:W-:-:S04]  /*2efa0*/  LOP3.LUT R31, R31, 0x1c, RZ, 0xfc, !PT ;  /* 0x0000001c1f1f7812 */ /* 0x000fc800078efcff */
[----:B------:R-:W-:Y:S02]  /*2efb0*/  ISETP.GE.AND P3, PT, R31, UR8, PT ;  /* 0x000000081f007c0c */ /* 0x000fe4000bf66270 */
[----:B------:R-:W-:Y:S01]  /*2efc0*/  PRMT R81, RZ, 0x7610, R81 ;  /* 0x00007610ff517816 */ /* 0x000fe20000000051 */
[----:B---3--:R-:W-:Y:S02]  /*2efd0*/  @!P4 IMAD.MOV.U32 R3, RZ, RZ, R30 ;  /* 0x000000ffff03c224 */ /* 0x008fe400078e001e */
[----:B------:R-:W3:Y:S04]  /*2efe0*/  LDL R30, [R1+0xbb4] ;  /* 0x000bb400011e7983 */ /* 0x000ee80000100800 */
[----:B------:R0:W3:Y:S02]  /*2eff0*/  @!P4 LDG.E.U8 R76, desc[UR44][R2.64] ;  /* 0x0000002c024cc981 */ /* 0x0000e4000c1e1100 */
[----:B0-----:R-:W-:Y:S01]  /*2f000*/  @!P5 IMAD.MOV.U32 R3, RZ, RZ, R28 ;  /* 0x000000ffff03d224 */ /* 0x001fe200078e001c */
[C---:B------:R-:W-:Y:S01]  /*2f010*/  LOP3.LUT R28, R33.reuse, 0x20, RZ, 0xfc, !PT ;  /* 0x00000020211c7812 */ /* 0x040fe200078efcff */
[----:B------:R-:W-:Y:S01]  /*2f020*/  @!P5 IMAD.MOV.U32 R2, RZ, RZ, R27 ;  /* 0x000000ffff02d224 */ /* 0x000fe200078e001b */
[----:B------:R-:W-:-:S02]  /*2f030*/  LOP3.LUT R27, R33, 0x22, RZ, 0xfc, !PT ;  /* 0x00000022211b7812 */ /* 0x000fc400078efcff */
[----:B------:R-:W-:Y:S02]  /*2f040*/  ISETP.GE.AND P4, PT, R28, UR8, PT ;  /* 0x000000081c007c0c */ /* 0x000fe4000bf86270 */
[----:B------:R0:W3:Y:S01]  /*2f050*/  @!P5 LDG.E.U8 R79, desc[UR44][R2.64] ;  /* 0x0000002c024fd981 */ /* 0x0000e2000c1e1100 */
[----:B------:R-:W-:-:S03]  /*2f060*/  ISETP.GE.AND P5, PT, R27, UR8, PT ;  /* 0x000000081b007c0c */ /* 0x000fc6000bfa6270 */
[----:B------:R-:W3:Y:S04]  /*2f070*/  LDL R28, [R1+0xbac] ;  /* 0x000bac00011c7983 */ /* 0x000ee80000100800 */
[----:B------:R-:W3:Y:S01]  /*2f080*/  LDL R27, [R1+0xbb0] ;  /* 0x000bb000011b7983 */ /* 0x000ee20000100800 */
[----:B0-----:R-:W-:Y:S02]  /*2f090*/  @!P1 IMAD.MOV.U32 R2, RZ, RZ, R25 ;  /* 0x000000ffff029224 */ /* 0x001fe400078e0019 */
[----:B------:R-:W-:Y:S01]  /*2f0a0*/  @!P1 IMAD.MOV.U32 R3, RZ, RZ, R26 ;  /* 0x000000ffff039224 */ /* 0x000fe200078e001a */
[----:B------:R-:W3:Y:S04]  /*2f0b0*/  LDL R25, [R1+0xba8] ;  /* 0x000ba80001197983 */ /* 0x000ee80000100800 */
[----:B------:R-:W3:Y:S04]  /*2f0c0*/  LDL R26, [R1+0xba4] ;  /* 0x000ba400011a7983 */ /* 0x000ee80000100800 */
[----:B------:R4:W3:Y:S02]  /*2f0d0*/  @!P1 LDG.E.U8 R78, desc[UR44][R2.64] ;  /* 0x0000002c024e9981 */ /* 0x0008e4000c1e1100 */
[----:B----4-:R-:W-:-:S02]  /*2f0e0*/  @!P2 IMAD.MOV.U32 R3, RZ, RZ, R24 ;  /* 0x000000ffff03a224 */ /* 0x010fc400078e0018 */
[----:B------:R-:W4:Y:S01]  /*2f0f0*/  LDL R24, [R1+0xb9c] ;  /* 0x000b9c0001187983 */ /* 0x000f220000100800 */
[----:B------:R-:W-:-:S03]  /*2f100*/  @!P2 IMAD.MOV.U32 R2, RZ, RZ, R6 ;  /* 0x000000ffff02a224 */ /* 0x000fc600078e0006 */
[----:B------:R-:W4:Y:S04]  /*2f110*/  LDL R6, [R1+0xba0] ;  /* 0x000ba00001067983 */ /* 0x000f280000100800 */
[----:B------:R0:W4:Y:S02]  /*2f120*/  @!P2 LDG.E.U8 R81, desc[UR44][R2.64] ;  /* 0x0000002c0251a981 */ /* 0x000124000c1e1100 */
[----:B0-----:R-:W-:Y:S02]  /*2f130*/  @!P3 IMAD.MOV.U32 R2, RZ, RZ, R4 ;  /* 0x000000ffff02b224 */ /* 0x001fe400078e0004 */
[----:B------:R-:W0:Y:S02]  /*2f140*/  S2R R4, SR_TID.X ;  /* 0x0000000000047919 */ /* 0x000e240000002100 */
[----:B0-----:R-:W-:-:S02]  /*2f150*/  SHF.R.U32.HI R33, RZ, 0x6, R4 ;  /* 0x00000006ff217819 */ /* 0x001fc40000011604 */
[----:B------:R-:W-:Y:S02]  /*2f160*/  SHF.R.U32.HI R31, RZ, 0x6, R4 ;  /* 0x00000006ff1f7819 */ /* 0x000fe40000011604 */
[----:B------:R-:W4:Y:S01]  /*2f170*/  LDL R4, [R1+0xb98] ;  /* 0x000b980001047983 */ /* 0x000f220000100800 */
[----:B------:R-:W-:Y:S02]  /*2f180*/  SGXT.U32 R33, R33, 0x1 ;  /* 0x000000012121781a */ /* 0x000fe40000000000 */
[----:B------:R-:W-:Y:S02]  /*2f190*/  SGXT.U32 R31, R31, 0x1 ;  /* 0x000000011f1f781a */ /* 0x000fe40000000000 */
[----:B------:R-:W-:Y:S02]  /*2f1a0*/  LOP3.LUT R132, R33, 0x24, RZ, 0xfc, !PT ;  /* 0x0000002421847812 */ /* 0x000fe400078efcff */
        /* <DEDUP_REMOVED lines=8> */
[----:B------:R-:W-:Y:S01]  /*2f230*/  PRMT R85, RZ, 0x7610, R85 ;  /* 0x00007610ff557816 */ /* 0x000fe20000000055 */
[----:B-1----:R-:W-:Y:S02]  /*2f240*/  @!P4 IMAD.MOV.U32 R2, RZ, RZ, R29 ;  /* 0x000000ffff02c224 */ /* 0x002fe400078e001d */
[----:B------:R-:W2:Y:S01]  /*2f250*/  LDL R29, [R1+0xb90] ;  /* 0x000b9000011d7983 */ /* 0x000ea20000100800 */
[----:B0-----:R-:W-:-:S04]  /*2f260*/  SHF.R.U32.HI R33, RZ, 0x6, R33 ;  /* 0x00000006ff217819 */ /* 0x001fc80000011621 */
[----:B------:R-:W-:Y:S02]  /*2f270*/  SGXT.U32 R33, R33, 0x1 ;  /* 0x000000012121781a */ /* 0x000fe40000000000 */
[----:B------:R-:W-:Y:S02]  /*2f280*/  ISETP.GE.AND P1, PT, R132, UR8, PT ;  /* 0x0000000884007c0c */ /* 0x000fe4000bf26270 */
[----:B------:R-:W-:Y:S02]  /*2f290*/  PRMT R252, RZ, 0x7610, R252 ;  /* 0x00007610fffc7816 */ /* 0x000fe400000000fc */
[----:B------:R-:W-:Y:S01]  /*2f2a0*/  LOP3.LUT R31, R31, 0x28, RZ, 0xfc, !PT ;  /* 0x000000281f1f7812 */ /* 0x000fe200078efcff */
        /* <DEDUP_REMOVED lines=19> */
[----:B------:R-:W-:Y:S01]  /*2f3e0*/  ISETP.GE.AND P3, PT, R31, UR8, PT ;  /* 0x000000081f007c0c */ /* 0x000fe2000bf66270 */
[----:B------:R-:W-:Y:S01]  /*2f3f0*/  @!P2 IMAD.MOV.U32 R2, RZ, RZ, R6 ;  /* 0x000000ffff02a224 */ /* 0x000fe200078e0006 */
[----:B------:R-:W-:Y:S01]  /*2f400*/  PRMT R84, RZ, 0x7610, R84 ;  /* 0x00007610ff547816 */ /* 0x000fe20000000054 */
[----:B------:R-:W4:Y:S05]  /*2f410*/  LDL R6, [R1+0xb70] ;  /* 0x000b700001067983 */ /* 0x000f2a0000100800 */
[----:B------:R0:W4:Y:S05]  /*2f420*/  @!P2 LDG.E.U8 R84, desc[UR44][R2.64] ;  /* 0x0000002c0254a981 */ /* 0x00012a000c1e1100 */
        /* <DEDUP_REMOVED lines=8> */
[----:B------:R-:W-:Y:S01]  /*2f4b0*/  LOP3.LUT R33, R31, 0x32, RZ, 0xfc, !PT ;  /* 0x000000321f217812 */ /* 0x000fe200078efcff */
[----:B--2---:R-:W-:Y:S02]  /*2f4c0*/  @!P3 IMAD.MOV.U32 R3, RZ, RZ, R5 ;  /* 0x000000ffff03b224 */ /* 0x004fe400078e0005 */
[----:B------:R-:W2:Y:S01]  /*2f4d0*/  LDL R5, [R1+0xb64] ;  /* 0x000b640001057983 */ /* 0x000ea20000100800 */
[----:B------:R-:W-:Y:S02]  /*2f4e0*/  ISETP.GE.AND P2, PT, R33, UR8, PT ;  /* 0x0000000821007c0c */ /* 0x000fe4000bf46270 */
[----:B------:R-:W0:Y:S01]  /*2f4f0*/  S2R R33, SR_TID.X ;  /* 0x0000000000217919 */ /* 0x000e220000002100 */
        /* <DEDUP_REMOVED lines=29> */
[----:B------:R-:W-:-:S04]  /*2f6d0*/  LOP3.LUT R31, R31, 0x34, RZ, 0xfc, !PT ;  /* 0x000000341f1f7812 */ /* 0x000fc800078efcff */
        /* <DEDUP_REMOVED lines=11> */
[----:B------:R-:W-:Y:S01]  /*2f790*/  SGXT.U32 R31, R31, 0x1 ;  /* 0x000000011f1f781a */ /* 0x000fe20000000000 */
[----:B--2---:R-:W-:Y:S01]  /*2f7a0*/  @!P3 IMAD.MOV.U32 R3, RZ, RZ, R5 ;  /* 0x000000ffff03b224 */ /* 0x004fe200078e0005 */
[----:B------:R-:W-:Y:S01]  /*2f7b0*/  PRMT R251, RZ, 0x7610, R251 ;  /* 0x00007610fffb7816 */ /* 0x000fe200000000fb */
[----:B------:R-:W2:Y:S01]  /*2f7c0*/  LDL R5, [R1+0xb34] ;  /* 0x000b340001057983 */ /* 0x000ea20000100800 */
[----:B------:R-:W-:-:S02]  /*2f7d0*/  LOP3.LUT R132, R33, 0x3a, RZ, 0xfc, !PT ;  /* 0x0000003a21847812 */ /* 0x000fc400078efcff */
[----:B------:R-:W-:Y:S02]  /*2f7e0*/  LOP3.LUT R33, R31, 0x3c, RZ, 0xfc, !PT ;  /* 0x0000003c1f217812 */ /* 0x000fe400078efcff */
[----:B------:R0:W2:Y:S02]  /*2f7f0*/  @!P3 LDG.E.U8 R251, desc[UR44][R2.64] ;  /* 0x0000002c02fbb981 */ /* 0x0000a4000c1e1100 */
[----:B------:R-:W-:Y:S02]  /*2f800*/  ISETP.GE.AND P3, PT, R33, UR8, PT ;  /* 0x0000000821007c0c */ /* 0x000fe4000bf66270 */
[----:B------:R-:W1:Y:S01]  /*2f810*/  S2R R33, SR_TID.X ;  /* 0x0000000000217919 */ /* 0x000e620000002100 */
[----:B------:R-:W-:Y:S01]  /*2f820*/  PRMT R93, RZ, 0x7610, R93 ;  /* 0x00007610ff5d7816 */ /* 0x000fe2000000005d */
[----:B0-----:R-:W-:Y:S01]  /*2f830*/  @!P4 IMAD.MOV.U32 R2, RZ, RZ, R29 ;  /* 0x000000ffff02c224 */ /* 0x001fe200078e001d */
[----:B------:R-:W-:Y:S01]  /*2f840*/  PRMT R92, RZ, 0x7610, R92 ;  /* 0x00007610ff5c7816 */ /* 0x000fe2000000005c */
[----:B------:R-:W2:Y:S01]  /*2f850*/  LDL R29, [R1+0xb30] ;  /* 0x000b3000011d7983 */ /* 0x000ea20000100800 */
[----:B-1----:R-:W-:-:S04]  /*2f860*/  SHF.R.U32.HI R33, RZ, 0x6, R33 ;  /* 0x00000006ff217819 */ /* 0x002fc80000011621 */
[----:B------:R-:W-:Y:S01]  /*2f870*/  SGXT.U32 R33, R33, 0x1 ;  /* 0x000000012121781a */ /* 0x000fe20000000000 */
[----:B---3--:R-:W-:Y:S02]  /*2f880*/  @!P4 IMAD.MOV.U32 R3, RZ, RZ, R30 ;  /* 0x000000ffff03c224 */ /* 0x008fe400078e001e */
[----:B------:R-:W3:Y:S04]  /*2f890*/  LDL R30, [R1+0xb2c] ;  /* 0x000b2c00011e7983 */ /* 0x000ee80000100800 */
[----:B------:R0:W3:Y:S01]  /*2f8a0*/  @!P4 LDG.E.U8 R93, desc[UR44][R2.64] ;  /* 0x0000002c025dc981 */ /* 0x0000e2000c1e1100 */
[----:B------:R-:W-:Y:S02]  /*2f8b0*/  ISETP.GE.AND P1, PT, R132, UR8, PT ;  /* 0x0000000884007c0c */ /* 0x000fe4000bf26270 */
[----:B------:R-:W-:Y:S01]  /*2f8c0*/  PRMT R95, RZ, 0x7610, R95 ;  /* 0x00007610ff5f7816 */ /* 0x000fe2000000005f */
        /* <DEDUP_REMOVED lines=41> */
[----:B0-----:R-:W-:Y:S01]  /*2fb60*/  SHF.R.U32.HI R33, RZ, 0x6, R33 ;  /* 0x00000006ff217819 */ /* 0x001fe20000011621 */
[----:B---3--:R-:W-:-:S03]  /*2fb70*/  @!P5 IMAD.MOV.U32 R3, RZ, RZ, R30 ;  /* 0x000000ffff03d224 */ /* 0x008fc600078e001e */
[----:B------:R-:W-:Y:S01]  /*2fb80*/  SGXT.U32 R33, R33, 0x1 ;  /* 0x000000012121781a */ /* 0x000fe20000000000 */
[----:B------:R-:W3:Y:S04]  /*2fb90*/  LDL R30, [R1+0xb04] ;  /* 0x000b0400011e7983 */ /* 0x000ee80000100800 */
[----:B------:R0:W3:Y:S01]  /*2fba0*/  @!P5 LDG.E.U8 R99, desc[UR44][R2.64] ;  /* 0x0000002c0263d981 */ /* 0x0000e2000c1e1100 */
[----:B------:R-:W-:Y:S02]  /*2fbb0*/  ISETP.GE.AND P1, PT, R132, UR8, PT ;  /* 0x0000000884007c0c */ /* 0x000fe4000bf26270 */
[----:B------:R-:W-:Y:S01]  /*2fbc0*/  PRMT R98, RZ, 0x7610, R98 ;  /* 0x00007610ff627816 */ /* 0x000fe20000000062 */
        /* <DEDUP_REMOVED lines=21> */
[----:B------:R0:W4:Y:S01]  /*2fd20*/  @!P3 LDG.E.U8 R101, desc[UR44][R2.64] ;  /* 0x0000002c0265b981 */ /* 0x000122000c1e1100 */
[----:B------:R-:W-:Y:S02]  /*2fd30*/  PRMT R100, RZ, 0x7610, R100 ;  /* 0x00007610ff647816 */ /* 0x000fe40000000064 */
[----:B------:R-:W-:-:S02]  /*2fd40*/  PRMT R103, RZ, 0x7610, R103 ;  /* 0x00007610ff677816 */ /* 0x000fc40000000067 */
[----:B------:R-:W-:Y:S01]  /*2fd50*/  PRMT R105, RZ, 0x7610, R105 ;  /* 0x00007610ff697816 */ /* 0x000fe20000000069 */
[----:B0-----:R-:W-:Y:S02]  /*2fd60*/  @!P2 IMAD.MOV.U32 R2, RZ, RZ, R4 ;  /* 0x000000ffff02a224 */ /* 0x001fe400078e0004 */
[----:B------:R-:W0:Y:S02]  /*2fd70*/  S2R R4, SR_TID.X ;  /* 0x0000000000047919 */ /* 0x000e240000002100 */
[--C-:B0-----:R-:W-:Y:S02]  /*2fd80*/  SHF.R.U32.HI R33, RZ, 0x6, R4.reuse ;  /* 0x00000006ff217819 */ /* 0x101fe40000011604 */
[----:B------:R-:W-:Y:S02]  /*2fd90*/  SHF.R.U32.HI R31, RZ, 0x6, R4 ;  /* 0x00000006ff1f7819 */ /* 0x000fe40000011604 */
[----:B------:R-:W4:Y:S01]  /*2fda0*/  LDL R4, [R1+0xae0] ;  /* 0x000ae00001047983 */ /* 0x000f220000100800 */
[----:B------:R-:W-:Y:S01]  /*2fdb0*/  SGXT.U32 R33, R33, 0x1 ;  /* 0x000000012121781a */ /* 0x000fe20000000000 */
[----:B--2---:R-:W-:Y:S01]  /*2fdc0*/  @!P2 IMAD.MOV.U32 R3, RZ, RZ, R5 ;  /* 0x000000ffff03a224 */ /* 0x004fe200078e0005 */
[----:B------:R-:W-:Y:S01]  /*2fdd0*/  SGXT.U32 R31, R31, 0x1 ;  /* 0x000000011f1f781a */ /* 0x000fe20000000000 */
[----:B------:R-:W2:Y:S01]  /*2fde0*/  LDL R5, [R1+0xadc] ;  /* 0x000adc0001057983 */ /* 0x000ea20000100800 */
[----:B------:R-:W-:-:S02]  /*2fdf0*/  LOP3.LUT R132, R33, 0x52, RZ, 0xfc, !PT ;  /* 0x0000005221847812 */ /* 0x000fc400078efcff */
[----:B------:R-:W-:Y:S01]  /*2fe00*/  LOP3.LUT R33, R31, 0x54, RZ, 0xfc, !PT ;  /* 0x000000541f217812 */ /* 0x000fe200078efcff */
[----:B------:R0:W2:Y:S03]  /*2fe10*/  @!P2 LDG.E.U8 R100, desc[UR44][R2.64] ;  /* 0x0000002c0264a981 */ /* 0x0000a6000c1e1100 */
[----:B------:R-:W-:Y:S02]  /*2fe20*/  ISETP.GE.AND P3, PT, R33, UR8, PT ;  /* 0x0000000821007c0c */ /* 0x000fe4000bf66270 */
[----:B------:R-:W1:Y:S01]  /*2fe30*/  S2R R33, SR_TID.X ;  /* 0x0000000000217919 */ /* 0x000e620000002100 */
[----:B0-----:R-:W-:Y:S02]  /*2fe40*/  @!P5 IMAD.MOV.U32 R2, RZ, RZ, R29 ;  /* 0x000000ffff02d224 */ /* 0x001fe400078e001d */
[----:B---3--:R-:W-:Y:S01]  /*2fe50*/  @!P5 IMAD.MOV.U32 R3, RZ, RZ, R30 ;  /* 0x000000ffff03d224 */ /* 0x008fe200078e001e */
[----:B------:R-:W3:Y:S04]  /*2fe60*/  LDL R29, [R1+0xad8] ;  /* 0x000ad800011d7983 */ /* 0x000ee80000100800 */
[----:B------:R0:W3:Y:S04]  /*2fe70*/  @!P5 LDG.E.U8 R103, desc[UR44][R2.64] ;  /* 0x0000002c0267d981 */ /* 0x0000e8000c1e1100 */
[----:B------:R-:W3:Y:S01]  /*2fe80*/  LDL R30, [R1+0xad4] ;  /* 0x000ad400011e7983 */ /* 0x000ee20000100800 */
[----:B-1----:R-:W-:-:S04]  /*2fe90*/  SHF.R.U32.HI R33, RZ, 0x6, R33 ;  /* 0x00000006ff217819 */ /* 0x002fc80000011621 */
[----:B------:R-:W-:Y:S02]  /*2fea0*/  SGXT.U32 R33, R33, 0x1 ;  /* 0x000000012121781a */ /* 0x000fe40000000000 */
[----:B------:R-:W-:Y:S02]  /*2feb0*/  ISETP.GE.AND P1, PT, R132, UR8, PT ;  /* 0x0000000884007c0c */ /* 0x000fe4000bf26270 */
[----:B------:R-:W-:Y:S01]  /*2fec0*/  PRMT R104, RZ, 0x7610, R104 ;  /* 0x00007610ff687816 */ /* 0x000fe20000000068 */
[----:B0-----:R-:W-:Y:S01]  /*2fed0*/  @!P4 IMAD.MOV.U32 R3, RZ, RZ, R28 ;  /* 0x000000ffff03c224 */ /* 0x001fe200078e001c */
[C---:B------:R-:W-:Y:S01]  /*2fee0*/  LOP3.LUT R28, R33.reuse, 0x58, RZ, 0xfc, !PT ;  /* 0x00000058211c7812 */ /* 0x040fe200078efcff */
[----:B------:R-:W-:Y:S01]  /*2fef0*/  @!P4 IMAD.MOV.U32 R2, RZ, RZ, R27 ;  /* 0x000000ffff02c224 */ /* 0x000fe200078e001b */
[----:B------:R-:W-:Y:S02]  /*2ff00*/  LOP3.LUT R27, R33, 0x5a, RZ, 0xfc, !PT ;  /* 0x0000005a211b7812 */ /* 0x000fe400078efcff */
[----:B------:R-:W-:-:S02]  /*2ff10*/  ISETP.GE.AND P5, PT, R28, UR8, PT ;  /* 0x000000081c007c0c */ /* 0x000fc4000bfa6270 */
[----:B------:R0:W3:Y:S01]  /*2ff20*/  @!P4 LDG.E.U8 R105, desc[UR44][R2.64] ;  /* 0x0000002c0269c981 */ /* 0x0000e2000c1e1100 */
[----:B------:R-:W-:-:S03]  /*2ff30*/  ISETP.GE.AND P4, PT, R27, UR8, PT ;  /* 0x000000081b007c0c */ /* 0x000fc6000bf86270 */
[----:B------:R-:W3:Y:S04]  /*2ff40*/  LDL R28, [R1+0xacc] ;  /* 0x000acc00011c7983 */ /* 0x000ee80000100800 */
[----:B------:R-:W3:Y:S01]  /*2ff50*/  LDL R27, [R1+0xad0] ;  /* 0x000ad000011b7983 */ /* 0x000ee20000100800 */
[----:B0-----:R-:W-:Y:S02]  /*2ff60*/  @!P1 IMAD.MOV.U32 R2, RZ, RZ, R25 ;  /* 0x000000ffff029224 */ /* 0x001fe400078e0019 */
[----:B------:R-:W-:Y:S01]  /*2ff70*/  @!P1 IMAD.MOV.U32 R3, RZ, RZ, R26 ;  /* 0x000000ffff039224 */ /* 0x000fe200078e001a */
[----:B------:R-:W-:Y:S01]  /*2ff80*/  LOP3.LUT R31, R31, 0x56, RZ, 0xfc, !PT ;  /* 0x000000561f1f7812 */ /* 0x000fe200078efcff */
[----:B------:R-:W3:Y:S04]  /*2ff90*/  LDL R26, [R1+0xac4] ;  /* 0x000ac400011a7983 */ /* 0x000ee80000100800 */
[----:B------:R4:W3:Y:S01]  /*2ffa0*/  @!P1 LDG.E.U8 R104, desc[UR44][R2.64] ;  /* 0x0000002c02689981 */ /* 0x0008e2000c1e1100 */
[----:B------:R-:W-:-:S03]  /*2ffb0*/  PRMT R249, RZ, 0x7610, R249 ;  /* 0x00007610fff97816 */ /* 0x000fc600000000f9 */
[----:B------:R-:W3:Y:S01]  /*2ffc0*/  LDL R25, [R1+0xab4] ;  /* 0x000ab40001197983 */ /* 0x000ee20000100800 */
[----:B----4-:R-:W-:-:S03]  /*2ffd0*/  @!P3 IMAD.MOV.U32 R3, RZ, RZ, R24 ;  /* 0x000000ffff03b224 */ /* 0x010fc600078e0018 */
[----:B------:R-:W4:Y:S01]  /*2ffe0*/  LDL R24, [R1+0xac8] ;  /* 0x000ac80001187983 */ /* 0x000f220000100800 */
[----:B------:R-:W-:Y:S01]  /*2fff0*/  ISETP.GE.AND P2, PT, R31, UR8, PT ;  /* 0x000000081f007c0c */ /* 0x000fe2000bf46270 */
[----:B------:R-:W-:Y:S02]  /*30000*/  @!P3 IMAD.MOV.U32 R2, RZ, RZ, R6 ;  /* 0x000000ffff02b224 */ /* 0x000fe400078e0006 */
[----:B------:R-:W4:Y:S04]  /*30010*/  LDL R6, [R1+0xab8] ;  /* 0x000ab80001067983 */ /* 0x000f280000100800 */
[----:B------:R0:W4:Y:S01]  /*30020*/  @!P3 LDG.E.U8 R249, desc[UR44][R2.64] ;  /* 0x0000002c02f9b981 */ /* 0x000122000c1e1100 */
[----:B------:R-:W-:Y:S02]  /*30030*/  PRMT R107, RZ, 0x7610, R107 ;  /* 0x00007610ff6b7816 */ /* 0x000fe4000000006b */
[----:B------:R-:W-:-:S02]  /*30040*/  PRMT R106, RZ, 0x7610, R106 ;  /* 0x00007610ff6a7816 */ /* 0x000fc4000000006a */
[----:B------:R-:W-:Y:S01]  /*30050*/  PRMT R109, RZ, 0x7610, R109 ;  /* 0x00007610ff6d7816 */ /* 0x000fe2000000006d */
[----:B0-----:R-:W-:Y:S02]  /*30060*/  @!P2 IMAD.MOV.U32 R2, RZ, RZ, R4 ;  /* 0x000000ffff02a224 */ /* 0x001fe400078e0004 */
[----:B------:R-:W0:Y:S01]  /*30070*/  S2R R4, SR_TID.X ;  /* 0x0000000000047919 */ /* 0x000e220000002100 */
[----:B--2---:R-:W-:Y:S02]  /*30080*/  @!P2 IMAD.MOV.U32 R3, RZ, RZ, R5 ;  /* 0x000000ffff03a224 */ /* 0x004fe400078e0005 */
[----:B------:R-:W2:Y:S04]  /*30090*/  LDL R5, [R1+0xaac] ;  /* 0x000aac0001057983 */ /* 0x000ea80000100800 */
[----:B------:R3:W2:Y:S01]  /*300a0*/  @!P2 LDG.E.U8 R107, desc[UR44][R2.64] ;  /* 0x0000002c026ba981 */ /* 0x0006a2000c1e1100 */
[----:B0-----:R-:W-:-:S02]  /*300b0*/  SHF.R.U32.HI R33, RZ, 0x6, R4 ;  /* 0x00000006ff217819 */ /* 0x001fc40000011604 */
[----:B------:R-:W-:Y:S02]  /*300c0*/  SHF.R.U32.HI R31, RZ, 0x6, R4 ;  /* 0x00000006ff1f7819 */ /* 0x000fe40000011604 */
[----:B------:R-:W-:Y:S01]  /*300d0*/  SGXT.U32 R33, R33, 0x1 ;  /* 0x000000012121781a */ /* 0x000fe20000000000 */
[----:B------:R-:W2:Y:S01]  /*300e0*/  LDL R4, [R1+0xab0] ;  /* 0x000ab00001047983 */ /* 0x000ea20000100800 */
[----:B------:R-:W-:Y:S02]  /*300f0*/  SGXT.U32 R31, R31, 0x1 ;  /* 0x000000011f1f781a */ /* 0x000fe40000000000 */
[----:B------:R-:W-:Y:S02]  /*30100*/  LOP3.LUT R132, R33, 0x5c, RZ, 0xfc, !PT ;  /* 0x0000005c21847812 */ /* 0x000fe400078efcff */
[----:B------:R-:W-:-:S04]  /*30110*/  LOP3.LUT R33, R31, 0x60, RZ, 0xfc, !PT ;  /* 0x000000601f217812 */ /* 0x000fc800078efcff */
[----:B------:R-:W-:Y:S02]  /*30120*/  ISETP.GE.AND P3, PT, R33, UR8, PT ;  /* 0x0000000821007c0c */ /* 0x000fe4000bf66270 */
[----:B------:R-:W0:Y:S01]  /*30130*/  S2R R33, SR_TID.X ;  /* 0x0000000000217919 */ /* 0x000e220000002100 */
[----:B---3--:R-:W-:Y:S02]  /*30140*/  @!P5 IMAD.MOV.U32 R2, RZ, RZ, R29 ;  /* 0x000000ffff02d224 */ /* 0x008fe400078e001d */
[----:B------:R-:W-:-:S05]  /*30150*/  @!P5 IMAD.MOV.U32 R3, RZ, RZ, R30 ;  /* 0x000000ffff03d224 */ /* 0x000fca00078e001e */
[----:B------:R1:W3:Y:S01]  /*30160*/  @!P5 LDG.E.U8 R106, desc[UR44][R2.64] ;  /* 0x0000002c026ad981 */ /* 0x0002e2000c1e1100 */
[----:B0-----:R-:W-:-:S04]  /*30170*/  SHF.R.U32.HI R33, RZ, 0x6, R33 ;  /* 0x00000006ff217819 */ /* 0x001fc80000011621 */
[----:B------:R-:W-:Y:S01]  /*30180*/  SGXT.U32 R33, R33, 0x1 ;  /* 0x000000012121781a */ /* 0x000fe20000000000 */
[----:B-1----:R-:W-:Y:S02]  /*30190*/  @!P4 IMAD.MOV.U32 R3, RZ, RZ, R28 ;  /* 0x000000ffff03c224 */ /* 0x002fe400078e001c */
[----:B------:R-:W-:Y:S01]  /*301a0*/  @!P4 IMAD.MOV.U32 R2, RZ, RZ, R27 ;  /* 0x000000ffff02c224 */ /* 0x000fe200078e001b */
[----:B------:R-:W-:-:S04]  /*301b0*/  LOP3.LUT R27, R33, 0x66, RZ, 0xfc, !PT ;  /* 0x00000066211b7812 */ /* 0x000fc800078efcff */
[----:B------:R4:W3:Y:S01]  /*301c0*/  @!P4 LDG.E.U8 R109, desc[UR44][R2.64] ;  /* 0x0000002c026dc981 */ /* 0x0008e2000c1e1100 */
[----:B------:R-:W-:-:S03]  /*301d0*/  ISETP.GE.AND P4, PT, R27, UR8, PT ;  /* 0x000000081b007c0c */ /* 0x000fc6000bf86270 */
[----:B------:R-:W3:Y:S01]  /*301e0*/  LDL R27, [R1+0xaa4] ;  /* 0x000aa400011b7983 */ /* 0x000ee20000100800 */
[----:B------:R-:W-:-:S13]  /*301f0*/  ISETP.GE.AND P1, PT, R132, UR8, PT ;  /* 0x0000000884007c0c */ /* 0x000fda000bf26270 */
[----:B----4-:R-:W-:Y:S02]  /*30200*/  @!P1 IMAD.MOV.U32 R2, RZ, RZ, R24 ;  /* 0x000000ffff029224 */ /* 0x010fe400078e0018 */
[----:B------:R-:W4:Y:S01]  /*30210*/  LDL R24, [R1+0xaa8] ;  /* 0x000aa80001187983 */ /* 0x000f220000100800 */
[----:B------:R-:W-:Y:S01]  /*30220*/  LOP3.LUT R31, R31, 0x62, RZ, 0xfc, !PT ;  /* 0x000000621f1f7812 */ /* 0x000fe200078efcff */
[----:B------:R-:W-:Y:S01]  /*30230*/  @!P1 IMAD.MOV.U32 R3, RZ, RZ, R26 ;  /* 0x000000ffff039224 */ /* 0x000fe200078e001a */
[----:B------:R-:W-:Y:S01]  /*30240*/  PRMT R108, RZ, 0x7610, R108 ;  /* 0x00007610ff6c7816 */ /* 0x000fe2000000006c */
[----:B------:R-:W4:Y:S01]  /*30250*/  LDL R26, [R1+0xaa0] ;  /* 0x000aa000011a7983 */ /* 0x000f220000100800 */
[----:B------:R-:W-:Y:S02]  /*30260*/  ISETP.GE.AND P2, PT, R31, UR8, PT ;  /* 0x000000081f007c0c */ /* 0x000fe4000bf46270 */
[----:B------:R-:W-:Y:S02]  /*30270*/  PRMT R110, RZ, 0x7610, R110 ;  /* 0x00007610ff6e7816 */ /* 0x000fe4000000006e */
[----:B------:R0:W4:Y:S02]  /*30280*/  @!P1 LDG.E.U8 R108, desc[UR44][R2.64] ;  /* 0x0000002c026c9981 */ /* 0x000124000c1e1100 */
[----:B0-----:R-:W-:-:S02]  /*30290*/  @!P3 IMAD.MOV.U32 R2, RZ, RZ, R6 ;  /* 0x000000ffff02b224 */ /* 0x001fc400078e0006 */
[----:B------:R-:W-:Y:S01]  /*302a0*/  @!P3 IMAD.MOV.U32 R3, RZ, RZ, R25 ;  /* 0x000000ffff03b224 */ /* 0x000fe200078e0019 */
[----:B------:R-:W-:Y:S01]  /*302b0*/  LOP3.LUT R28, R33, 0x64, RZ, 0xfc, !PT ;  /* 0x00000064211c7812 */ /* 0x000fe200078efcff */
[----:B------:R-:W4:Y:S04]  /*302c0*/  LDL R6, [R1+0xa94] ;  /* 0x000a940001067983 */ /* 0x000f280000100800 */
[----:B------:R2:W4:Y:S01]  /*302d0*/  @!P3 LDG.E.U8 R110, desc[UR44][R2.64] ;  /* 0x0000002c026eb981 */ /* 0x000522000c1e1100 */
[----:B------:R-:W-:-:S03]  /*302e0*/  ISETP.GE.AND P5, PT, R28, UR8, PT ;  /* 0x000000081c007c0c */ /* 0x000fc6000bfa6270 */
[----:B------:R-:W4:Y:S01]  /*302f0*/  LDL R28, [R1+0xa9c] ;  /* 0x000a9c00011c7983 */ /* 0x000f220000100800 */
[----:B------:R-:W-:-:S03]  /*30300*/  PRMT R113, RZ, 0x7610, R113 ;  /* 0x00007610ff717816 */ /* 0x000fc60000000071 */
[----:B------:R-:W4:Y:S01]  /*30310*/  LDL R25, [R1+0xa8c] ;  /* 0x000a8c0001197983 */ /* 0x000f220000100800 */
[----:B--2---:R-:W-:Y:S02]  /*30320*/  @!P2 IMAD.MOV.U32 R3, RZ, RZ, R5 ;  /* 0x000000ffff03a224 */ /* 0x004fe400078e0005 */
[----:B------:R-:W0:Y:S01]  /*30330*/  S2R R5, SR_TID.X ;  /* 0x0000000000057919 */ /* 0x000e220000002100 */
[----:B------:R-:W-:Y:S02]  /*30340*/  @!P2 IMAD.MOV.U32 R2, RZ, RZ, R4 ;  /* 0x000000ffff02a224 */ /* 0x000fe400078e0004 */
[----:B------:R-:W2:Y:S01]  /*30350*/  LDL R4, [R1+0xa98] ;  /* 0x000a980001047983 */ /* 0x000ea20000100800 */
[----:B0-----:R-:W-:-:S03]  /*30360*/  SHF.R.U32.HI R33, RZ, 0x6, R5 ;  /* 0x00000006ff217819 */ /* 0x001fc60000011605 */
[----:B------:R-:W2:Y:S04]  /*30370*/  LDL R5, [R1+0xa90] ;  /* 0x000a900001057983 */ /* 0x000ea80000100800 */
[----:B------:R3:W2:Y:S02]  /*30380*/  @!P2 LDG.E.U8 R113, desc[UR44][R2.64] ;  /* 0x0000002c0271a981 */ /* 0x0006a4000c1e1100 */
[----:B---3--:R-:W-:Y:S02]  /*30390*/  @!P5 IMAD.MOV.U32 R3, RZ, RZ, R27 ;  /* 0x000000ffff03d224 */ /* 0x008fe400078e001b */
[----:B------:R-:W3:Y:S01]  /*303a0*/  LDL R27, [R1+0xa84] ;  /* 0x000a8400011b7983 */ /* 0x000ee20000100800 */
[----:B----4-:R-:W-:-:S03]  /*303b0*/  @!P5 IMAD.MOV.U32 R2, RZ, RZ, R24 ;  /* 0x000000ffff02d224 */ /* 0x010fc600078e0018 */
[----:B------:R-:W4:Y:S01]  /*303c0*/  LDL R24, [R1+0xa88] ;  /* 0x000a880001187983 */ /* 0x000f220000100800 */
[----:B------:R-:W-:-:S04]  /*303d0*/  SGXT.U32 R33, R33, 0x1 ;  /* 0x000000012121781a */ /* 0x000fc80000000000 */
[C---:B------:R-:W-:Y:S02]  /*303e0*/  LOP3.LUT R31, R33.reuse, 0x68, RZ, 0xfc, !PT ;  /* 0x00000068211f7812 */ /* 0x040fe400078efcff */
[C---:B------:R-:W-:Y:S02]  /*303f0*/  LOP3.LUT R30, R33.reuse, 0x6a, RZ, 0xfc, !PT ;  /* 0x0000006a211e7812 */ /* 0x040fe400078efcff */
[----:B------:R-:W-:Y:S02]  /*30400*/  LOP3.LUT R29, R33, 0x6c, RZ, 0xfc, !PT ;  /* 0x0000006c211d7812 */ /* 0x000fe400078efcff */
[----:B------:R-:W0:Y:S01]  /*30410*/  S2R R33, SR_TID.X ;  /* 0x0000000000217919 */ /* 0x000e220000002100 */
[----:B------:R-:W-:Y:S02]  /*30420*/  PRMT R248, RZ, 0x7610, R248 ;  /* 0x00007610fff87816 */ /* 0x000fe400000000f8 */
[----:B------:R-:W-:Y:S02]  /*30430*/  ISETP.GE.AND P1, PT, R31, UR8, PT ;  /* 0x000000081f007c0c */ /* 0x000fe4000bf26270 */
[----:B------:R-:W-:-:S02]  /*30440*/  PRMT R112, RZ, 0x7610, R112 ;  /* 0x00007610ff707816 */ /* 0x000fc40000000070 */
[----:B------:R-:W-:Y:S01]  /*30450*/  PRMT R115, RZ, 0x7610, R115 ;  /* 0x00007610ff737816 */ /* 0x000fe20000000073 */
[----:B------:R1:W4:Y:S01]  /*30460*/  @!P5 LDG.E.U8 R248, desc[UR44][R2.64] ;  /* 0x0000002c02f8d981 */ /* 0x000322000c1e1100 */
[----:B------:R-:W-:Y:S02]  /*30470*/  ISETP.GE.AND P3, PT, R30, UR8, PT ;  /* 0x000000081e007c0c */ /* 0x000fe4000bf66270 */
[----:B------:R-:W-:Y:S02]  /*30480*/  ISETP.GE.AND P2, PT, R29, UR8, PT ;  /* 0x000000081d007c0c */ /* 0x000fe4000bf46270 */
[----:B------:R-:W-:Y:S02]  /*30490*/  PRMT R114, RZ, 0x7610, R114 ;  /* 0x00007610ff727816 */ /* 0x000fe40000000072 */
[----:B------:R-:W-:Y:S02]  /*304a0*/  PRMT R117, RZ, 0x7610, R117 ;  /* 0x00007610ff757816 */ /* 0x000fe40000000075 */
[----:B------:R-:W-:Y:S01]  /*304b0*/  PRMT R119, RZ, 0x7610, R119 ;  /* 0x00007610ff777816 */ /* 0x000fe20000000077 */
[----:B-1----:R-:W-:Y:S01]  /*304c0*/  @!P4 IMAD.MOV.U32 R2, RZ, RZ, R26 ;  /* 0x000000ffff02c224 */ /* 0x002fe200078e001a */
[----:B------:R-:W-:Y:S01]  /*304d0*/  PRMT R118, RZ, 0x7610, R118 ;  /* 0x00007610ff767816 */ /* 0x000fe20000000076 */
[----:B------:R-:W-:Y:S01]  /*304e0*/  @!P4 IMAD.MOV.U32 R3, RZ, RZ, R28 ;  /* 0x000000ffff03c224 */ /* 0x000fe200078e001c */
[----:B------:R-:W-:-:S02]  /*304f0*/  PRMT R121, RZ, 0x7610, R121 ;  /* 0x00007610ff797816 */ /* 0x000fc40000000079 */
[----:B------:R-:W-:Y:S01]  /*30500*/  PRMT R120, RZ, 0x7610, R120 ;  /* 0x00007610ff787816 */ /* 0x000fe20000000078 */
[----:B------:R-:W-:Y:S01]  /*30510*/  UISETP.GE.AND UP0, UPT, UR51, UR8, UPT ;  /* 0x000000083300728c */ /* 0x000fe2000bf06270 */
[----:B------:R1:W4:Y:S01]  /*30520*/  @!P4 LDG.E.U8 R112, desc[UR44][R2.64] ;  /* 0x0000002c0270c981 */ /* 0x000322000c1e1100 */
[----:B------:R-:W-:Y:S02]  /*30530*/  PRMT R66, RZ, 0x7610, R66 ;  /* 0x00007610ff427816 */ /* 0x000fe40000000042 */
[----:B------:R-:W-:Y:S02]  /*30540*/  PRMT R75, RZ, 0x7610, R75 ;  /* 0x00007610ff4b7816 */ /* 0x000fe4000000004b */
[----:B------:R-:W-:Y:S01]  /*30550*/  PRMT R83, RZ, 0x7610, R83 ;  /* 0x00007610ff537816 */ /* 0x000fe20000000053 */
[----:B------:R-:W-:Y:S01]  /*30560*/  UISETP.GE.AND UP1, UPT, UR48, UR8, UPT ;  /* 0x000000083000728c */ /* 0x000fe2000bf26270 */
[----:B0-----:R-:W-:Y:S01]  /*30570*/  SHF.R.U32.HI R33, RZ, 0x6, R33 ;  /* 0x00000006ff217819 */ /* 0x001fe20000011621 */
[----:B------:R-:W-:Y:S01]  /*30580*/  UISETP.GE.AND UP2, UPT, UR47, UR8, UPT ;  /* 0x000000082f00728c */ /* 0x000fe2000bf46270 */
[----:B------:R-:W-:Y:S01]  /*30590*/  PRMT R123, RZ, 0x7610, R123 ;  /* 0x00007610ff7b7816 */ /* 0x000fe2000000007b */
[----:B-1----:R-:W-:Y:S01]  /*305a0*/  @!P1 IMAD.MOV.U32 R3, RZ, RZ, R6 ;  /* 0x000000ffff039224 */ /* 0x002fe200078e0006 */
[----:B------:R-:W-:Y:S01]  /*305b0*/  PRMT R88, RZ, 0x7610, R88 ;  /* 0x00007610ff587816 */ /* 0x000fe20000000058 */
[----:B------:R-:W4:Y:S01]  /*305c0*/  LDL R6, [R1+0xa74] ;  /* 0x000a740001067983 */ /* 0x000f220000100800 */
[----:B------:R-:W-:-:S02]  /*305d0*/  SGXT.U32 R33, R33, 0x1 ;  /* 0x000000012121781a */ /* 0x000fc40000000000 */
[----:B------:R-:W-:Y:S01]  /*305e0*/  PRMT R97, RZ, 0x7610, R97 ;  /* 0x00007610ff617816 */ /* 0x000fe20000000061 */
[----:B------:R-:W4:Y:S01]  /*305f0*/  LDL R31, [R1+0xa4c] ;  /* 0x000a4c00011f7983 */ /* 0x000f220000100800 */
[C---:B------:R-:W-:Y:S02]  /*30600*/  LOP3.LUT R26, R33.reuse, 0x72, RZ, 0xfc, !PT ;  /* 0x00000072211a7812 */ /* 0x040fe400078efcff */
[----:B------:R-:W-:Y:S02]  /*30610*/  LOP3.LUT R28, R33, 0x70, RZ, 0xfc, !PT ;  /* 0x00000070211c7812 */ /* 0x000fe400078efcff */
[----:B------:R-:W-:Y:S02]  /*30620*/  ISETP.GE.AND P4, PT, R26, UR8, PT ;  /* 0x000000081a007c0c */ /* 0x000fe4000bf86270 */
[----:B------:R-:W4:Y:S01]  /*30630*/  LDL R26, [R1+0xa6c] ;  /* 0x000a6c00011a7983 */ /* 0x000f220000100800 */
[----:B------:R-:W-:-:S03]  /*30640*/  ISETP.GE.AND P5, PT, R28, UR8, PT ;  /* 0x000000081c007c0c */ /* 0x000fc6000bfa6270 */
[----:B------:R-:W4:Y:S01]  /*30650*/  LDL R28, [R1+0xa64] ;  /* 0x000a6400011c7983 */ /* 0x000f220000100800 */
[----:B--2---:R-:W-:-:S03]  /*30660*/  @!P1 IMAD.MOV.U32 R2, RZ, RZ, R4 ;  /* 0x000000ffff029224 */ /* 0x004fc600078e0004 */
[----:B------:R-:W2:Y:S04]  /*30670*/  LDL R4, [R1+0xa78] ;  /* 0x000a780001047983 */ /* 0x000ea80000100800 */
[----:B------:R0:W2:Y:S02]  /*30680*/  @!P1 LDG.E.U8 R115, desc[UR44][R2.64] ;  /* 0x0000002c02739981 */ /* 0x0000a4000c1e1100 */
[----:B0-----:R-:W-:Y:S02]  /*30690*/  @!P3 IMAD.MOV.U32 R2, RZ, RZ, R5 ;  /* 0x000000ffff02b224 */ /* 0x001fe400078e0005 */
[----:B------:R-:W0:Y:S01]  /*306a0*/  S2R R5, SR_TID.X ;  /* 0x0000000000057919 */ /* 0x000e220000002100 */
[----:B------:R-:W-:Y:S02]  /*306b0*/  @!P3 IMAD.MOV.U32 R3, RZ, RZ, R25 ;  /* 0x000000ffff03b224 */ /* 0x000fe400078e0019 */
[----:B------:R-:W2:Y:S04]  /*306c0*/  LDL R25, [R1+0xa70] ;  /* 0x000a700001197983 */ /* 0x000ea80000100800 */
[----:B------:R3:W2:Y:S01]  /*306d0*/  @!P3 LDG.E.U8 R114, desc[UR44][R2.64] ;  /* 0x0000002c0272b981 */ /* 0x0006a2000c1e1100 */
[----:B0-----:R-:W-:-:S03]  /*306e0*/  SHF.R.U32.HI R33, RZ, 0x6, R5 ;  /* 0x00000006ff217819 */ /* 0x001fc60000011605 */
[----:B------:R-:W2:Y:S01]  /*306f0*/  LDL R5, [R1+0xa60] ;  /* 0x000a600001057983 */ /* 0x000ea20000100800 */
[----:B---3--:R-:W-:-:S03]  /*30700*/  @!P2 IMAD.MOV.U32 R3, RZ, RZ, R27 ;  /* 0x000000ffff03a224 */ /* 0x008fc600078e001b */
[----:B------:R-:W3:Y:S01]  /*30710*/  LDL R27, [R1+0xa68] ;  /* 0x000a6800011b7983 */ /* 0x000ee20000100800 */
[----:B----4-:R-:W-:-:S03]  /*30720*/  @!P2 IMAD.MOV.U32 R2, RZ, RZ, R24 ;  /* 0x000000ffff02a224 */ /* 0x010fc600078e0018 */
[----:B------:R-:W4:Y:S04]  /*30730*/  LDL R24, [R1+0xa5c] ;  /* 0x000a5c0001187983 */ /* 0x000f280000100800 */
[----:B------:R0:W4:Y:S01]  /*30740*/  @!P2 LDG.E.U8 R117, desc[UR44][R2.64] ;  /* 0x0000002c0275a981 */ /* 0x000122000c1e1100 */
[----:B------:R-:W-:-:S04]  /*30750*/  SGXT.U32 R33, R33, 0x1 ;  /* 0x000000012121781a */ /* 0x000fc80000000000 */
[C---:B------:R-:W-:Y:S02]  /*30760*/  LOP3.LUT R30, R33.reuse, 0x74, RZ, 0xfc, !PT ;  /* 0x00000074211e7812 */ /* 0x040fe400078efcff */
[----:B------:R-:W-:Y:S02]  /*30770*/  LOP3.LUT R29, R33, 0x76, RZ, 0xfc, !PT ;  /* 0x00000076211d7812 */ /* 0x000fe400078efcff */
[----:B------:R-:W-:Y:S02]  /*30780*/  ISETP.GE.AND P1, PT, R30, UR8, PT ;  /* 0x000000081e007c0c */ /* 0x000fe4000bf26270 */
[----:B------:R-:W-:Y:S01]  /*30790*/  ISETP.GE.AND P2, PT, R29, UR8, PT ;  /* 0x000000081d007c0c */ /* 0x000fe2000bf46270 */
[----:B0-----:R-:W-:Y:S01]  /*307a0*/  @!P5 IMAD.MOV.U32 R3, RZ, RZ, R6 ;  /* 0x000000ffff03d224 */ /* 0x001fe200078e0006 */
[----:B------:R-:W-:Y:S01]  /*307b0*/  PLOP3.LUT P3, PT, PT, PT, UP0, 0x80, 0x0 ;  /* 0x000000000000781c */ /* 0x000fe20003f6f008 */
[----:B------:R-:W4:Y:S04]  /*307c0*/  LDL R6, [R1+0xc20] ;  /* 0x000c200001067983 */ /* 0x000f280000100800 */
[----:B------:R-:W4:Y:S01]  /*307d0*/  LDL R29, [R1+0xa54] ;  /* 0x000a5400011d7983 */ /* 0x000f220000100800 */
[----:B--2---:R-:W-:Y:S01]  /*307e0*/  @!P5 IMAD.MOV.U32 R2, RZ, RZ, R4 ;  /* 0x000000ffff02d224 */ /* 0x004fe200078e0004 */
[----:B------:R-:W0:Y:S02]  /*307f0*/  S2R R33, SR_TID.X ;  /* 0x0000000000217919 */ /* 0x000e240000002100 */
[----:B------:R-:W2:Y:S04]  /*30800*/  LDL R4, [R1+0xc24] ;  /* 0x000c240001047983 */ /* 0x000ea80000100800 */
[----:B------:R1:W2:Y:S04]  /*30810*/  @!P5 LDG.E.U8 R119, desc[UR44][R2.64] ;  /* 0x0000002c0277d981 */ /* 0x0002a8000c1e1100 */
[----:B------:R-:W2:Y:S01]  /*30820*/  LDL R30, [R1+0xa50] ;  /* 0x000a5000011e7983 */ /* 0x000ea20000100800 */
[----:B-1----:R-:W-:-:S02]  /*30830*/  @!P4 IMAD.MOV.U32 R3, RZ, RZ, R26 ;  /* 0x000000ffff03c224 */ /* 0x002fc400078e001a */
[----:B------:R-:W-:Y:S01]  /*30840*/  @!P4 IMAD.MOV.U32 R2, RZ, RZ, R25 ;  /* 0x000000ffff02c224 */ /* 0x000fe200078e0019 */
[----:B------:R-:W2:Y:S04]  /*30850*/  LDL R26, [R1+0xbfc] ;  /* 0x000bfc00011a7983 */ /* 0x000ea80000100800 */
[----:B------:R1:W2:Y:S04]  /*30860*/  @!P4 LDG.E.U8 R118, desc[UR44][R2.64] ;  /* 0x0000002c0276c981 */ /* 0x0002a8000c1e1100 */
[----:B------:R-:W2:Y:S01]  /*30870*/  LDL R25, [R1+0xc00] ;  /* 0x000c000001197983 */ /* 0x000ea20000100800 */
[----:B-1----:R-:W-:-:S02]  /*30880*/  @!P1 IMAD.MOV.U32 R3, RZ, RZ, R28 ;  /* 0x000000ffff039224 */ /* 0x002fc400078e001c */
[----:B---3--:R-:W-:Y:S01]  /*30890*/  @!P1 IMAD.MOV.U32 R2, RZ, RZ, R27 ;  /* 0x000000ffff029224 */ /* 0x008fe200078e001b */
[----:B------:R-:W-:Y:S01]  /*308a0*/  PLOP3.LUT P4, PT, PT, PT, UP0, 0x80, 0x0 ;  /* 0x000000000000781c */ /* 0x000fe20003f8f008 */
[----:B------:R-:W3:Y:S04]  /*308b0*/  LDL R28, [R1+0xb7c] ;  /* 0x000b7c00011c7983 */ /* 0x000ee80000100800 */
[----:B------:R1:W3:Y:S04]  /*308c0*/  @!P1 LDG.E.U8 R121, desc[UR44][R2.64] ;  /* 0x0000002c02799981 */ /* 0x0002e8000c1e1100 */
[----:B------:R-:W3:Y:S01]  /*308d0*/  LDL R27, [R1+0xb80] ;  /* 0x000b8000011b7983 */ /* 0x000ee20000100800 */
[----:B-1----:R-:W-:-:S03]  /*308e0*/  @!P2 IMAD.MOV.U32 R2, RZ, RZ, R5 ;  /* 0x000000ffff02a224 */ /* 0x002fc600078e0005 */
[----:B------:R-:W3:Y:S01]  /*308f0*/  LDL R5, [R1+0xbc0] ;  /* 0x000bc00001057983 */ /* 0x000ee20000100800 */
[----:B----4-:R-:W-:-:S03]  /*30900*/  @!P2 IMAD.MOV.U32 R3, RZ, RZ, R24 ;  /* 0x000000ffff03a224 */ /* 0x010fc600078e0018 */
[----:B------:R-:W4:Y:S04]  /*30910*/  LDL R24, [R1+0xbbc] ;  /* 0x000bbc0001187983 */ /* 0x000f280000100800 */
[----:B------:R1:W4:Y:S01]  /*30920*/  @!P2 LDG.E.U8 R120, desc[UR44][R2.64] ;  /* 0x0000002c0278a981 */ /* 0x000322000c1e1100 */
[----:B------:R-:W-:-:S06]  /*30930*/  UISETP.GE.AND UP0, UPT, UR50, UR8, UPT ;  /* 0x000000083200728c */ /* 0x000fcc000bf06270 */
[----:B------:R-:W-:Y:S01]  /*30940*/  PLOP3.LUT P1, PT, PT, PT, UP0, 0x80, 0x0 ;  /* 0x000000000000781c */ /* 0x000fe20003f2f008 */
[----:B-1----:R-:W-:Y:S02]  /*30950*/  @!P0 IMAD.MOV.U32 R3, RZ, RZ, R6 ;  /* 0x000000ffff038224 */ /* 0x002fe400078e0006 */
[----:B------:R-:W1:Y:S02]  /*30960*/  S2R R6, SR_TID.X ;  /* 0x0000000000067919 */ /* 0x000e640000002100 */
[----:B-1----:R-:W-:-:S04]  /*30970*/  SHF.R.U32.HI R6, RZ, 0x6, R6 ;  /* 0x00000006ff067819 */ /* 0x002fc80000011606 */
[----:B------:R-:W-:Y:S01]  /*30980*/  SGXT.U32 R6, R6, 0x1 ;  /* 0x000000010606781a */ /* 0x000fe20000000000 */
[----:B--2---:R-:W-:Y:S02]  /*30990*/  @!P0 IMAD.MOV.U32 R2, RZ, RZ, R4 ;  /* 0x000000ffff028224 */ /* 0x004fe400078e0004 */
[----:B------:R-:W2:Y:S04]  /*309a0*/  LDL R4, [R1+0xa58] ;  /* 0x000a580001047983 */ /* 0x000ea80000100800 */
[----:B------:R1:W2:Y:S02]  /*309b0*/  @!P0 LDG.E.U8 R66, desc[UR44][R2.64] ;  /* 0x0000002c02428981 */ /* 0x0002a4000c1e1100 */
[----:B-1----:R-:W-:Y:S02]  /*309c0*/  @!P3 IMAD.MOV.U32 R3, RZ, RZ, R26 ;  /* 0x000000ffff03b224 */ /* 0x002fe400078e001a */
[----:B------:R-:W2:Y:S01]  /*309d0*/  LDL R26, [R1+0xb3c] ;  /* 0x000b3c00011a7983 */ /* 0x000ea20000100800 */
[----:B------:R-:W-:Y:S01]  /*309e0*/  @!P3 IMAD.MOV.U32 R2, RZ, RZ, R25 ;  /* 0x000000ffff02b224 */ /* 0x000fe200078e0019 */
[----:B------:R-:W-:-:S04]  /*309f0*/  LOP3.LUT R25, R6, 0x78, RZ, 0xfc, !PT ;  /* 0x0000007806197812 */ /* 0x000fc800078efcff */
[----:B------:R3:W2:Y:S01]  /*30a00*/  @!P4 LDG.E.U8 R75, desc[UR44][R2.64] ;  /* 0x0000002c024bc981 */ /* 0x0006a2000c1e1100 */
[----:B------:R-:W-:-:S03]  /*30a10*/  ISETP.GE.AND P0, PT, R25, UR8, PT ;  /* 0x0000000819007c0c */ /* 0x000fc6000bf06270 */
[----:B------:R-:W2:Y:S01]  /*30a20*/  LDL R25, [R1+0xafc] ;  /* 0x000afc0001197983 */ /* 0x000ea20000100800 */
[----:B---3--:R-:W-:-:S03]  /*30a30*/  @!P1 IMAD.MOV.U32 R2, RZ, RZ, R5 ;  /* 0x000000ffff029224 */ /* 0x008fc600078e0005 */
[----:B------:R-:W3:Y:S01]  /*30a40*/  LDL R5, [R1+0xb40] ;  /* 0x000b400001057983 */ /* 0x000ee20000100800 */
[----:B----4-:R-:W-:-:S03]  /*30a50*/  @!P1 IMAD.MOV.U32 R3, RZ, RZ, R24 ;  /* 0x000000ffff039224 */ /* 0x010fc600078e0018 */
[----:B------:R-:W4:Y:S01]  /*30a60*/  LDL R24, [R1+0xb00] ;  /* 0x000b000001187983 */ /* 0x000f220000100800 */
[----:B------:R-:W-:-:S13]  /*30a70*/  PLOP3.LUT P2, PT, PT, PT, UP0, 0x80, 0x0 ;  /* 0x000000000000781c */ /* 0x000fda0003f4f008 */
[----:B------:R1:W4:Y:S01]  /*30a80*/  @!P2 LDG.E.U8 R83, desc[UR44][R2.64] ;  /* 0x0000002c0253a981 */ /* 0x000322000c1e1100 */
[----:B------:R-:W-:-:S06]  /*30a90*/  UISETP.GE.AND UP0, UPT, UR49, UR8, UPT ;  /* 0x000000083100728c */ /* 0x000fcc000bf06270 */
[----:B------:R-:W-:Y:S02]  /*30aa0*/  PLOP3.LUT P5, PT, PT, PT, UP0, 0x80, 0x0 ;  /* 0x000000000000781c */ /* 0x000fe40003faf008 */
[----:B------:R-:W-:Y:S01]  /*30ab0*/  PLOP3.LUT P6, PT, PT, PT, UP0, 0x80, 0x0 ;  /* 0x000000000000781c */ /* 0x000fe20003fcf008 */
[----:B-1----:R-:W-:Y:S01]  /*30ac0*/  @!P0 IMAD.MOV.U32 R3, RZ, RZ, R29 ;  /* 0x000000ffff038224 */ /* 0x002fe200078e001d */
[----:B------:R-:W-:Y:S02]  /*30ad0*/  PLOP3.LUT P1, PT, PT, PT, UP1, 0x80, 0x0 ;  /* 0x000000000000781c */ /* 0x000fe40003f2f018 */
[----:B------:R-:W-:Y:S02]  /*30ae0*/  PLOP3.LUT P4, PT, PT, PT, UP1, 0x80, 0x0 ;  /* 0x000000000000781c */ /* 0x000fe40003f8f018 */
[----:B------:R-:W-:Y:S02]  /*30af0*/  PLOP3.LUT P2, PT, PT, PT, UP2, 0x80, 0x0 ;  /* 0x000000000000781c */ /* 0x000fe40003f4f028 */
[----:B0-----:R-:W-:-:S04]  /*30b00*/  SHF.R.U32.HI R33, RZ, 0x6, R33 ;  /* 0x00000006ff217819 */ /* 0x001fc80000011621 */
[----:B------:R-:W-:Y:S01]  /*30b10*/  SGXT.U32 R33, R33, 0x1 ;  /* 0x000000012121781a */ /* 0x000fe20000000000 */
[----:B--2---:R-:W-:Y:S02]  /*30b20*/  @!P0 IMAD.MOV.U32 R2, RZ, RZ, R4 ;  /* 0x000000ffff028224 */ /* 0x004fe400078e0004 */
[----:B------:R-:W0:Y:S03]  /*30b30*/  S2R R4, SR_TID.X ;  /* 0x0000000000047919 */ /* 0x000e260000002100 */
[----:B------:R1:W2:Y:S02]  /*30b40*/  @!P0 LDG.E.U8 R123, desc[UR44][R2.64] ;  /* 0x0000002c027b8981 */ /* 0x0002a4000c1e1100 */
[----:B-1----:R-:W-:Y:S02]  /*30b50*/  @!P5 IMAD.MOV.U32 R2, RZ, RZ, R27 ;  /* 0x000000ffff02d224 */ /* 0x002fe400078e001b */
[----:B------:R-:W-:-:S05]  /*30b60*/  @!P5 IMAD.MOV.U32 R3, RZ, RZ, R28 ;  /* 0x000000ffff03d224 */ /* 0x000fca00078e001c */
[----:B------:R1:W2:Y:S01]  /*30b70*/  @!P6 LDG.E.U8 R88, desc[UR44][R2.64] ;  /* 0x0000002c0258e981 */ /* 0x0002a2000c1e1100 */
[----:B0-----:R-:W-:Y:S01]  /*30b80*/  SHF.R.U32.HI R4, RZ, 0x6, R4 ;  /* 0x00000006ff047819 */ /* 0x001fe20000011604 */
[----:B-1----:R-:W-:-:S03]  /*30b90*/  @!P1 IMAD.MOV.U32 R3, RZ, RZ, R26 ;  /* 0x000000ffff039224 */ /* 0x002fc600078e001a */
[----:B------:R-:W-:-:S04]  /*30ba0*/  SGXT.U32 R4, R4, 0x1 ;  /* 0x000000010404781a */ /* 0x000fc80000000000 */
[----:B------:R-:W-:Y:S02]  /*30bb0*/  LOP3.LUT R26, R4, 0x7a, RZ, 0xfc, !PT ;  /* 0x0000007a041a7812 */ /* 0x000fe400078efcff */
[----:B------:R-:W2:Y:S01]  /*30bc0*/  LDL R4, [R1+0xac0] ;  /* 0x000ac00001047983 */ /* 0x000ea20000100800 */
[----:B---3--:R-:W-:Y:S01]  /*30bd0*/  @!P1 IMAD.MOV.U32 R2, RZ, RZ, R5 ;  /* 0x000000ffff029224 */ /* 0x008fe200078e0005 */
[----:B------:R-:W-:Y:S02]  /*30be0*/  ISETP.GE.AND P1, PT, R26, UR8, PT ;  /* 0x000000081a007c0c */ /* 0x000fe4000bf26270 */
[----:B------:R-:W2:Y:S04]  /*30bf0*/  LDL R5, [R1+0xabc] ;  /* 0x000abc0001057983 */ /* 0x000ea80000100800 */
[----:B------:R0:W3:Y:S04]  /*30c00*/  @!P4 LDG.E.U8 R97, desc[UR44][R2.64] ;  /* 0x0000002c0261c981 */ /* 0x0000e8000c1e1100 */
[----:B------:R-:W2:Y:S01]  /*30c10*/  LDL R26, [R1+0xa44] ;  /* 0x000a4400011a7983 */ /* 0x000ea20000100800 */
[----:B0-----:R-:W-:-:S03]  /*30c20*/  @!P2 IMAD.MOV.U32 R3, RZ, RZ, R25 ;  /* 0x000000ffff03a224 */ /* 0x001fc600078e0019 */
[----:B------:R-:W3:Y:S04]  /*30c30*/  LDL R25, [R1+0xa48] ;  /* 0x000a480001197983 */ /* 0x000ee80000100800 */
[----:B------:R-:W3:Y:S04]  /*30c40*/  LDL.LU R132, [R1+0x1358] ;  /* 0x0013580001847983 */ /* 0x000ee80000300800 */
[----:B------:R-:W3:Y:S04]  /*30c50*/  LDL.LU R137, [R1+0x131c] ;  /* 0x00131c0001897983 */ /* 0x000ee80000300800 */
[----:B------:R-:W3:Y:S04]  /*30c60*/  LDL.LU R148, [R1+0x1318] ;  /* 0x0013180001947983 */ /* 0x000ee80000300800 */
[----:B------:R-:W3:Y:S04]  /*30c70*/  LDL R29, [R1+0xa7c] ;  /* 0x000a7c00011d7983 */ /* 0x000ee80000100800 */
[----:B------:R-:W3:Y:S01]  /*30c80*/  LDL R28, [R1+0xa80] ;  /* 0x000a8000011c7983 */ /* 0x000ee20000100800 */
[----:B----4-:R-:W-:Y:S01]  /*30c90*/  @!P2 IMAD.MOV.U32 R2, RZ, RZ, R24 ;  /* 0x000000ffff02a224 */ /* 0x010fe200078e0018 */
[----:B------:R-:W-:-:S02]  /*30ca0*/  LOP3.LUT R24, R33, 0x7c, RZ, 0xfc, !PT ;  /* 0x0000007c21187812 */ /* 0x000fc400078efcff */
[----:B------:R-:W4:Y:S02]  /*30cb0*/  LDL R27, [R1+0xa3c] ;  /* 0x000a3c00011b7983 */ /* 0x000f240000100800 */
[----:B------:R-:W-:Y:S02]  /*30cc0*/  ISETP.GE.AND P2, PT, R24, UR8, PT ;  /* 0x0000000818007c0c */ /* 0x000fe4000bf46270 */
[----:B------:R-:W4:Y:S01]  /*30cd0*/  LDL R24, [R1+0xa40] ;  /* 0x000a400001187983 */ /* 0x000f220000100800 */
[----:B------:R-:W-:Y:S02]  /*30ce0*/  PLOP3.LUT P3, PT, PT, PT, UP2, 0x80, 0x0 ;  /* 0x000000000000781c */ /* 0x000fe40003f6f028 */
[----:B------:R-:W-:Y:S01]  /*30cf0*/  PRMT R102, RZ, 0x7610, R102 ;  /* 0x00007610ff667816 */ /* 0x000fe20000000066 */
[----:B------:R-:W-:Y:S01]  /*30d00*/  UISETP.GE.AND UP1, UPT, UR43, UR8, UPT ;  /* 0x000000082b00728c */ /* 0x000fe2000bf26270 */
[----:B------:R-:W-:Y:S01]  /*30d10*/  PRMT R0, RZ, 0x7610, R0 ;  /* 0x00007610ff007816 */ /* 0x000fe20000000000 */
[----:B------:R-:W4:Y:S01]  /*30d20*/  LDL R134, [R1+0x1818] ;  /* 0x0018180001867983 */ /* 0x000f220000100800 */
[----:B------:R-:W-:-:S03]  /*30d30*/  PRMT R124, RZ, 0x7610, R124 ;  /* 0x00007610ff7c7816 */ /* 0x000fc6000000007c */
[----:B------:R-:W4:Y:S04]  /*30d40*/  LDL R33, [R1+0x181c] ;  /* 0x00181c0001217983 */ /* 0x000f280000100800 */
[----:B------:R0:W4:Y:S01]  /*30d50*/  @!P3 LDG.E.U8 R102, desc[UR44][R2.64] ;  /* 0x0000002c0266b981 */ /* 0x000122000c1e1100 */
[----:B------:R-:W-:Y:S02]  /*30d60*/  PLOP3.LUT P4, PT, PT, PT, UP1, 0x80, 0x0 ;  /* 0x000000000000781c */ /* 0x000fe40003f8f018 */
[----:B------:R-:W-:Y:S01]  /*30d70*/  PRMT R116, RZ, 0x7610, R116 ;  /* 0x00007610ff747816 */ /* 0x000fe20000000074 */
[----:B------:R-:W1:Y:S01]  /*30d80*/  S2R R6, SR_TID.X ;  /* 0x0000000000067919 */ /* 0x000e620000002100 */
[----:B------:R-:W-:Y:S01]  /*30d90*/  UISETP.GE.AND UP0, UPT, UR46, UR8, UPT ;  /* 0x000000082e00728c */ /* 0x000fe2000bf06270 */
[----:B------:R-:W-:-:S02]  /*30da0*/  PRMT R111, RZ, 0x7610, R111 ;  /* 0x00007610ff6f7816 */ /* 0x000fc4000000006f */
[----:B------:R-:W-:Y:S01]  /*30db0*/  PRMT R151, RZ, 0x7610, R151 ;  /* 0x00007610ff977816 */ /* 0x000fe20000000097 */
[----:B------:R-:W4:Y:S01]  /*30dc0*/  LDL R150, [R1+0x14d8] ;  /* 0x0014d80001967983 */ /* 0x000f220000100800 */
[----:B0-----:R-:W-:Y:S02]  /*30dd0*/  @!P1 IMAD.MOV.U32 R2, RZ, RZ, R30 ;  /* 0x000000ffff029224 */ /* 0x001fe400078e001e */
[----:B------:R-:W-:Y:S01]  /*30de0*/  @!P1 IMAD.MOV.U32 R3, RZ, RZ, R31 ;  /* 0x000000ffff039224 */ /* 0x000fe200078e001f */
[----:B------:R-:W-:Y:S01]  /*30df0*/  UISETP.GE.AND UP2, UPT, UR40, UR8, UPT ;  /* 0x000000082800728c */ /* 0x000fe2000bf46270 */
[----:B------:R-:W-:Y:S01]  /*30e00*/  PLOP3.LUT P3, PT, PT, PT, UP1, 0x80, 0x0 ;  /* 0x000000000000781c */ /* 0x000fe20003f6f018 */
[----:B------:R-:W4:Y:S04]  /*30e10*/  LDL R31, [R1+0x1798] ;  /* 0x00179800011f7983 */ /* 0x000f280000100800 */
[----:B------:R2:W4:Y:S01]  /*30e20*/  @!P1 LDG.E.U8 R0, desc[UR44][R2.64] ;  /* 0x0000002c02009981 */ /* 0x000522000c1e1100 */
[----:B------:R-:W-:-:S03]  /*30e30*/  PLOP3.LUT P6, PT, PT, PT, UP2, 0x80, 0x0 ;  /* 0x000000000000781c */ /* 0x000fc60003fcf028 */
[----:B------:R-:W4:Y:S01]  /*30e40*/  LDL R30, [R1+0x179c] ;  /* 0x00179c00011e7983 */ /* 0x000f220000100800 */
[----:B------:R-:W-:Y:S02]  /*30e50*/  PRMT R149, RZ, 0x7610, R149 ;  /* 0x00007610ff957816 */ /* 0x000fe40000000095 */
[----:B------:R-:W-:Y:S01]  /*30e60*/  PRMT R147, RZ, 0x7610, R147 ;  /* 0x00007610ff937816 */ /* 0x000fe20000000093 */
[----:B------:R-:W4:Y:S01]  /*30e70*/  LDL R139, [R1+0x14dc] ;  /* 0x0014dc00018b7983 */ /* 0x000f220000100800 */
[----:B--2---:R-:W-:-:S03]  /*30e80*/  @!P2 IMAD.MOV.U32 R3, RZ, RZ, R26 ;  /* 0x000000ffff03a224 */ /* 0x004fc600078e001a */
[----:B------:R-:W2:Y:S01]  /*30e90*/  LDL R26, [R1+0x1838] ;  /* 0x00183800011a7983 */ /* 0x000ea20000100800 */
[----:B---3--:R-:W-:-:S03]  /*30ea0*/  @!P2 IMAD.MOV.U32 R2, RZ, RZ, R25 ;  /* 0x000000ffff02a224 */ /* 0x008fc600078e0019 */
[----:B------:R-:W3:Y:S04]  /*30eb0*/  LDL R25, [R1+0x183c] ;  /* 0x00183c0001197983 */ /* 0x000ee80000100800 */
[----:B------:R0:W3:Y:S02]  /*30ec0*/  @!P2 LDG.E.U8 R124, desc[UR44][R2.64] ;  /* 0x0000002c027ca981 */ /* 0x0000e4000c1e1100 */
[----:B0-----:R-:W-:Y:S02]  /*30ed0*/  @!P4 IMAD.MOV.U32 R3, RZ, RZ, R29 ;  /* 0x000000ffff03c224 */ /* 0x001fe400078e001d */
[----:B------:R-:W3:Y:S01]  /*30ee0*/  LDL R29, [R1+0x17d8] ;  /* 0x0017d800011d7983 */ /* 0x000ee20000100800 */
[----:B------:R-:W-:-:S03]  /*30ef0*/  @!P4 IMAD.MOV.U32 R2, RZ, RZ, R28 ;  /* 0x000000ffff02c224 */ /* 0x000fc600078e001c */
[----:B------:R-:W3:Y:S04]  /*30f00*/  LDL R28, [R1+0x17dc] ;  /* 0x0017dc00011c7983 */ /* 0x000ee80000100800 */
[----:B------:R4:W3:Y:S02]  /*30f10*/  @!P3 LDG.E.U8 R116, desc[UR44][R2.64] ;  /* 0x0000002c0274b981 */ /* 0x0008e4000c1e1100 */
[----:B----4-:R-:W-:Y:S02]  /*30f20*/  @!P6 IMAD.MOV.U32 R2, RZ, RZ, R24 ;  /* 0x000000ffff02e224 */ /* 0x010fe400078e0018 */
[----:B------:R-:W4:Y:S01]  /*30f30*/  LDL R24, [R1+0x175c] ;  /* 0x00175c0001187983 */ /* 0x000f220000100800 */
[----:B------:R-:W-:Y:S02]  /*30f40*/  PLOP3.LUT P0, PT, PT, PT, UP0, 0x80, 0x0 ;  /* 0x000000000000781c */ /* 0x000fe40003f0f008 */
[----:B------:R-:W-:-:S02]  /*30f50*/  PLOP3.LUT P5, PT, PT, PT, UP0, 0x80, 0x0 ;  /* 0x000000000000781c */ /* 0x000fc40003faf008 */
[----:B------:R-:W-:Y:S01]  /*30f60*/  PLOP3.LUT P0, PT, PT, PT, UP2, 0x80, 0x0 ;  /* 0x000000000000781c */ /* 0x000fe20003f0f028 */
[----:B------:R-:W-:Y:S01]  /*30f70*/  @!P6 IMAD.MOV.U32 R3, RZ, RZ, R27 ;  /* 0x000000ffff03e224 */ /* 0x000fe200078e001b */
[----:B-1----:R-:W-:Y:S01]  /*30f80*/  LOP3.LUT R6, R6, 0x7f, RZ, 0xc0, !PT ;  /* 0x0000007f06067812 */ /* 0x002fe200078ec0ff */
[----:B------:R-:W4:Y:S08]  /*30f90*/  LDL R27, [R1+0x1758] ;  /* 0x00175800011b7983 */ /* 0x000f300000100800 */
[----:B------:R-:W4:Y:S04]  /*30fa0*/  @!P5 LDG.E.U8 R111, desc[UR44][R4.64] ;  /* 0x0000002c046fd981 */ /* 0x000f28000c1e1100 */
[----:B------:R2:W4:Y:S01]  /*30fb0*/  @!P0 LDG.E.U8 R151, desc[UR44][R2.64] ;  /* 0x0000002c02978981 */ /* 0x000522000c1e1100 */
[----:B------:R-:W-:-:S02]  /*30fc0*/  ISETP.GE.AND P1, PT, R6, UR8, PT ;  /* 0x0000000806007c0c */ /* 0x000fc4000bf26270 */
[----:B------:R-:W-:Y:S02]  /*30fd0*/  PRMT R146, RZ, 0x7610, R146 ;  /* 0x00007610ff927816 */ /* 0x000fe40000000092 */
[----:B------:R-:W-:Y:S01]  /*30fe0*/  PRMT R145, RZ, 0x7610, R145 ;  /* 0x00007610ff917816 */ /* 0x000fe20000000091 */
[----:B------:R-:W-:Y:S08]  /*30ff0*/  BAR.SYNC.DEFER_BLOCKING 0x0 ;  /* 0x0000000000007b1d */ /* 0x000ff00000010000 */
[----:B--2---:R-:W-:-:S02]  /*31000*/  @!P1 IMAD.MOV.U32 R3, RZ, RZ, R26 ;  /* 0x000000ffff039224 */ /* 0x004fc400078e001a */
[----:B------:R-:W2:Y:S01]  /*31010*/  LDL R26, [R1+0x1718] ;  /* 0x00171800011a7983 */ /* 0x000ea20000100800 */
[----:B---3--:R-:W-:-:S03]  /*31020*/  @!P1 IMAD.MOV.U32 R2, RZ, RZ, R25 ;  /* 0x000000ffff029224 */ /* 0x008fc600078e0019 */
[----:B------:R-:W3:Y:S04]  /*31030*/  LDL R25, [R1+0x171c] ;  /* 0x00171c0001197983 */ /* 0x000ee80000100800 */
[----:B------:R0:W3:Y:S02]  /*31040*/  @!P1 LDG.E.U8 R149, desc[UR44][R2.64] ;  /* 0x0000002c02959981 */ /* 0x0000e4000c1e1100 */
[----:B0-----:R-:W-:Y:S02]  /*31050*/  @!P1 IMAD.MOV.U32 R2, RZ, RZ, R33 ;  /* 0x000000ffff029224 */ /* 0x001fe400078e0021 */
[----:B------:R-:W-:Y:S01]  /*31060*/  @!P1 IMAD.MOV.U32 R3, RZ, RZ, R134 ;  /* 0x000000ffff039224 */ /* 0x000fe200078e0086 */
[----:B------:R-:W-:Y:S01]  /*31070*/  PRMT R144, RZ, 0x7610, R144 ;  /* 0x00007610ff907816 */ /* 0x000fe20000000090 */
[----:B------:R-:W3:Y:S04]  /*31080*/  LDL R134, [R1+0x1658] ;  /* 0x0016580001867983 */ /* 0x000ee80000100800 */
[----:B------:R0:W3:Y:S04]  /*31090*/  @!P1 LDG.E.U8 R147, desc[UR44][R2.64] ;  /* 0x0000002c02939981 */ /* 0x0000e8000c1e1100 */
[----:B------:R-:W3:Y:S01]  /*310a0*/  LDL R33, [R1+0x165c] ;  /* 0x00165c0001217983 */ /* 0x000ee20000100800 */
[----:B0-----:R-:W-:-:S02]  /*310b0*/  @!P1 IMAD.MOV.U32 R2, RZ, RZ, R28 ;  /* 0x000000ffff029224 */ /* 0x001fc400078e001c */
[----:B------:R-:W-:Y:S01]  /*310c0*/  @!P1 IMAD.MOV.U32 R3, RZ, RZ, R29 ;  /* 0x000000ffff039224 */ /* 0x000fe200078e001d */
[----:B------:R-:W3:Y:S04]  /*310d0*/  LDL R28, [R1+0x16dc] ;  /* 0x0016dc00011c7983 */ /* 0x000ee80000100800 */
[----:B------:R0:W3:Y:S04]  /*310e0*/  @!P1 LDG.E.U8 R146, desc[UR44][R2.64] ;  /* 0x0000002c02929981 */ /* 0x0000e8000c1e1100 */
[----:B------:R-:W3:Y:S01]  /*310f0*/  LDL R29, [R1+0x16d8] ;  /* 0x0016d800011d7983 */ /* 0x000ee20000100800 */
[----:B0-----:R-:W-:-:S02]  /*31100*/  @!P1 IMAD.MOV.U32 R2, RZ, RZ, R30 ;  /* 0x000000ffff029224 */ /* 0x001fc400078e001e */
[----:B------:R-:W-:Y:S01]  /*31110*/  @!P1 IMAD.MOV.U32 R3, RZ, RZ, R31 ;  /* 0x000000ffff039224 */ /* 0x000fe200078e001f */
[----:B------:R-:W-:Y:S01]  /*31120*/  PRMT R143, RZ, 0x7610, R143 ;  /* 0x00007610ff8f7816 */ /* 0x000fe2000000008f */
[----:B------:R-:W3:Y:S04]  /*31130*/  LDL R31, [R1+0x15d8] ;  /* 0x0015d800011f7983 */ /* 0x000ee80000100800 */
[----:B------:R4:W3:Y:S04]  /*31140*/  @!P1 LDG.E.U8 R145, desc[UR44][R2.64] ;  /* 0x0000002c02919981 */ /* 0x0008e8000c1e1100 */
[----:B------:R-:W3:Y:S01]  /*31150*/  LDL R30, [R1+0x15dc] ;  /* 0x0015dc00011e7983 */ /* 0x000ee20000100800 */
[----:B----4-:R-:W-:-:S03]  /*31160*/  @!P1 IMAD.MOV.U32 R2, RZ, RZ, R24 ;  /* 0x000000ffff029224 */ /* 0x010fc600078e0018 */
[----:B------:R-:W4:Y:S01]  /*31170*/  LDL R24, [R1+0x169c] ;  /* 0x00169c0001187983 */ /* 0x000f220000100800 */
[----:B------:R-:W-:-:S03]  /*31180*/  @!P1 IMAD.MOV.U32 R3, RZ, RZ, R27 ;  /* 0x000000ffff039224 */ /* 0x000fc600078e001b */
[----:B------:R-:W4:Y:S04]  /*31190*/  LDL R27, [R1+0x1698] ;  /* 0x00169800011b7983 */ /* 0x000f280000100800 */
[----:B------:R2:W4:Y:S01]  /*311a0*/  @!P1 LDG.E.U8 R144, desc[UR44][R2.64] ;  /* 0x0000002c02909981 */ /* 0x000522000c1e1100 */
[----:B------:R-:W-:Y:S01]  /*311b0*/  PRMT R142, RZ, 0x7610, R142 ;  /* 0x00007610ff8e7816 */ /* 0x000fe2000000008e */
[----:B--2---:R-:W-:Y:S02]  /*311c0*/  @!P1 IMAD.MOV.U32 R3, RZ, RZ, R26 ;  /* 0x000000ffff039224 */ /* 0x004fe400078e001a */
        /* <DEDUP_REMOVED lines=11> */
[----:B------:R-:W-:Y:S01]  /*31280*/  PRMT R141, RZ, 0x7610, R141 ;  /* 0x00007610ff8d7816 */ /* 0x000fe2000000008d */
[----:B------:R-:W-:Y:S01]  /*31290*/  @!P1 IMAD.MOV.U32 R3, RZ, RZ, R27 ;  /* 0x000000ffff039224 */ /* 0x000fe200078e001b */
[----:B------:R-:W-:Y:S01]  /*312a0*/  PRMT R140, RZ, 0x7610, R140 ;  /* 0x00007610ff8c7816 */ /* 0x000fe2000000008c */
[----:B------:R-:W4:Y:S04]  /*312b0*/  LDL R27, [R1+0x1558] ;  /* 0x00155800011b7983 */ /* 0x000f280000100800 */
[----:B------:R0:W4:Y:S02]  /*312c0*/  @!P1 LDG.E.U8 R141, desc[UR44][R2.64] ;  /* 0x0000002c028d9981 */ /* 0x000124000c1e1100 */
[----:B0-----:R-:W-:-:S02]  /*312d0*/  @!P1 IMAD.MOV.U32 R2, RZ, RZ, R33 ;  /* 0x000000ffff029224 */ /* 0x001fc400078e0021 */
[----:B------:R-:W-:Y:S01]  /*312e0*/  @!P1 IMAD.MOV.U32 R3, RZ, RZ, R134 ;  /* 0x000000ffff039224 */ /* 0x000fe200078e0086 */
[----:B------:R-:W-:Y:S01]  /*312f0*/  PRMT R138, RZ, 0x7610, R138 ;  /* 0x00007610ff8a7816 */ /* 0x000fe2000000008a */
[----:B------:R-:W4:Y:S04]  /*31300*/  LDL R134, [R1+0x1498] ;  /* 0x0014980001867983 */ /* 0x000f280000100800 */
[----:B------:R2:W4:Y:S01]  /*31310*/  @!P1 LDG.E.U8 R140, desc[UR44][R2.64] ;  /* 0x0000002c028c9981 */ /* 0x000522000c1e1100 */
        /* <DEDUP_REMOVED lines=9> */
[----:B------:R-:W-:Y:S01]  /*313b0*/  @!P1 IMAD.MOV.U32 R3, RZ, RZ, R31 ;  /* 0x000000ffff039224 */ /* 0x000fe200078e001f */
[----:B------:R-:W3:Y:S04]  /*313c0*/  LDL R30, [R1+0x1418] ;  /* 0x00141800011e7983 */ /* 0x000ee80000100800 */
[----:B------:R0:W3:Y:S04]  /*313d0*/  @!P1 LDG.E.U8 R136, desc[UR44][R2.64] ;  /* 0x0000002c02889981 */ /* 0x0000e8000c1e1100 */
[----:B------:R-:W3:Y:S01]  /*313e0*/  LDL R31, [R1+0x1458] ;  /* 0x00145800011f7983 */ /* 0x000ee20000100800 */
[----:B0-----:R-:W-:Y:S01]  /*313f0*/  @!P1 IMAD.MOV.U32 R2, RZ, RZ, R28 ;  /* 0x000000ffff029224 */ /* 0x001fe200078e001c */
[----:B------:R-:W-:-:S02]  /*31400*/  PRMT R133, RZ, 0x7610, R133 ;  /* 0x00007610ff857816 */ /* 0x000fc40000000085 */
[----:B------:R-:W3:Y:S01]  /*31410*/  LDL R28, [R1+0x13d8] ;  /* 0x0013d800011c7983 */ /* 0x000ee20000100800 */
[----:B------:R-:W-:-:S03]  /*31420*/  @!P1 IMAD.MOV.U32 R3, RZ, RZ, R29 ;  /* 0x000000ffff039224 */ /* 0x000fc600078e001d */
[----:B------:R-:W3:Y:S04]  /*31430*/  LDL R29, [R1+0x141c] ;  /* 0x00141c00011d7983 */ /* 0x000ee80000100800 */
[----:B------:R4:W3:Y:S02]  /*31440*/  @!P1 LDG.E.U8 R135, desc[UR44][R2.64] ;  /* 0x0000002c02879981 */ /* 0x0008e4000c1e1100 */
[----:B----4-:R-:W-:Y:S02]  /*31450*/  @!P1 IMAD.MOV.U32 R2, RZ, RZ, R24 ;  /* 0x000000ffff029224 */ /* 0x010fe400078e0018 */
[----:B------:R-:W4:Y:S01]  /*31460*/  LDL R24, [R1+0x145c] ;  /* 0x00145c0001187983 */ /* 0x000f220000100800 */
[----:B------:R-:W-:-:S03]  /*31470*/  @!P1 IMAD.MOV.U32 R3, RZ, RZ, R27 ;  /* 0x000000ffff039224 */ /* 0x000fc600078e001b */
[----:B------:R-:W4:Y:S04]  /*31480*/  LDL R27, [R1+0x13dc] ;  /* 0x0013dc00011b7983 */ /* 0x000f280000100800 */
[----:B------:R2:W4:Y:S01]  /*31490*/  @!P1 LDG.E.U8 R133, desc[UR44][R2.64] ;  /* 0x0000002c02859981 */ /* 0x000522000c1e1100 */
[----:B------:R-:W-:Y:S02]  /*314a0*/  PRMT R131, RZ, 0x7610, R131 ;  /* 0x00007610ff837816 */ /* 0x000fe40000000083 */
[----:B------:R-:W-:Y:S02]  /*314b0*/  PRMT R130, RZ, 0x7610, R130 ;  /* 0x00007610ff827816 */ /* 0x000fe40000000082 */
[----:B------:R-:W-:Y:S01]  /*314c0*/  PRMT R129, RZ, 0x7610, R129 ;  /* 0x00007610ff817816 */ /* 0x000fe20000000081 */
[----:B--2---:R-:W-:-:S02]  /*314d0*/  @!P1 IMAD.MOV.U32 R3, RZ, RZ, R26 ;  /* 0x000000ffff039224 */ /* 0x004fc400078e001a */
[----:B------:R-:W2:Y:S01]  /*314e0*/  LDL R26, [R1+0x1398] ;  /* 0x00139800011a7983 */ /* 0x000ea20000100800 */
[----:B---3--:R-:W-:-:S03]  /*314f0*/  @!P1 IMAD.MOV.U32 R2, RZ, RZ, R25 ;  /* 0x000000ffff029224 */ /* 0x008fc600078e0019 */
[----:B------:R-:W3:Y:S04]  /*31500*/  LDL R25, [R1+0x139c] ;  /* 0x00139c0001197983 */ /* 0x000ee80000100800 */
[----:B------:R0:W2:Y:S02]  /*31510*/  @!P1 LDG.E.U8 R131, desc[UR44][R2.64] ;  /* 0x0000002c02839981 */ /* 0x0000a4000c1e1100 */
[----:B0-----:R-:W-:Y:S02]  /*31520*/  @!P1 IMAD.MOV.U32 R2, RZ, RZ, R139 ;  /* 0x000000ffff029224 */ /* 0x001fe400078e008b */
[----:B------:R-:W-:-:S05]  /*31530*/  @!P1 IMAD.MOV.U32 R3, RZ, RZ, R150 ;  /* 0x000000ffff039224 */ /* 0x000fca00078e0096 */
[----:B------:R0:W2:Y:S02]  /*31540*/  @!P1 LDG.E.U8 R130, desc[UR44][R2.64] ;  /* 0x0000002c02829981 */ /* 0x0000a4000c1e1100 */
[----:B0-----:R-:W-:Y:S02]  /*31550*/  @!P1 IMAD.MOV.U32 R2, RZ, RZ, R33 ;  /* 0x000000ffff029224 */ /* 0x001fe400078e0021 */
[----:B------:R-:W-:Y:S01]  /*31560*/  @!P1 IMAD.MOV.U32 R3, RZ, RZ, R134 ;  /* 0x000000ffff039224 */ /* 0x000fe200078e0086 */
[----:B------:R-:W-:Y:S01]  /*31570*/  PRMT R128, RZ, 0x7610, R128 ;  /* 0x00007610ff807816 */ /* 0x000fe20000000080 */
[----:B------:R-:W2:Y:S04]  /*31580*/  LDL R134, [R1+0x1298] ;  /* 0x0012980001867983 */ /* 0x000ea80000100800 */
[----:B------:R4:W2:Y:S01]  /*31590*/  @!P1 LDG.E.U8 R129, desc[UR44][R2.64] ;  /* 0x0000002c02819981 */ /* 0x0008a2000c1e1100 */
[----:B------:R-:W-:-:S02]  /*315a0*/  PRMT R127, RZ, 0x7610, R127 ;  /* 0x00007610ff7f7816 */ /* 0x000fc4000000007f */
[----:B------:R-:W-:Y:S01]  /*315b0*/  PRMT R126, RZ, 0x7610, R126 ;  /* 0x00007610ff7e7816 */ /* 0x000fe2000000007e */
[----:B------:R-:W2:Y:S01]  /*315c0*/  LDL R33, [R1+0x129c] ;  /* 0x00129c0001217983 */ /* 0x000ea20000100800 */
[----:B----4-:R-:W-:-:S03]  /*315d0*/  @!P1 IMAD.MOV.U32 R2, RZ, RZ, R24 ;  /* 0x000000ffff029224 */ /* 0x010fc600078e0018 */
[----:B------:R-:W4:Y:S01]  /*315e0*/  LDL R24, [R1+0x135c] ;  /* 0x00135c0001187983 */ /* 0x000f220000100800 */
[----:B------:R-:W-:Y:S01]  /*315f0*/  @!P1 IMAD.MOV.U32 R3, RZ, RZ, R31 ;  /* 0x000000ffff039224 */ /* 0x000fe200078e001f */
[----:B------:R-:W-:Y:S02]  /*31600*/  PRMT R125, RZ, 0x7610, R125 ;  /* 0x00007610ff7d7816 */ /* 0x000fe4000000007d */
[----:B------:R-:W4:Y:S04]  /*31610*/  LDL R31, [R1+0x1218] ;  /* 0x00121800011f7983 */ /* 0x000f280000100800 */
[----:B------:R0:W4:Y:S02]  /*31620*/  @!P1 LDG.E.U8 R128, desc[UR44][R2.64] ;  /* 0x0000002c02809981 */ /* 0x000124000c1e1100 */
[----:B0-----:R-:W-:-:S02]  /*31630*/  @!P1 IMAD.MOV.U32 R2, RZ, RZ, R29 ;  /* 0x000000ffff029224 */ /* 0x001fc400078e001d */
[----:B------:R-:W-:Y:S01]  /*31640*/  @!P1 IMAD.MOV.U32 R3, RZ, RZ, R30 ;  /* 0x000000ffff039224 */ /* 0x000fe200078e001e */
[----:B------:R-:W4:Y:S04]  /*31650*/  LDL R29, [R1+0x1258] ;  /* 0x00125800011d7983 */ /* 0x000f280000100800 */
[----:B------:R0:W4:Y:S04]  /*31660*/  @!P1 LDG.E.U8 R127, desc[UR44][R2.64] ;  /* 0x0000002c027f9981 */ /* 0x000128000c1e1100 */
[----:B------:R-:W4:Y:S01]  /*31670*/  LDL R30, [R1+0x121c] ;  /* 0x00121c00011e7983 */ /* 0x000f220000100800 */
[----:B0-----:R-:W-:-:S02]  /*31680*/  @!P1 IMAD.MOV.U32 R2, RZ, RZ, R27 ;  /* 0x000000ffff029224 */ /* 0x001fc400078e001b */
[----:B------:R-:W-:Y:S01]  /*31690*/  @!P1 IMAD.MOV.U32 R3, RZ, RZ, R28 ;  /* 0x000000ffff039224 */ /* 0x000fe200078e001c */
[----:B------:R-:W4:Y:S04]  /*316a0*/  LDL R27, [R1+0x12d8] ;  /* 0x0012d800011b7983 */ /* 0x000f280000100800 */
[----:B------:R3:W4:Y:S04]  /*316b0*/  @!P1 LDG.E.U8 R126, desc[UR44][R2.64] ;  /* 0x0000002c027e9981 */ /* 0x000728000c1e1100 */
[----:B------:R-:W4:Y:S01]  /*316c0*/  LDL R28, [R1+0x125c] ;  /* 0x00125c00011c7983 */ /* 0x000f220000100800 */
[----:B---3--:R-:W-:-:S03]  /*316d0*/  @!P1 IMAD.MOV.U32 R2, RZ, RZ, R25 ;  /* 0x000000ffff029224 */ /* 0x008fc600078e0019 */
[----:B------:R-:W3:Y:S01]  /*316e0*/  LDL R25, [R1+0x12dc] ;  /* 0x0012dc0001197983 */ /* 0x000ee20000100800 */
[----:B--2---:R-:W-:-:S03]  /*316f0*/  @!P1 IMAD.MOV.U32 R3, RZ, RZ, R26 ;  /* 0x000000ffff039224 */ /* 0x004fc600078e001a */
[----:B------:R-:W2:Y:S04]  /*31700*/  LDL R26, [R1+0x11d8] ;  /* 0x0011d800011a7983 */ /* 0x000ea80000100800 */
[----:B------:R4:W2:Y:S02]  /*31710*/  @!P1 LDG.E.U8 R125, desc[UR44][R2.64] ;  /* 0x0000002c027d9981 */ /* 0x0008a4000c1e1100 */
[----:B----4-:R-:W-:Y:S02]  /*31720*/  @!P1 IMAD.MOV.U32 R2, RZ, RZ, R24 ;  /* 0x000000ffff029224 */ /* 0x010fe400078e0018 */
[----:B------:R-:W4:Y:S01]  /*31730*/  LDL R24, [R1+0x11dc] ;  /* 0x0011dc0001187983 */ /* 0x000f220000100800 */
[----:B------:R-:W-:Y:S01]  /*31740*/  PRMT R247, RZ, 0x7610, R247 ;  /* 0x00007610fff77816 */ /* 0x000fe200000000f7 */
[----:B------:R-:W-:Y:S01]  /*31750*/  @!P1 IMAD.MOV.U32 R3, RZ, RZ, R132 ;  /* 0x000000ffff039224 */ /* 0x000fe200078e0084 */
[----:B------:R-:W-:-:S04]  /*31760*/  PRMT R246, RZ, 0x7610, R246 ;  /* 0x00007610fff67816 */ /* 0x000fc800000000f6 */
[----:B------:R0:W4:Y:S01]  /*31770*/  @!P1 LDG.E.U8 R247, desc[UR44][R2.64] ;  /* 0x0000002c02f79981 */ /* 0x000122000c1e1100 */
[----:B------:R-:W-:Y:S01]  /*31780*/  PRMT R245, RZ, 0x7610, R245 ;  /* 0x00007610fff57816 */ /* 0x000fe200000000f5 */
[----:B0-----:R-:W-:Y:S02]  /*31790*/  @!P1 IMAD.MOV.U32 R2, RZ, RZ, R137 ;  /* 0x000000ffff029224 */ /* 0x001fe400078e0089 */
[----:B------:R-:W-:-:S05]  /*317a0*/  @!P1 IMAD.MOV.U32 R3, RZ, RZ, R148 ;  /* 0x000000ffff039224 */ /* 0x000fca00078e0094 */
[----:B------:R0:W4:Y:S01]  /*317b0*/  @!P1 LDG.E.U8 R246, desc[UR44][R2.64] ;  /* 0x0000002c02f69981 */ /* 0x000122000c1e1100 */
[----:B------:R-:W-:Y:S01]  /*317c0*/  PRMT R244, RZ, 0x7610, R244 ;  /* 0x00007610fff47816 */ /* 0x000fe200000000f4 */
[----:B0-----:R-:W-:Y:S02]  /*317d0*/  @!P1 IMAD.MOV.U32 R3, RZ, RZ, R27 ;  /* 0x000000ffff039224 */ /* 0x001fe400078e001b */
[----:B------:R-:W4:Y:S01]  /*317e0*/  LDL R27, [R1+0x1198] ;  /* 0x00119800011b7983 */ /* 0x000f220000100800 */
[----:B------:R-:W-:Y:S02]  /*317f0*/  PRMT R243, RZ, 0x7610, R243 ;  /* 0x00007610fff37816 */ /* 0x000fe400000000f3 */
[----:B------:R-:W-:Y:S01]  /*31800*/  PRMT R242, RZ, 0x7610, R242 ;  /* 0x00007610fff27816 */ /* 0x000fe200000000f2 */
[----:B---3--:R-:W-:Y:S02]  /*31810*/  @!P1 IMAD.MOV.U32 R2, RZ, RZ, R25 ;  /* 0x000000ffff029224 */ /* 0x008fe400078e0019 */
[----:B------:R-:W3:Y:S04]  /*31820*/  LDL R25, [R1+0x119c] ;  /* 0x00119c0001197983 */ /* 0x000ee80000100800 */
[----:B------:R0:W3:Y:S02]  /*31830*/  @!P1 LDG.E.U8 R245, desc[UR44][R2.64] ;  /* 0x0000002c02f59981 */ /* 0x0000e4000c1e1100 */
[----:B0-----:R-:W-:-:S02]  /*31840*/  @!P1 IMAD.MOV.U32 R2, RZ, RZ, R33 ;  /* 0x000000ffff029224 */ /* 0x001fc400078e0021 */
        /* <DEDUP_REMOVED lines=16> */
[----:B--2---:R-:W-:-:S02]  /*31950*/  @!P1 IMAD.MOV.U32 R3, RZ, RZ, R26 ;  /* 0x000000ffff039224 */ /* 0x004fc400078e001a */
[----:B----4-:R-:W-:Y:S01]  /*31960*/  @!P1 IMAD.MOV.U32 R2, RZ, RZ, R24 ;  /* 0x000000ffff029224 */ /* 0x010fe200078e0018 */
[----:B------:R-:W2:Y:S04]  /*31970*/  LDL R26, [R1+0x1118] ;  /* 0x00111800011a7983 */ /* 0x000ea80000100800 */
[----:B------:R-:W4:Y:S04]  /*31980*/  LDL R24, [R1+0x111c] ;  /* 0x00111c0001187983 */ /* 0x000f280000100800 */
[----:B------:R0:W4:Y:S01]  /*31990*/  @!P1 LDG.E.U8 R241, desc[UR44][R2.64] ;  /* 0x0000002c02f19981 */ /* 0x000122000c1e1100 */
[----:B------:R-:W-:Y:S01]  /*319a0*/  PRMT R239, RZ, 0x7610, R239 ;  /* 0x00007610ffef7816 */ /* 0x000fe200000000ef */
[----:B0-----:R-:W-:-:S02]  /*319b0*/  @!P1 IMAD.MOV.U32 R3, RZ, RZ, R27 ;  /* 0x000000ffff039224 */ /* 0x001fc400078e001b */
[----:B------:R-:W4:Y:S01]  /*319c0*/  LDL R27, [R1+0x1098] ;  /* 0x00109800011b7983 */ /* 0x000f220000100800 */
        /* <DEDUP_REMOVED lines=8> */
[----:B--2---:R-:W-:Y:S02]  /*31a50*/  @!P1 IMAD.MOV.U32 R3, RZ, RZ, R26 ;  /* 0x000000ffff039224 */ /* 0x004fe400078e001a */
[----:B------:R-:W2:Y:S01]  /*31a60*/  LDL R26, [R1+0xfd8] ;  /* 0x000fd800011a7983 */ /* 0x000ea20000100800 */
[----:B----4-:R-:W-:-:S03]  /*31a70*/  @!P1 IMAD.MOV.U32 R2, RZ, RZ, R24 ;  /* 0x000000ffff029224 */ /* 0x010fc600078e0018 */
[----:B------:R-:W4:Y:S01]  /*31a80*/  LDL R24, [R1+0xfdc] ;  /* 0x000fdc0001187983 */ /* 0x000f220000100800 */
[----:B------:R-:W-:Y:S02]  /*31a90*/  PRMT R238, RZ, 0x7610, R238 ;  /* 0x00007610ffee7816 */ /* 0x000fe400000000ee */
[----:B------:R-:W-:-:S04]  /*31aa0*/  PRMT R237, RZ, 0x7610, R237 ;  /* 0x00007610ffed7816 */ /* 0x000fc800000000ed */
[----:B------:R0:W4:Y:S01]  /*31ab0*/  @!P1 LDG.E.U8 R238, desc[UR44][R2.64] ;  /* 0x0000002c02ee9981 */ /* 0x000122000c1e1100 */
[----:B------:R-:W-:Y:S01]  /*31ac0*/  PRMT R235, RZ, 0x7610, R235 ;  /* 0x00007610ffeb7816 */ /* 0x000fe200000000eb */
[----:B0-----:R-:W-:Y:S02]  /*31ad0*/  @!P1 IMAD.MOV.U32 R2, RZ, RZ, R33 ;  /* 0x000000ffff029224 */ /* 0x001fe400078e0021 */
[----:B------:R-:W-:Y:S01]  /*31ae0*/  @!P1 IMAD.MOV.U32 R3, RZ, RZ, R134 ;  /* 0x000000ffff039224 */ /* 0x000fe200078e0086 */
[----:B------:R-:W-:Y:S01]  /*31af0*/  PRMT R234, RZ, 0x7610, R234 ;  /* 0x00007610ffea7816 */ /* 0x000fe200000000ea */
[----:B------:R-:W4:Y:S04]  /*31b00*/  LDL R134, [R1+0xf18] ;  /* 0x000f180001867983 */ /* 0x000f280000100800 */
[----:B------:R0:W4:Y:S01]  /*31b10*/  @!P1 LDG.E.U8 R237, desc[UR44][R2.64] ;  /* 0x0000002c02ed9981 */ /* 0x000122000c1e1100 */
[----:B------:R-:W-:-:S03]  /*31b20*/  PRMT R233, RZ, 0x7610, R233 ;  /* 0x00007610ffe97816 */ /* 0x000fc600000000e9 */
[----:B------:R-:W4:Y:S01]  /*31b30*/  LDL R33, [R1+0xf1c] ;  /* 0x000f1c0001217983 */ /* 0x000f220000100800 */
[----:B0-----:R-:W-:-:S03]  /*31b40*/  @!P1 IMAD.MOV.U32 R3, RZ, RZ, R27 ;  /* 0x000000ffff039224 */ /* 0x001fc600078e001b */
[----:B------:R-:W4:Y:S01]  /*31b50*/  LDL R27, [R1+0xf98] ;  /* 0x000f9800011b7983 */ /* 0x000f220000100800 */
        /* <DEDUP_REMOVED lines=9> */
[----:B0-----:R-:W-:-:S03]  /*31bf0*/  @!P1 IMAD.MOV.U32 R2, RZ, RZ, R28 ;  /* 0x000000ffff029224 */ /* 0x001fc600078e001c */
[----:B------:R-:W3:Y:S01]  /*31c00*/  LDL R28, [R1+0xf5c] ;  /* 0x000f5c00011c7983 */ /* 0x000ee20000100800 */
[----:B------:R-:W-:-:S03]  /*31c10*/  @!P1 IMAD.MOV.U32 R3, RZ, RZ, R29 ;  /* 0x000000ffff039224 */ /* 0x000fc600078e001d */
[----:B------:R-:W3:Y:S04]  /*31c20*/  LDL R29, [R1+0xf58] ;  /* 0x000f5800011d7983 */ /* 0x000ee80000100800 */
[----:B------:R2:W3:Y:S02]  /*31c30*/  @!P1 LDG.E.U8 R233, desc[UR44][R2.64] ;  /* 0x0000002c02e99981 */ /* 0x0004e4000c1e1100 */
[----:B--2---:R-:W-:Y:S02]  /*31c40*/  @!P1 IMAD.MOV.U32 R3, RZ, RZ, R26 ;  /* 0x000000ffff039224 */ /* 0x004fe400078e001a */
[----:B------:R-:W2:Y:S01]  /*31c50*/  LDL R26, [R1+0xed8] ;  /* 0x000ed800011a7983 */ /* 0x000ea20000100800 */
[----:B----4-:R-:W-:-:S03]  /*31c60*/  @!P1 IMAD.MOV.U32 R2, RZ, RZ, R24 ;  /* 0x000000ffff029224 */ /* 0x010fc600078e0018 */
[----:B------:R-:W4:Y:S04]  /*31c70*/  LDL R24, [R1+0xedc] ;  /* 0x000edc0001187983 */ /* 0x000f280000100800 */
[----:B------:R0:W4:Y:S01]  /*31c80*/  @!P1 LDG.E.U8 R232, desc[UR44][R2.64] ;  /* 0x0000002c02e89981 */ /* 0x000122000c1e1100 */
[----:B------:R-:W-:Y:S02]  /*31c90*/  PRMT R231, RZ, 0x7610, R231 ;  /* 0x00007610ffe77816 */ /* 0x000fe400000000e7 */
[----:B------:R-:W-:Y:S02]  /*31ca0*/  PRMT R230, RZ, 0x7610, R230 ;  /* 0x00007610ffe67816 */ /* 0x000fe400000000e6 */
        /* <DEDUP_REMOVED lines=11> */
[----:B0-----:R-:W-:Y:S02]  /*31d60*/  @!P1 IMAD.MOV.U32 R2, RZ, RZ, R33 ;  /* 0x000000ffff029224 */ /* 0x001fe400078e0021 */
[----:B------:R-:W-:Y:S01]  /*31d70*/  @!P1 IMAD.MOV.U32 R3, RZ, RZ, R134 ;  /* 0x000000ffff039224 */ /* 0x000fe200078e0086 */
[----:B------:R-:W-:Y:S01]  /*31d80*/  PRMT R228, RZ, 0x7610, R228 ;  /* 0x00007610ffe47816 */ /* 0x000fe200000000e4 */
[----:B------:R-:W3:Y:S04]  /*31d90*/  LDL R134, [R1+0xd58] ;  /* 0x000d580001867983 */ /* 0x000ee80000100800 */
[----:B------:R2:W3:Y:S01]  /*31da0*/  @!P1 LDG.E.U8 R229, desc[UR44][R2.64] ;  /* 0x0000002c02e59981 */ /* 0x0004e2000c1e1100 */
[----:B------:R-:W-:-:S02]  /*31db0*/  PRMT R227, RZ, 0x7610, R227 ;  /* 0x00007610ffe37816 */ /* 0x000fc400000000e3 */
[----:B------:R-:W-:Y:S01]  /*31dc0*/  PRMT R226, RZ, 0x7610, R226 ;  /* 0x00007610ffe27816 */ /* 0x000fe200000000e2 */
[----:B------:R-:W3:Y:S01]  /*31dd0*/  LDL R33, [R1+0xd5c] ;  /* 0x000d5c0001217983 */ /* 0x000ee20000100800 */
[----:B--2---:R-:W-:-:S03]  /*31de0*/  @!P1 IMAD.MOV.U32 R3, RZ, RZ, R26 ;  /* 0x000000ffff039224 */ /* 0x004fc600078e001a */
[----:B------:R-:W2:Y:S01]  /*31df0*/  LDL R26, [R1+0xdd8] ;  /* 0x000dd800011a7983 */ /* 0x000ea20000100800 */
[----:B----4-:R-:W-:-:S03]  /*31e00*/  @!P1 IMAD.MOV.U32 R2, RZ, RZ, R24 ;  /* 0x000000ffff029224 */ /* 0x010fc600078e0018 */
[----:B------:R-:W4:Y:S04]  /*31e10*/  LDL R24, [R1+0xddc] ;  /* 0x000ddc0001187983 */ /* 0x000f280000100800 */
[----:B------:R0:W4:Y:S02]  /*31e20*/  @!P1 LDG.E.U8 R228, desc[UR44][R2.64] ;  /* 0x0000002c02e49981 */ /* 0x000124000c1e1100 */
[----:B0-----:R-:W-:Y:S02]  /*31e30*/  @!P1 IMAD.MOV.U32 R2, RZ, RZ, R30 ;  /* 0x000000ffff029224 */ /* 0x001fe400078e001e */
[----:B------:R-:W-:Y:S01]  /*31e40*/  @!P1 IMAD.MOV.U32 R3, RZ, RZ, R31 ;  /* 0x000000ffff039224 */ /* 0x000fe200078e001f */
        /* <DEDUP_REMOVED lines=21> */
[----:B------:R-:W-:Y:S02]  /*31fa0*/  PRMT R222, RZ, 0x7610, R222 ;  /* 0x00007610ffde7816 */ /* 0x000fe400000000de */
[----:B------:R-:W-:Y:S02]  /*31fb0*/  PRMT R221, RZ, 0x7610, R221 ;  /* 0x00007610ffdd7816 */ /* 0x000fe400000000dd */
[----:B------:R-:W-:Y:S01]  /*31fc0*/  PRMT R220, RZ, 0x7610, R220 ;  /* 0x00007610ffdc7816 */ /* 0x000fe200000000dc */
[----:B0-----:R-:W-:Y:S02]  /*31fd0*/  @!P1 IMAD.MOV.U32 R3, RZ, RZ, R27 ;  /* 0x000000ffff039224 */ /* 0x001fe400078e001b */
        /* <DEDUP_REMOVED lines=8> */
[----:B------:R0:W3:Y:S01]  /*32060*/  @!P1 LDG.E.U8 R222, desc[UR44][R2.64] ;  /* 0x0000002c02de9981 */ /* 0x0000e2000c1e1100 */
[----:B------:R-:W-:-:S03]  /*32070*/  PRMT R218, RZ, 0x7610, R218 ;  /* 0x00007610ffda7816 */ /* 0x000fc600000000da */
[----:B------:R-:W3:Y:S01]  /*32080*/  LDL R33, [R1+0x93c] ;  /* 0x00093c0001217983 */ /* 0x000ee20000100800 */
[----:B0-----:R-:W-:Y:S02]  /*32090*/  @!P1 IMAD.MOV.U32 R3, RZ, RZ, R30 ;  /* 0x000000ffff039224 */ /* 0x001fe400078e001e */
[----:B------:R-:W-:Y:S01]  /*320a0*/  @!P1 IMAD.MOV.U32 R2, RZ, RZ, R28 ;  /* 0x000000ffff029224 */ /* 0x000fe200078e001c */
[----:B------:R-:W3:Y:S04]  /*320b0*/  LDL R30, [R1+0x9f8] ;  /* 0x0009f800011e7983 */ /* 0x000ee80000100800 */
[----:B------:R0:W3:Y:S04]  /*320c0*/  @!P1 LDG.E.U8 R221, desc[UR44][R2.64] ;  /* 0x0000002c02dd9981 */ /* 0x0000e8000c1e1100 */
[----:B------:R-:W3:Y:S01]  /*320d0*/  LDL R28, [R1+0x9fc] ;  /* 0x0009fc00011c7983 */ /* 0x000ee20000100800 */
[----:B0-----:R-:W-:-:S02]  /*320e0*/  @!P1 IMAD.MOV.U32 R2, RZ, RZ, R29 ;  /* 0x000000ffff029224 */ /* 0x001fc400078e001d */
[----:B------:R-:W-:Y:S01]  /*320f0*/  @!P1 IMAD.MOV.U32 R3, RZ, RZ, R31 ;  /* 0x000000ffff039224 */ /* 0x000fe200078e001f */
[----:B------:R-:W3:Y:S04]  /*32100*/  LDL R29, [R1+0x978] ;  /* 0x00097800011d7983 */ /* 0x000ee80000100800 */
[----:B------:R2:W3:Y:S02]  /*32110*/  @!P1 LDG.E.U8 R220, desc[UR44][R2.64] ;  /* 0x0000002c02dc9981 */ /* 0x0004e4000c1e1100 */
[----:B--2---:R-:W-:Y:S02]  /*32120*/  @!P1 IMAD.MOV.U32 R3, RZ, RZ, R26 ;  /* 0x000000ffff039224 */ /* 0x004fe400078e001a */
[----:B------:R-:W2:Y:S01]  /*32130*/  LDL R26, [R1+0x9b8] ;  /* 0x0009b800011a7983 */ /* 0x000ea20000100800 */
[----:B----4-:R-:W-:-:S03]  /*32140*/  @!P1 IMAD.MOV.U32 R2, RZ, RZ, R24 ;  /* 0x000000ffff029224 */ /* 0x010fc600078e0018 */
[----:B------:R-:W4:Y:S04]  /*32150*/  LDL R24, [R1+0x9bc] ;  /* 0x0009bc0001187983 */ /* 0x000f280000100800 */
[----:B------:R0:W4:Y:S01]  /*32160*/  @!P1 LDG.E.U8 R219, desc[UR44][R2.64] ;  /* 0x0000002c02db9981 */ /* 0x000122000c1e1100 */
[----:B------:R-:W-:Y:S01]  /*32170*/  PRMT R217, RZ, 0x7610, R217 ;  /* 0x00007610ffd97816 */ /* 0x000fe200000000d9 */
[----:B0-----:R-:W-:Y:S02]  /*32180*/  @!P1 IMAD.MOV.U32 R3, RZ, RZ, R27 ;  /* 0x000000ffff039224 */ /* 0x001fe400078e001b */
[----:B---3--:R-:W-:Y:S02]  /*32190*/  @!P1 IMAD.MOV.U32 R2, RZ, RZ, R25 ;  /* 0x000000ffff029224 */ /* 0x008fe400078e0019 */
[----:B------:R-:W3:Y:S04]  /*321a0*/  LDL R25, [R1+0x97c] ;  /* 0x00097c0001197983 */ /* 0x000ee80000100800 */
[----:B------:R0:W3:Y:S04]  /*321b0*/  @!P1 LDG.E.U8 R218, desc[UR44][R2.64] ;  /* 0x0000002c02da9981 */ /* 0x0000e8000c1e1100 */
[----:B------:R-:W3:Y:S04]  /*321c0*/  LDL.LU R27, [R1+0x8bc] ;  /* 0x0008bc00011b7983 */ /* 0x000ee80000300800 */
[----:B------:R-:W3:Y:S01]  /*321d0*/  LDL R31, [R1+0x8f8] ;  /* 0x0008f800011f7983 */ /* 0x000ee20000100800 */
[----:B------:R-:W-:-:S02]  /*321e0*/  PRMT R216, RZ, 0x7610, R216 ;  /* 0x00007610ffd87816 */ /* 0x000fc400000000d8 */
[----:B------:R-:W-:Y:S01]  /*321f0*/  PRMT R215, RZ, 0x7610, R215 ;  /* 0x00007610ffd77816 */ /* 0x000fe200000000d7 */
[----:B------:R-:W3:Y:S01]  /*32200*/  LDL R150, [R1+0x7f8] ;  /* 0x0007f80001967983 */ /* 0x000ee20000100800 */
[----:B------:R-:W-:Y:S02]  /*32210*/  PRMT R214, RZ, 0x7610, R214 ;  /* 0x00007610ffd67816 */ /* 0x000fe400000000d6 */
[----:B------:R-:W-:Y:S01]  /*32220*/  PRMT R213, RZ, 0x7610, R213 ;  /* 0x00007610ffd57816 */ /* 0x000fe200000000d5 */
        /* <DEDUP_REMOVED lines=10> */
[----:B------:R0:W4:Y:S02]  /*322d0*/  @!P1 LDG.E.U8 R216, desc[UR44][R2.64] ;  /* 0x0000002c02d89981 */ /* 0x000124000c1e1100 */
[----:B0-----:R-:W-:Y:S02]  /*322e0*/  @!P1 IMAD.MOV.U32 R3, RZ, RZ, R29 ;  /* 0x000000ffff039224 */ /* 0x001fe400078e001d */
[----:B------:R-:W4:Y:S01]  /*322f0*/  LDL R29, [R1+0x838] ;  /* 0x00083800011d7983 */ /* 0x000f220000100800 */
[----:B------:R-:W-:Y:S01]  /*32300*/  PRMT R212, RZ, 0x7610, R212 ;  /* 0x00007610ffd47816 */ /* 0x000fe200000000d4 */
[----:B---3--:R-:W-:-:S02]  /*32310*/  @!P1 IMAD.MOV.U32 R2, RZ, RZ, R25 ;  /* 0x000000ffff029224 */ /* 0x008fc400078e0019 */
        /* <DEDUP_REMOVED lines=12> */
[----:B------:R0:W3:Y:S01]  /*323e0*/  @!P1 LDG.E.U8 R213, desc[UR44][R2.64] ;  /* 0x0000002c02d59981 */ /* 0x0000e2000c1e1100 */
[----:B------:R-:W-:-:S03]  /*323f0*/  PRMT R209, RZ, 0x7610, R209 ;  /* 0x00007610ffd17816 */ /* 0x000fc600000000d1 */
[----:B------:R-:W3:Y:S01]  /*32400*/  LDL R30, [R1+0x6fc] ;  /* 0x0006fc00011e7983 */ /* 0x000ee20000100800 */
[----:B0-----:R-:W-:Y:S02]  /*32410*/  @!P1 IMAD.MOV.U32 R2, RZ, RZ, R27 ;  /* 0x000000ffff029224 */ /* 0x001fe400078e001b */
[----:B------:R-:W-:Y:S02]  /*32420*/  @!P1 IMAD.MOV.U32 R3, RZ, RZ, R28 ;  /* 0x000000ffff039224 */ /* 0x000fe400078e001c */
[----:B------:R-:W3:Y:S04]  /*32430*/  LDL R28, [R1+0x7fc] ;  /* 0x0007fc00011c7983 */ /* 0x000ee80000100800 */
[----:B------:R2:W3:Y:S02]  /*32440*/  @!P1 LDG.E.U8 R212, desc[UR44][R2.64] ;  /* 0x0000002c02d49981 */ /* 0x0004e4000c1e1100 */
[----:B--2---:R-:W-:-:S02]  /*32450*/  @!P1 IMAD.MOV.U32 R3, RZ, RZ, R26 ;  /* 0x000000ffff039224 */ /* 0x004fc400078e001a */
[----:B------:R-:W2:Y:S01]  /*32460*/  LDL R26, [R1+0x7b8] ;  /* 0x0007b800011a7983 */ /* 0x000ea20000100800 */
[----:B----4-:R-:W-:-:S03]  /*32470*/  @!P1 IMAD.MOV.U32 R2, RZ, RZ, R24 ;  /* 0x000000ffff029224 */ /* 0x010fc600078e0018 */
[----:B------:R-:W4:Y:S04]  /*32480*/  LDL R24, [R1+0x7bc] ;  /* 0x0007bc0001187983 */ /* 0x000f280000100800 */
[----:B------:R0:W4:Y:S02]  /*32490*/  @!P1 LDG.E.U8 R211, desc[UR44][R2.64] ;  /* 0x0000002c02d39981 */ /* 0x000124000c1e1100 */
[----:B0-----:R-:W-:Y:S02]  /*324a0*/  @!P1 IMAD.MOV.U32 R3, RZ, RZ, R29 ;  /* 0x000000ffff039224 */ /* 0x001fe400078e001d */
[----:B------:R-:W4:Y:S01]  /*324b0*/  LDL R29, [R1+0x73c] ;  /* 0x00073c00011d7983 */ /* 0x000f220000100800 */
[----:B---3--:R-:W-:-:S03]  /*324c0*/  @!P1 IMAD.MOV.U32 R2, RZ, RZ, R25 ;  /* 0x000000ffff029224 */ /* 0x008fc600078e0019 */
[----:B------:R-:W3:Y:S04]  /*324d0*/  LDL.LU R25, [R1+0x6b8] ;  /* 0x0006b80001197983 */ /* 0x000ee80000300800 */
[----:B------:R0:W3:Y:S02]  /*324e0*/  @!P1 LDG.E.U8 R210, desc[UR44][R2.64] ;  /* 0x0000002c02d29981 */ /* 0x0000e4000c1e1100 */
[----:B0-----:R-:W-:Y:S02]  /*324f0*/  @!P1 IMAD.MOV.U32 R3, RZ, RZ, R150 ;  /* 0x000000ffff039224 */ /* 0x001fe400078e0096 */
[----:B------:R-:W-:Y:S02]  /*32500*/  @!P1 IMAD.MOV.U32 R2, RZ, RZ, R28 ;  /* 0x000000ffff029224 */ /* 0x000fe400078e001c */
[----:B------:R-:W3:Y:S04]  /*32510*/  LDL R28, [R1+0x6bc] ;  /* 0x0006bc00011c7983 */ /* 0x000ee80000100800 */
[----:B------:R2:W3:Y:S02]  /*32520*/  @!P1 LDG.E.U8 R209, desc[UR44][R2.64] ;  /* 0x0000002c02d19981 */ /* 0x0004e4000c1e1100 */
[----:B--2---:R-:W-:-:S02]  /*32530*/  @!P1 IMAD.MOV.U32 R3, RZ, RZ, R26 ;  /* 0x000000ffff039224 */ /* 0x004fc400078e001a */
[----:B------:R-:W2:Y:S01]  /*32540*/  LDL.LU R26, [R1+0x678] ;  /* 0x00067800011a7983 */ /* 0x000ea20000300800 */
[----:B----4-:R-:W-:-:S03]  /*32550*/  @!P1 IMAD.MOV.U32 R2, RZ, RZ, R24 ;  /* 0x000000ffff029224 */ /* 0x010fc600078e0018 */
[----:B------:R-:W4:Y:S01]  /*32560*/  LDL.LU R24, [R1+0x67c] ;  /* 0x00067c0001187983 */ /* 0x000f220000300800 */
[----:B------:R-:W-:Y:S02]  /*32570*/  PRMT R208, RZ, 0x7610, R208 ;  /* 0x00007610ffd07816 */ /* 0x000fe400000000d0 */
        /* <DEDUP_REMOVED lines=14> */
[----:B0-----:R-:W-:Y:S02]  /*32660*/  @!P1 IMAD.MOV.U32 R2, RZ, RZ, R30 ;  /* 0x000000ffff029224 */ /* 0x001fe400078e001e */
[----:B------:R-:W-:Y:S01]  /*32670*/  @!P1 IMAD.MOV.U32 R3, RZ, RZ, R31 ;  /* 0x000000ffff039224 */ /* 0x000fe200078e001f */
[----:B------:R-:W4:Y:S04]  /*32680*/  LDL R30, [R1+0x1754] ;  /* 0x00175400011e7983 */ /* 0x000f280000100800 */
[----:B------:R3:W4:Y:S04]  /*32690*/  @!P1 LDG.E.U8 R205, desc[UR44][R2.64] ;  /* 0x0000002c02cd9981 */ /* 0x000728000c1e1100 */
[----:B------:R-:W4:Y:S01]  /*326a0*/  LDL R31, [R1+0x1750] ;  /* 0x00175000011f7983 */ /* 0x000f220000100800 */
[----:B---3--:R-:W-:-:S02]  /*326b0*/  @!P1 IMAD.MOV.U32 R3, RZ, RZ, R25 ;  /* 0x000000ffff039224 */ /* 0x008fc400078e0019 */
[----:B------:R-:W-:Y:S02]  /*326c0*/  @!P1 IMAD.MOV.U32 R2, RZ, RZ, R28 ;  /* 0x000000ffff029224 */ /* 0x000fe400078e001c */
[----:B------:R-:W3:Y:S04]  /*326d0*/  LDL R28, [R1+0x17d4] ;  /* 0x0017d400011c7983 */ /* 0x000ee80000100800 */
[----:B------:R2:W3:Y:S04]  /*326e0*/  @!P1 LDG.E.U8 R204, desc[UR44][R2.64] ;  /* 0x0000002c02cc9981 */ /* 0x0004e8000c1e1100 */
[----:B------:R-:W3:Y:S04]  /*326f0*/  LDL.LU R134, [R1+0x1350] ;  /* 0x0013500001867983 */ /* 0x000ee80000300800 */
[----:B------:R-:W3:Y:S04]  /*32700*/  LDL.LU R139, [R1+0x1314] ;  /* 0x00131400018b7983 */ /* 0x000ee80000300800 */
[----:B------:R-:W3:Y:S01]  /*32710*/  LDL.LU R150, [R1+0x1310] ;  /* 0x0013100001967983 */ /* 0x000ee20000300800 */
[----:B--2---:R-:W-:-:S02]  /*32720*/  @!P1 IMAD.MOV.U32 R3, RZ, RZ, R26 ;  /* 0x000000ffff039224 */ /* 0x004fc400078e001a */
[----:B----4-:R-:W-:-:S05]  /*32730*/  @!P1 IMAD.MOV.U32 R2, RZ, RZ, R24 ;  /* 0x000000ffff029224 */ /* 0x010fca00078e0018 */
[----:B------:R0:W2:Y:S04]  /*32740*/  @!P1 LDG.E.U8 R203, desc[UR44][R2.64] ;  /* 0x0000002c02cb9981 */ /* 0x0000a8000c1e1100 */
[----:B------:R-:W4:Y:S01]  /*32750*/  LDL R3, [R1+0xa38] ;  /* 0x000a380001037983 */ /* 0x000f220000100800 */
[----:B------:R-:W-:Y:S01]  /*32760*/  PRMT R202, RZ, 0x7610, R202 ;  /* 0x00007610ffca7816 */ /* 0x000fe200000000ca */
[----:B0-----:R-:W-:Y:S01]  /*32770*/  @!P1 IMAD.MOV.U32 R2, RZ, RZ, R29 ;  /* 0x000000ffff029224 */ /* 0x001fe200078e001d */
[----:B------:R-:W-:Y:S01]  /*32780*/  PRMT R201, RZ, 0x7610, R201 ;  /* 0x00007610ffc97816 */ /* 0x000fe200000000c9 */
[----:B------:R-:W2:Y:S04]  /*32790*/  LDL R29, [R1+0x1714] ;  /* 0x00171400011d7983 */ /* 0x000ea80000100800 */
[----:B----4-:R0:W4:Y:S04]  /*327a0*/  @!P1 LDG.E.U8 R202, desc[UR44][R2.64] ;  /* 0x0000002c02ca9981 */ /* 0x010128000c1e1100 */
[----:B------:R-:W0:Y:S04]  /*327b0*/  LDL R2, [R1+0x1810] ;  /* 0x0018100001027983 */ /* 0x000e280000100800 */
[----:B------:R-:W0:Y:S01]  /*327c0*/  LDL R3, [R1+0x1814] ;  /* 0x0018140001037983 */ /* 0x000e220000100800 */
[----:B------:R-:W-:-:S02]  /*327d0*/  PRMT R200, RZ, 0x7610, R200 ;  /* 0x00007610ffc87816 */ /* 0x000fc400000000c8 */
[----:B0-----:R-:W-:-:S04]  /*327e0*/  @!P1 LOP3.LUT R3, R3, R2, RZ, 0x3c, !PT ;  /* 0x0000000203039212 */ /* 0x001fc800078e3cff */
[----:B------:R-:W-:-:S04]  /*327f0*/  @!P1 LOP3.LUT R2, R3, R2, RZ, 0x3c, !PT ;  /* 0x0000000203029212 */ /* 0x000fc800078e3cff */
[----:B------:R-:W-:-:S05]  /*32800*/  @!P1 LOP3.LUT R3, R3, R2, RZ, 0x3c, !PT ;  /* 0x0000000203039212 */ /* 0x000fca00078e3cff */
[----:B------:R3:W4:Y:S02]  /*32810*/  @!P1 LDG.E.U8 R201, desc[UR44][R2.64] ;  /* 0x0000002c02c99981 */ /* 0x000724000c1e1100 */
[----:B---3--:R-:W-:Y:S02]  /*32820*/  @!P1 IMAD.MOV.U32 R2, RZ, RZ, R28 ;  /* 0x000000ffff029224 */ /* 0x008fe400078e001c */
[----:B------:R-:W-:Y:S01]  /*32830*/  @!P1 IMAD.MOV.U32 R3, RZ, RZ, R33 ;  /* 0x000000ffff039224 */ /* 0x000fe200078e0021 */
[----:B------:R-:W-:Y:S01]  /*32840*/  PRMT R199, RZ, 0x7610, R199 ;  /* 0x00007610ffc77816 */ /* 0x000fe200000000c7 */
[----:B------:R-:W3:Y:S04]  /*32850*/  LDL R33, [R1+0x1690] ;  /* 0x0016900001217983 */ /* 0x000ee80000100800 */
[----:B------:R0:W4:Y:S01]  /*32860*/  @!P1 LDG.E.U8 R200, desc[UR44][R2.64] ;  /* 0x0000002c02c89981 */ /* 0x000122000c1e1100 */
[----:B------:R-:W-:-:S02]  /*32870*/  PRMT R198, RZ, 0x7610, R198 ;  /* 0x00007610ffc67816 */ /* 0x000fc400000000c6 */
[----:B------:R-:W-:Y:S01]  /*32880*/  PRMT R197, RZ, 0x7610, R197 ;  /* 0x00007610ffc57816 */ /* 0x000fe200000000c5 */
[----:B------:R-:W3:Y:S04]  /*32890*/  LDL R28, [R1+0x1694] ;  /* 0x00169400011c7983 */ /* 0x000ee80000100800 */
[----:B------:R-:W0:Y:S04]  /*328a0*/  LDL R2, [R1+0x1790] ;  /* 0x0017900001027983 */ /* 0x000e280000100800 */
[----:B------:R-:W0:Y:S02]  /*328b0*/  LDL R3, [R1+0x1794] ;  /* 0x0017940001037983 */ /* 0x000e240000100800 */
[----:B0-----:R-:W-:-:S04]  /*328c0*/  @!P1 LOP3.LUT R3, R3, R2, RZ, 0x3c, !PT ;  /* 0x0000000203039212 */ /* 0x001fc800078e3cff */
[----:B------:R-:W-:-:S04]  /*328d0*/  @!P1 LOP3.LUT R2, R3, R2, RZ, 0x3c, !PT ;  /* 0x0000000203029212 */ /* 0x000fc800078e3cff */
[----:B------:R-:W-:-:S05]  /*328e0*/  @!P1 LOP3.LUT R3, R3, R2, RZ, 0x3c, !PT ;  /* 0x0000000203039212 */ /* 0x000fca00078e3cff */
[----:B------:R0:W4:Y:S02]  /*328f0*/  @!P1 LDG.E.U8 R199, desc[UR44][R2.64] ;  /* 0x0000002c02c79981 */ /* 0x000124000c1e1100 */
[----:B0-----:R-:W-:Y:S02]  /*32900*/  @!P1 IMAD.MOV.U32 R2, RZ, RZ, R30 ;  /* 0x000000ffff029224 */ /* 0x001fe400078e001e */
[----:B------:R-:W-:Y:S01]  /*32910*/  @!P1 IMAD.MOV.U32 R3, RZ, RZ, R31 ;  /* 0x000000ffff039224 */ /* 0x000fe200078e001f */
[----:B------:R-:W-:Y:S01]  /*32920*/  PRMT R196, RZ, 0x7610, R196 ;  /* 0x00007610ffc47816 */ /* 0x000fe200000000c4 */
[----:B------:R-:W4:Y:S04]  /*32930*/  LDL R31, [R1+0x1610] ;  /* 0x00161000011f7983 */ /* 0x000f280000100800 */
[----:B------:R2:W4:Y:S01]  /*32940*/  @!P1 LDG.E.U8 R198, desc[UR44][R2.64] ;  /* 0x0000002c02c69981 */ /* 0x000522000c1e1100 */
[----:B------:R-:W-:-:S03]  /*32950*/  PRMT R195, RZ, 0x7610, R195 ;  /* 0x00007610ffc37816 */ /* 0x000fc600000000c3 */
[----:B------:R-:W4:Y:S04]  /*32960*/  LDL R30, [R1+0x1614] ;  /* 0x00161400011e7983 */ /* 0x000f280000100800 */
[----:B------:R-:W3:Y:S01]  /*32970*/  LDL R3, [R1+0x1710] ;  /* 0x0017100001037983 */ /* 0x000ee20000100800 */
[----:B--2---:R-:W-:Y:S01]  /*32980*/  @!P1 IMAD.MOV.U32 R2, RZ, RZ, R29 ;  /* 0x000000ffff029224 */ /* 0x004fe200078e001d */
[----:B------:R-:W-:Y:S02]  /*32990*/  PRMT R194, RZ, 0x7610, R194 ;  /* 0x00007610ffc27816 */ /* 0x000fe400000000c2 */
[----:B------:R-:W-:Y:S01]  /*329a0*/  PRMT R193, RZ, 0x7610, R193 ;  /* 0x00007610ffc17816 */ /* 0x000fe200000000c1 */
[----:B------:R-:W2:Y:S04]  /*329b0*/  LDL R29, [R1+0x15d4] ;  /* 0x0015d400011d7983 */ /* 0x000ea80000100800 */
[----:B---3--:R0:W3:Y:S04]  /*329c0*/  @!P1 LDG.E.U8 R197, desc[UR44][R2.64] ;  /* 0x0000002c02c59981 */ /* 0x0080e8000c1e1100 */
[----:B------:R-:W0:Y:S04]  /*329d0*/  LDL R2, [R1+0x16d0] ;  /* 0x0016d00001027983 */ /* 0x000e280000100800 */
[----:B------:R-:W0:Y:S02]  /*329e0*/  LDL R3, [R1+0x16d4] ;  /* 0x0016d40001037983 */ /* 0x000e240000100800 */
[----:B0-----:R-:W-:-:S04]  /*329f0*/  @!P1 LOP3.LUT R3, R3, R2, RZ, 0x3c, !PT ;  /* 0x0000000203039212 */ /* 0x001fc800078e3cff */
[----:B------:R-:W-:-:S04]  /*32a00*/  @!P1 LOP3.LUT R2, R3, R2, RZ, 0x3c, !PT ;  /* 0x0000000203029212 */ /* 0x000fc800078e3cff */
[----:B------:R-:W-:-:S05]  /*32a10*/  @!P1 LOP3.LUT R3, R3, R2, RZ, 0x3c, !PT ;  /* 0x0000000203039212 */ /* 0x000fca00078e3cff */
[----:B------:R0:W3:Y:S02]  /*32a20*/  @!P1 LDG.E.U8 R196, desc[UR44][R2.64] ;  /* 0x0000002c02c49981 */ /* 0x0000e4000c1e1100 */
[----:B0-----:R-:W-:Y:S02]  /*32a30*/  @!P1 IMAD.MOV.U32 R2, RZ, RZ, R28 ;  /* 0x000000ffff029224 */ /* 0x001fe400078e001c */
[----:B------:R-:W-:Y:S01]  /*32a40*/  @!P1 IMAD.MOV.U32 R3, RZ, RZ, R33 ;  /* 0x000000ffff039224 */ /* 0x000fe200078e0021 */
[----:B------:R-:W-:Y:S01]  /*32a50*/  PRMT R192, RZ, 0x7610, R192 ;  /* 0x00007610ffc07816 */ /* 0x000fe200000000c0 */
[----:B------:R-:W3:Y:S04]  /*32a60*/  LDL R33, [R1+0x1550] ;  /* 0x0015500001217983 */ /* 0x000ee80000100800 */
[----:B------:R0:W3:Y:S04]  /*32a70*/  @!P1 LDG.E.U8 R195, desc[UR44][R2.64] ;  /* 0x0000002c02c39981 */ /* 0x0000e8000c1e1100 */
[----:B------:R-:W3:Y:S04]  /*32a80*/  LDL R28, [R1+0x1554] ;  /* 0x00155400011c7983 */ /* 0x000ee80000100800 */
[----:B------:R-:W0:Y:S04]  /*32a90*/  LDL R2, [R1+0x1650] ;  /* 0x0016500001027983 */ /* 0x000e280000100800 */
[----:B------:R-:W0:Y:S02]  /*32aa0*/  LDL R3, [R1+0x1654] ;  /* 0x0016540001037983 */ /* 0x000e240000100800 */
[----:B0-----:R-:W-:-:S04]  /*32ab0*/  @!P1 LOP3.LUT R3, R3, R2, RZ, 0x3c, !PT ;  /* 0x0000000203039212 */ /* 0x001fc800078e3cff */
[----:B------:R-:W-:-:S04]  /*32ac0*/  @!P1 LOP3.LUT R2, R3, R2, RZ, 0x3c, !PT ;  /* 0x0000000203029212 */ /* 0x000fc800078e3cff */
[----:B------:R-:W-:-:S05]  /*32ad0*/  @!P1 LOP3.LUT R3, R3, R2, RZ, 0x3c, !PT ;  /* 0x0000000203039212 */ /* 0x000fca00078e3cff */
[----:B------:R4:W3:Y:S02]  /*32ae0*/  @!P1 LDG.E.U8 R194, desc[UR44][R2.64] ;  /* 0x0000002c02c29981 */ /* 0x0008e4000c1e1100 */
[----:B----4-:R-:W-:Y:S02]  /*32af0*/  @!P1 IMAD.MOV.U32 R2, RZ, RZ, R30 ;  /* 0x000000ffff029224 */ /* 0x010fe400078e001e */
        /* <DEDUP_REMOVED lines=38> */
[----:B--2---:R-:W-:-:S03]  /*32d60*/  @!P1 IMAD.MOV.U32 R2, RZ, RZ, R29 ;  /* 0x000000ffff029224 */ /* 0x004fc600078e001d */
        /* <DEDUP_REMOVED lines=10> */
[----:B------:R-:W3:Y:S04]  /*32e10*/  LDL R28, [R1+0x12d4] ;  /* 0x0012d400011c7983 */ /* 0x000ee80000100800 */
[----:B------:R0:W3:Y:S04]  /*32e20*/  @!P1 LDG.E.U8 R185, desc[UR44][R2.64] ;  /* 0x0000002c02b99981 */ /* 0x0000e8000c1e1100 */
[----:B------:R-:W3:Y:S04]  /*32e30*/  LDL R33, [R1+0x12d0] ;  /* 0x0012d00001217983 */ /* 0x000ee80000100800 */
[----:B------:R-:W0:Y:S04]  /*32e40*/  LDL R2, [R1+0x13d0] ;  /* 0x0013d00001027983 */ /* 0x000e280000100800 */
[----:B------:R-:W0:Y:S01]  /*32e50*/  LDL R3, [R1+0x13d4] ;  /* 0x0013d40001037983 */ /* 0x000e220000100800 */
[----:B------:R-:W-:-:S02]  /*32e60*/  PRMT R184, RZ, 0x7610, R184 ;  /* 0x00007610ffb87816 */ /* 0x000fc400000000b8 */
[----:B------:R-:W-:Y:S02]  /*32e70*/  PRMT R183, RZ, 0x7610, R183 ;  /* 0x00007610ffb77816 */ /* 0x000fe400000000b7 */
[----:B------:R-:W-:Y:S02]  /*32e80*/  PRMT R182, RZ, 0x7610, R182 ;  /* 0x00007610ffb67816 */ /* 0x000fe400000000b6 */
[----:B------:R-:W-:Y:S02]  /*32e90*/  PRMT R181, RZ, 0x7610, R181 ;  /* 0x00007610ffb57816 */ /* 0x000fe400000000b5 */
[----:B------:R-:W-:Y:S02]  /*32ea0*/  PRMT R180, RZ, 0x7610, R180 ;  /* 0x00007610ffb47816 */ /* 0x000fe400000000b4 */
[----:B0-----:R-:W-:-:S04]  /*32eb0*/  @!P1 LOP3.LUT R3, R3, R2, RZ, 0x3c, !PT ;  /* 0x0000000203039212 */ /* 0x001fc800078e3cff */
[----:B------:R-:W-:-:S04]  /*32ec0*/  @!P1 LOP3.LUT R2, R3, R2, RZ, 0x3c, !PT ;  /* 0x0000000203029212 */ /* 0x000fc800078e3cff */
[----:B------:R-:W-:-:S05]  /*32ed0*/  @!P1 LOP3.LUT R3, R3, R2, RZ, 0x3c, !PT ;  /* 0x0000000203039212 */ /* 0x000fca00078e3cff */
[----:B------:R4:W3:Y:S02]  /*32ee0*/  @!P1 LDG.E.U8 R184, desc[UR44][R2.64] ;  /* 0x0000002c02b89981 */ /* 0x0008e4000c1e1100 */
[----:B----4-:R-:W-:Y:S02]  /*32ef0*/  @!P1 IMAD.MOV.U32 R2, RZ, RZ, R30 ;  /* 0x000000ffff029224 */ /* 0x010fe400078e001e */
[----:B------:R-:W-:Y:S01]  /*32f00*/  @!P1 IMAD.MOV.U32 R3, RZ, RZ, R31 ;  /* 0x000000ffff039224 */ /* 0x000fe200078e001f */
[----:B------:R-:W4:Y:S04]  /*32f10*/  LDL R30, [R1+0x1254] ;  /* 0x00125400011e7983 */ /* 0x000f280000100800 */
[----:B------:R2:W4:Y:S04]  /*32f20*/  @!P1 LDG.E.U8 R183, desc[UR44][R2.64] ;  /* 0x0000002c02b79981 */ /* 0x000528000c1e1100 */
[----:B------:R-:W4:Y:S01]  /*32f30*/  LDL R31, [R1+0x1250] ;  /* 0x00125000011f7983 */ /* 0x000f220000100800 */
[----:B--2---:R-:W-:-:S02]  /*32f40*/  @!P1 IMAD.MOV.U32 R2, RZ, RZ, R29 ;  /* 0x000000ffff029224 */ /* 0x004fc400078e001d */
[----:B------:R-:W-:Y:S01]  /*32f50*/  @!P1 IMAD.MOV.U32 R3, RZ, RZ, R134 ;  /* 0x000000ffff039224 */ /* 0x000fe200078e0086 */
[----:B------:R-:W-:Y:S01]  /*32f60*/  PRMT R179, RZ, 0x7610, R179 ;  /* 0x00007610ffb37816 */ /* 0x000fe200000000b3 */
[----:B------:R-:W2:Y:S04]  /*32f70*/  LDL R29, [R1+0x11d4] ;  /* 0x0011d400011d7983 */ /* 0x000ea80000100800 */
[----:B------:R0:W2:Y:S02]  /*32f80*/  @!P1 LDG.E.U8 R182, desc[UR44][R2.64] ;  /* 0x0000002c02b69981 */ /* 0x0000a4000c1e1100 */
[----:B0-----:R-:W-:Y:S02]  /*32f90*/  @!P1 IMAD.MOV.U32 R2, RZ, RZ, R139 ;  /* 0x000000ffff029224 */ /* 0x001fe400078e008b */
[----:B------:R-:W-:-:S05]  /*32fa0*/  @!P1 IMAD.MOV.U32 R3, RZ, RZ, R150 ;  /* 0x000000ffff039224 */ /* 0x000fca00078e0096 */
[----:B------:R3:W2:Y:S02]  /*32fb0*/  @!P1 LDG.E.U8 R181, desc[UR44][R2.64] ;  /* 0x0000002c02b59981 */ /* 0x0006a4000c1e1100 */
[----:B---3--:R-:W-:Y:S02]  /*32fc0*/  @!P1 IMAD.MOV.U32 R2, RZ, RZ, R28 ;  /* 0x000000ffff029224 */ /* 0x008fe400078e001c */
[----:B------:R-:W-:Y:S01]  /*32fd0*/  @!P1 IMAD.MOV.U32 R3, RZ, RZ, R33 ;  /* 0x000000ffff039224 */ /* 0x000fe200078e0021 */
[----:B------:R-:W-:Y:S01]  /*32fe0*/  PRMT R178, RZ, 0x7610, R178 ;  /* 0x00007610ffb27816 */ /* 0x000fe200000000b2 */
[----:B------:R-:W3:Y:S04]  /*32ff0*/  LDL R33, [R1+0x1190] ;  /* 0x0011900001217983 */ /* 0x000ee80000100800 */
[----:B------:R0:W3:Y:S01]  /*33000*/  @!P1 LDG.E.U8 R180, desc[UR44][R2.64] ;  /* 0x0000002c02b49981 */ /* 0x0000e2000c1e1100 */
[----:B------:R-:W-:-:S03]  /*33010*/  PRMT R177, RZ, 0x7610, R177 ;  /* 0x00007610ffb17816 */ /* 0x000fc600000000b1 */
        /* <DEDUP_REMOVED lines=14> */
[----:B------:R-:W0:Y:S04]  /*33100*/  LDL R2, [R1+0x1210] ;  /* 0x0012100001027983 */ /* 0x000e280000100800 */
[----:B------:R-:W0:Y:S02]  /*33110*/  LDL R3, [R1+0x1214] ;  /* 0x0012140001037983 */ /* 0x000e240000100800 */
[----:B0-----:R-:W-:-:S04]  /*33120*/  @!P1 LOP3.LUT R3, R3, R2, RZ, 0x3c, !PT ;  /* 0x0000000203039212 */ /* 0x001fc800078e3cff */
[----:B------:R-:W-:-:S04]  /*33130*/  @!P1 LOP3.LUT R2, R3, R2, RZ, 0x3c, !PT ;  /* 0x0000000203029212 */ /* 0x000fc800078e3cff */
[----:B------:R-:W-:-:S05]  /*33140*/  @!P1 LOP3.LUT R3, R3, R2, RZ, 0x3c, !PT ;  /* 0x0000000203039212 */ /* 0x000fca00078e3cff */
[----:B------:R2:W4:Y:S04]  /*33150*/  @!P1 LDG.E.U8 R177, desc[UR44][R2.64] ;  /* 0x0000002c02b19981 */ /* 0x000528000c1e1100 */
[----:B------:R-:W3:Y:S01]  /*33160*/  LDL R3, [R1+0x11d0] ;  /* 0x0011d00001037983 */ /* 0x000ee20000100800 */
[----:B--2---:R-:W-:Y:S01]  /*33170*/  @!P1 IMAD.MOV.U32 R2, RZ, RZ, R29 ;  /* 0x000000ffff029224 */ /* 0x004fe200078e001d */
[----:B------:R-:W-:Y:S02]  /*33180*/  PRMT R174, RZ, 0x7610, R174 ;  /* 0x00007610ffae7816 */ /* 0x000fe400000000ae */
[----:B------:R-:W-:Y:S01]  /*33190*/  PRMT R173, RZ, 0x7610, R173 ;  /* 0x00007610ffad7816 */ /* 0x000fe200000000ad */
[----:B------:R-:W2:Y:S04]  /*331a0*/  LDL R29, [R1+0x1094] ;  /* 0x00109400011d7983 */ /* 0x000ea80000100800 */
[----:B---3--:R0:W3:Y:S02]  /*331b0*/  @!P1 LDG.E.U8 R176, desc[UR44][R2.64] ;  /* 0x0000002c02b09981 */ /* 0x0080e4000c1e1100 */
[----:B0-----:R-:W-:-:S02]  /*331c0*/  @!P1 IMAD.MOV.U32 R2, RZ, RZ, R28 ;  /* 0x000000ffff029224 */ /* 0x001fc400078e001c */
        /* <DEDUP_REMOVED lines=180> */
[----:B--2---:R-:W-:-:S03]  /*33d10*/  @!P1 IMAD.MOV.U32 R2, RZ, RZ, R29 ;  /* 0x000000ffff029224 */ /* 0x004fc600078e001d */
[----:B------:R-:W2:Y:S04]  /*33d20*/  LDL.LU R29, [R1+0x6b0] ;  /* 0x0006b000011d7983 */ /* 0x000ea80000300800 */
[----:B---3--:R0:W3:Y:S02]  /*33d30*/  @!P1 LDG.E.U8 R18, desc[UR44][R2.64] ;  /* 0x0000002c02129981 */ /* 0x0080e4000c1e1100 */
[----:B0-----:R-:W-:Y:S02]  /*33d40*/  @!P1 IMAD.MOV.U32 R2, RZ, RZ, R28 ;  /* 0x000000ffff029224 */ /* 0x001fe400078e001c */
[----:B------:R-:W-:Y:S02]  /*33d50*/  @!P1 IMAD.MOV.U32 R3, RZ, RZ, R33 ;  /* 0x000000ffff039224 */ /* 0x000fe400078e0021 */
[----:B------:R-:W3:Y:S04]  /*33d60*/  LDL.LU R33, [R1+0x670] ;  /* 0x0006700001217983 */ /* 0x000ee80000300800 */
[----:B------:R-:W3:Y:S04]  /*33d70*/  LDL.LU R28, [R1+0x674] ;  /* 0x00067400011c7983 */ /* 0x000ee80000300800 */
[----:B------:R0:W3:Y:S04]  /*33d80*/  @!P1 LDG.E.U8 R17, desc[UR44][R2.64] ;  /* 0x0000002c02119981 */ /* 0x0000e8000c1e1100 */
[----:B------:R-:W0:Y:S04]  /*33d90*/  LDL R2, [R1+0x7b0] ;  /* 0x0007b00001027983 */ /* 0x000e280000100800 */
[----:B------:R-:W0:Y:S01]  /*33da0*/  LDL R3, [R1+0x7b4] ;  /* 0x0007b40001037983 */ /* 0x000e220000100800 */
[----:B------:R-:W-:-:S02]  /*33db0*/  PRMT R16, RZ, 0x7610, R16 ;  /* 0x00007610ff107816 */ /* 0x000fc40000000010 */
[----:B------:R-:W-:Y:S02]  /*33dc0*/  PRMT R15, RZ, 0x7610, R15 ;  /* 0x00007610ff0f7816 */ /* 0x000fe4000000000f */
        /* <DEDUP_REMOVED lines=9> */
[----:B------:R-:W-:-:S02]  /*33e60*/  PRMT R13, RZ, 0x7610, R13 ;  /* 0x00007610ff0d7816 */ /* 0x000fc4000000000d */
[----:B------:R-:W-:Y:S01]  /*33e70*/  PRMT R12, RZ, 0x7610, R12 ;  /* 0x00007610ff0c7816 */ /* 0x000fe2000000000c */
[----:B------:R-:W4:Y:S04]  /*33e80*/  LDL R30, [R1+0x180c] ;  /* 0x00180c00011e7983 */ /* 0x000f280000100800 */
[----:B------:R-:W0:Y:S04]  /*33e90*/  LDL R2, [R1+0x730] ;  /* 0x0007300001027983 */ /* 0x000e280000100800 */
[----:B------:R-:W0:Y:S02]  /*33ea0*/  LDL R3, [R1+0x734] ;  /* 0x0007340001037983 */ /* 0x000e240000100800 */
[----:B0-----:R-:W-:-:S04]  /*33eb0*/  @!P1 LOP3.LUT R3, R3, R2, RZ, 0x3c, !PT ;  /* 0x0000000203039212 */ /* 0x001fc800078e3cff */
[----:B------:R-:W-:-:S04]  /*33ec0*/  @!P1 LOP3.LUT R2, R3, R2, RZ, 0x3c, !PT ;  /* 0x0000000203029212 */ /* 0x000fc800078e3cff */
[----:B------:R-:W-:-:S05]  /*33ed0*/  @!P1 LOP3.LUT R3, R3, R2, RZ, 0x3c, !PT ;  /* 0x0000000203039212 */ /* 0x000fca00078e3cff */
[----:B------:R0:W4:Y:S04]  /*33ee0*/  @!P1 LDG.E.U8 R14, desc[UR44][R2.64] ;  /* 0x0000002c020e9981 */ /* 0x000128000c1e1100 */
[----:B------:R-:W0:Y:S04]  /*33ef0*/  LDL R2, [R1+0x6f0] ;  /* 0x0006f00001027983 */ /* 0x000e280000100800 */
[----:B------:R-:W0:Y:S02]  /*33f00*/  LDL R3, [R1+0x6f4] ;  /* 0x0006f40001037983 */ /* 0x000e240000100800 */
[----:B0-----:R-:W-:-:S04]  /*33f10*/  @!P1 LOP3.LUT R3, R3, R2, RZ, 0x3c, !PT ;  /* 0x0000000203039212 */ /* 0x001fc800078e3cff */
[----:B------:R-:W-:-:S04]  /*33f20*/  @!P1 LOP3.LUT R2, R3, R2, RZ, 0x3c, !PT ;  /* 0x0000000203029212 */ /* 0x000fc800078e3cff */
[----:B------:R-:W-:-:S05]  /*33f30*/  @!P1 LOP3.LUT R3, R3, R2, RZ, 0x3c, !PT ;  /* 0x0000000203039212 */ /* 0x000fca00078e3cff */
[----:B------:R0:W4:Y:S04]  /*33f40*/  @!P1 LDG.E.U8 R13, desc[UR44][R2.64] ;  /* 0x0000002c020d9981 */ /* 0x000128000c1e1100 */
[----:B------:R-:W0:Y:S01]  /*33f50*/  LDL R3, [R1+0x6b4] ;  /* 0x0006b40001037983 */ /* 0x000e220000100800 */
[----:B------:R-:W-:Y:S01]  /*33f60*/  PRMT R11, RZ, 0x7610, R11 ;  /* 0x00007610ff0b7816 */ /* 0x000fe2000000000b */
[----:B0-----:R-:W-:Y:S02]  /*33f70*/  @!P1 IMAD.MOV.U32 R2, RZ, RZ, R3 ;  /* 0x000000ffff029224 */ /* 0x001fe400078e0003 */
[----:B--2---:R-:W-:-:S05]  /*33f80*/  @!P1 IMAD.MOV.U32 R3, RZ, RZ, R29 ;  /* 0x000000ffff039224 */ /* 0x004fca00078e001d */
[----:B------:R3:W2:Y:S02]  /*33f90*/  @!P1 LDG.E.U8 R12, desc[UR44][R2.64] ;  /* 0x0000002c020c9981 */ /* 0x0006a4000c1e1100 */
[----:B---3--:R-:W-:Y:S02]  /*33fa0*/  @!P1 IMAD.MOV.U32 R2, RZ, RZ, R28 ;  /* 0x000000ffff029224 */ /* 0x008fe400078e001c */
[----:B------:R-:W-:-:S05]  /*33fb0*/  @!P1 IMAD.MOV.U32 R3, RZ, RZ, R33 ;  /* 0x000000ffff039224 */ /* 0x000fca00078e0021 */
[----:B------:R0:W3:Y:S04]  /*33fc0*/  @!P1 LDG.E.U8 R11, desc[UR44][R2.64] ;  /* 0x0000002c020b9981 */ /* 0x0000e8000c1e1100 */
[----:B------:R-:W0:Y:S04]  /*33fd0*/  LDL R2, [R1+0xc38] ;  /* 0x000c380001027983 */ /* 0x000e280000100800 */
[----:B------:R-:W0:Y:S01]  /*33fe0*/  LDL R3, [R1+0x1834] ;  /* 0x0018340001037983 */ /* 0x000e220000100800 */
[----:B------:R-:W-:Y:S02]  /*33ff0*/  PRMT R10, RZ, 0x7610, R10 ;  /* 0x00007610ff0a7816 */ /* 0x000fe4000000000a */
[----:B------:R-:W-:-:S02]  /*34000*/  PRMT R9, RZ, 0x7610, R9 ;  /* 0x00007610ff097816 */ /* 0x000fc40000000009 */
[----:B0-----:R-:W-:-:S04]  /*34010*/  @!P1 LOP3.LUT R3, R3, R2, RZ, 0x3c, !PT ;  /* 0x0000000203039212 */ /* 0x001fc800078e3cff */
[----:B------:R-:W-:-:S04]  /*34020*/  @!P1 LOP3.LUT R2, R3, R2, RZ, 0x3c, !PT ;  /* 0x0000000203029212 */ /* 0x000fc800078e3cff */
[----:B------:R-:W-:-:S05]  /*34030*/  @!P1 LOP3.LUT R3, R3, R2, RZ, 0x3c, !PT ;  /* 0x0000000203039212 */ /* 0x000fca00078e3cff */
[----:B------:R4:W3:Y:S02]  /*34040*/  @!P1 LDG.E.U8 R10, desc[UR44][R2.64] ;  /* 0x0000002c020a9981 */ /* 0x0008e4000c1e1100 */
[----:B----4-:R-:W-:Y:S02]  /*34050*/  @!P1 IMAD.MOV.U32 R2, RZ, RZ, R30 ;  /* 0x000000ffff029224 */ /* 0x010fe400078e001e */
[----:B------:R-:W-:Y:S01]  /*34060*/  @!P1 IMAD.MOV.U32 R3, RZ, RZ, R31 ;  /* 0x000000ffff039224 */ /* 0x000fe200078e001f */
[----:B------:R-:W4:Y:S04]  /*34070*/  LDL.LU R30, [R1+0x640] ;  /* 0x00064000011e7983 */ /* 0x000f280000300800 */
[----:B------:R-:W2:Y:S04]  /*34080*/  LDL.LU R31, [R1+0x644] ;  /* 0x00064400011f7983 */ /* 0x000ea80000300800 */
[----:B------:R0:W3:Y:S04]  /*34090*/  @!P1 LDG.E.U8 R9, desc[UR44][R2.64] ;  /* 0x0000002c02099981 */ /* 0x0000e8000c1e1100 */
[----:B------:R-:W0:Y:S04]  /*340a0*/  LDL R2, [R1+0x17c8] ;  /* 0x0017c80001027983 */ /* 0x000e280000100800 */
[----:B------:R-:W0:Y:S01]  /*340b0*/  LDL R3, [R1+0x17cc] ;  /* 0x0017cc0001037983 */ /* 0x000e220000100800 */
[----:B------:R-:W-:-:S02]  /*340c0*/  PRMT R8, RZ, 0x7610, R8 ;  /* 0x00007610ff087816 */ /* 0x000fc40000000008 */
[----:B0-----:R-:W-:-:S04]  /*340d0*/  @!P1 LOP3.LUT R3, R3, R2, RZ, 0x3c, !PT ;  /* 0x0000000203039212 */ /* 0x001fc800078e3cff */
[----:B------:R-:W-:-:S04]  /*340e0*/  @!P1 LOP3.LUT R2, R3, R2, RZ, 0x3c, !PT ;  /* 0x0000000203029212 */ /* 0x000fc800078e3cff */
[----:B------:R-:W-:-:S05]  /*340f0*/  @!P1 LOP3.LUT R3, R3, R2, RZ, 0x3c, !PT ;  /* 0x0000000203039212 */ /* 0x000fca00078e3cff */
[----:B------:R0:W3:Y:S04]  /*34100*/  @!P1 LDG.E.U8 R8, desc[UR44][R2.64] ;  /* 0x0000002c02089981 */ /* 0x0000e8000c1e1100 */
[----:B------:R-:W0:Y:S04]  /*34110*/  LDL R2, [R1+0x1788] ;  /* 0x0017880001027983 */ /* 0x000e280000100800 */
[----:B------:R-:W0:Y:S01]  /*34120*/  LDL R3, [R1+0x178c] ;  /* 0x00178c0001037983 */ /* 0x000e220000100800 */
[----:B------:R-:W-:Y:S02]  /*34130*/  PRMT R7, RZ, 0x7610, R7 ;  /* 0x00007610ff077816 */ /* 0x000fe40000000007 */
        /* <DEDUP_REMOVED lines=26> */
[----:B--2---:R-:W-:Y:S02]  /*342e0*/  @!P1 IMAD.MOV.U32 R2, RZ, RZ, R31 ;  /* 0x000000ffff029224 */ /* 0x004fe400078e001f */
[----:B----4-:R-:W-:-:S05]  /*342f0*/  @!P1 IMAD.MOV.U32 R3, RZ, RZ, R30 ;  /* 0x000000ffff039224 */ /* 0x010fca00078e001e */
[----:B------:R-:W2:Y:S04]  /*34300*/  @!P1 LDG.E.U8 R236, desc[UR44][R2.64] ;  /* 0x0000002c02ec9981 */ /* 0x000ea8000c1e1100 */
[----:B--2---:R0:W-:Y:S04]  /*34310*/  STL [R1+0x63c], R236 ;  /* 0x00063cec01007387 */ /* 0x0041e80000100800 */
[----:B0-----:R-:W2:Y:S04]  /*34320*/  LDL.LU R236, [R1+0x1fb4] ;  /* 0x001fb40001ec7983 */ /* 0x001ea80000300800 */
[----:B------:R-:W4:Y:S04]  /*34330*/  LDL R3, [R1+0x204] ;  /* 0x0002040001037983 */ /* 0x000f280000100800 */
[----:B--2---:R0:W-:Y:S04]  /*34340*/  STS.U8 [R236+UR7+0x10000], R66 ;  /* 0x01000042ec007988 */ /* 0x0041e80008000007 */
[----:B------:R1:W-:Y:S04]  /*34350*/  STS.U8 [R236+UR7+0x10002], R69 ;  /* 0x01000245ec007988 */ /* 0x0003e80008000007 */
[----:B0-----:R-:W2:Y:S04]  /*34360*/  LDL.LU R66, [R1+0x1fb0] ;  /* 0x001fb00001427983 */ /* 0x001ea80000300800 */
[----:B-1----:R-:W2:Y:S04]  /*34370*/  LDL.LU R69, [R1+0x1fac] ;  /* 0x001fac0001457983 */ /* 0x002ea80000300800 */
[----:B------:R-:W3:Y:S04]  /*34380*/  LDL R2, [R1+0x200] ;  /* 0x0002000001027983 */ /* 0x000ee80000100800 */
[----:B------:R0:W-:Y:S04]  /*34390*/  STS.U8 [R236+UR7+0x10004], R68 ;  /* 0x01000444ec007988 */ /* 0x0001e80008000007 */
[----:B------:R1:W-:Y:S04]  /*343a0*/  STS.U8 [R236+UR7+0x10006], R71 ;  /* 0x01000647ec007988 */ /* 0x0003e80008000007 */
[----:B------:R4:W-:Y:S04]  /*343b0*/  STS.U8 [R236+UR7+0x10008], R70 ;  /* 0x01000846ec007988 */ /* 0x0009e80008000007 */
[----:B0-----:R-:W2:Y:S04]  /*343c0*/  LDL.LU R68, [R1+0x1fa8] ;  /* 0x001fa80001447983 */ /* 0x001ea80000300800 */
[----:B-1----:R-:W2:Y:S04]  /*343d0*/  LDL.LU R71, [R1+0x1fa4] ;  /* 0x001fa40001477983 */ /* 0x002ea80000300800 */
[----:B----4-:R-:W4:Y:S04]  /*343e0*/  LDL.LU R70, [R1+0x1fa0] ;  /* 0x001fa00001467983 */ /* 0x010f280000300800 */
[----:B------:R0:W-:Y:S04]  /*343f0*/  STS.U8 [R236+UR7+0x1000a], R73 ;  /* 0x01000a49ec007988 */ /* 0x0001e80008000007 */
[----:B------:R1:W-:Y:S04]  /*34400*/  STS.U8 [R236+UR7+0x1000c], R72 ;  /* 0x01000c48ec007988 */ /* 0x0003e80008000007 */
[----:B------:R1:W-:Y:S04]  /*34410*/  STS.U8 [R236+UR7+0x1000e], R75 ;  /* 0x01000e4bec007988 */ /* 0x0003e80008000007 */
[----:B0-----:R-:W2:Y:S04]  /*34420*/  LDL.LU R73, [R1+0x1f9c] ;  /* 0x001f9c0001497983 */ /* 0x001ea80000300800 */
[----:B-1----:R-:W4:Y:S04]  /*34430*/  LDL.LU R72, [R1+0x1f98] ;  /* 0x001f980001487983 */ /* 0x002f280000300800 */
[----:B------:R-:W2:Y:S04]  /*34440*/  LDL.LU R75, [R1+0x1f94] ;  /* 0x001f9400014b7983 */ /* 0x000ea80000300800 */
[----:B------:R-:W-:Y:S04]  /*34450*/  STL [R1+0x1928], R236 ;  /* 0x001928ec01007387 */ /* 0x000fe80000100800 */
[----:B------:R0:W-:Y:S04]  /*34460*/  STS.U8 [R3+UR7+0x10000], R74 ;  /* 0x0100004a03007988 */ /* 0x0001e80008000007 */
[----:B------:R1:W-:Y:S04]  /*34470*/  STS.U8 [R3+UR7+0x10002], R77 ;  /* 0x0100024d03007988 */ /* 0x0003e80008000007 */
[----:B------:R1:W-:Y:S04]  /*34480*/  STS.U8 [R3+UR7+0x10004], R76 ;  /* 0x0100044c03007988 */ /* 0x0003e80008000007 */
[----:B0-----:R-:W4:Y:S04]  /*34490*/  LDL.LU R74, [R1+0x1f90] ;  /* 0x001f9000014a7983 */ /* 0x001f280000300800 */
[----:B-1----:R-:W2:Y:S04]  /*344a0*/  LDL.LU R77, [R1+0x1f8c] ;  /* 0x001f8c00014d7983 */ /* 0x002ea80000300800 */
[----:B------:R-:W4:Y:S04]  /*344b0*/  LDL.LU R76, [R1+0x1f88] ;  /* 0x001f8800014c7983 */ /* 0x000f280000300800 */
[----:B------:R0:W-:Y:S04]  /*344c0*/  STS.U8 [R3+UR7+0x10006], R79 ;  /* 0x0100064f03007988 */ /* 0x0001e80008000007 */
[----:B------:R1:W-:Y:S04]  /*344d0*/  STS.U8 [R3+UR7+0x10008], R78 ;  /* 0x0100084e03007988 */ /* 0x0003e80008000007 */
[----:B------:R1:W-:Y:S04]  /*344e0*/  STS.U8 [R3+UR7+0x1000a], R81 ;  /* 0x01000a5103007988 */ /* 0x0003e80008000007 */
[----:B0-----:R-:W2:Y:S04]  /*344f0*/  LDL.LU R79, [R1+0x1f84] ;  /* 0x001f8400014f7983 */ /* 0x001ea80000300800 */
[----:B-1----:R-:W4:Y:S04]  /*34500*/  LDL.LU R78, [R1+0x1f80] ;  /* 0x001f8000014e7983 */ /* 0x002f280000300800 */
[----:B------:R-:W2:Y:S04]  /*34510*/  LDL.LU R81, [R1+0x1f7c] ;  /* 0x001f7c0001517983 */ /* 0x000ea80000300800 */
[----:B------:R0:W-:Y:S04]  /*34520*/  STS.U8 [R3+UR7+0x1000c], R80 ;  /* 0x01000c5003007988 */ /* 0x0001e80008000007 */
[----:B------:R1:W-:Y:S04]  /*34530*/  STS.U8 [R3+UR7+0x1000e], R83 ;  /* 0x01000e5303007988 */ /* 0x0003e80008000007 */
[----:B0-----:R-:W4:Y:S04]  /*34540*/  LDL.LU R80, [R1+0x1f78] ;  /* 0x001f780001507983 */ /* 0x001f280000300800 */
[----:B-1----:R-:W2:Y:S04]  /*34550*/  LDL.LU R83, [R1+0x1f74] ;  /* 0x001f740001537983 */ /* 0x002ea80000300800 */
[----:B---3--:R0:W-:Y:S04]  /*34560*/  STS.U8 [R2+UR7+0x10000], R82 ;  /* 0x0100005202007988 */ /* 0x0081e80008000007 */
[----:B------:R1:W-:Y:S04]  /*34570*/  STS.U8 [R2+UR7+0x10002], R85 ;  /* 0x0100025502007988 */ /* 0x0003e80008000007 */
[----:B------:R3:W-:Y:S04]  /*34580*/  STS.U8 [R2+UR7+0x10004], R252 ;  /* 0x010004fc02007988 */ /* 0x0007e80008000007 */
[----:B0-----:R-:W4:Y:S04]  /*34590*/  LDL.LU R82, [R1+0x1f70] ;  /* 0x001f700001527983 */ /* 0x001f280000300800 */
[----:B-1----:R-:W2:Y:S04]  /*345a0*/  LDL.LU R85, [R1+0x1f6c] ;  /* 0x001f6c0001557983 */ /* 0x002ea80000300800 */
[----:B---3--:R-:W3:Y:S04]  /*345b0*/  LDL.LU R252, [R1+0x1f68] ;  /* 0x001f680001fc7983 */ /* 0x008ee80000300800 */
        /* <DEDUP_REMOVED lines=8> */
[----:B0-----:R-:W2:Y:S04]  /*34640*/  LDL.LU R89, [R1+0x1f58] ;  /* 0x001f580001597983 */ /* 0x001ea80000300800 */
[----:B-1----:R-:W4:Y:S04]  /*34650*/  LDL.LU R88, [R1+0x1f54] ;  /* 0x001f540001587983 */ /* 0x002f280000300800 */
[----:B---3--:R0:W-:Y:S04]  /*34660*/  STS.U8 [R252+UR7+0x10000], R91 ;  /* 0x0100005bfc007988 */ /* 0x0081e80008000007 */
[----:B------:R1:W-:Y:S04]  /*34670*/  STS.U8 [R252+UR7+0x10002], R90 ;  /* 0x0100025afc007988 */ /* 0x0003e80008000007 */
[----:B------:R3:W-:Y:S04]  /*34680*/  STS.U8 [R252+UR7+0x10004], R251 ;  /* 0x010004fbfc007988 */ /* 0x0007e80008000007 */
[----:B0-----:R-:W2:Y:S04]  /*34690*/  LDL.LU R91, [R1+0x1f50] ;  /* 0x001f5000015b7983 */ /* 0x001ea80000300800 */
[----:B-1----:R-:W4:Y:S04]  /*346a0*/  LDL.LU R90, [R1+0x1f4c] ;  /* 0x001f4c00015a7983 */ /* 0x002f280000300800 */
[----:B---3--:R-:W3:Y:S04]  /*346b0*/  LDL.LU R251, [R1+0x1f48] ;  /* 0x001f480001fb7983 */ /* 0x008ee80000300800 */
        /* <DEDUP_REMOVED lines=10> */
[----:B------:R-:W-:Y:S04]  /*34760*/  STL [R1+0x192c], R252 ;  /* 0x00192cfc01007387 */ /* 0x000fe80000100800 */
        /* <DEDUP_REMOVED lines=16> */
[----:B------:R-:W-:Y:S04]  /*34870*/  STL [R1+0x1930], R251 ;  /* 0x001930fb01007387 */ /* 0x000fe80000100800 */
        /* <DEDUP_REMOVED lines=26> */
[----:B------:R1:W-:Y:S04]  /*34a20*/  STS.U8 [R249+UR7+0x1000c], R117 ;  /* 0x01000c75f9007988 */ /* 0x0003e80008000007 */
[----:B------:R1:W-:Y:S04]  /*34a30*/  STS.U8 [R249+UR7+0x1000e], R116 ;  /* 0x01000e74f9007988 */ /* 0x0003e80008000007 */
[----:B0-----:R-:W4:Y:S04]  /*34a40*/  LDL.LU R112, [R1+0x1ee4] ;  /* 0x001ee40001707983 */ /* 0x001f280000300800 */
[----:B-1----:R-:W2:Y:S04]  /*34a50*/  LDL.LU R115, [R1+0x1ee0] ;  /* 0x001ee00001737983 */ /* 0x002ea80000300800 */
[----:B------:R-:W4:Y:S04]  /*34a60*/  LDL.LU R114, [R1+0x1edc] ;  /* 0x001edc0001727983 */ /* 0x000f280000300800 */
[----:B------:R-:W2:Y:S04]  /*34a70*/  LDL.LU R117, [R1+0x1ed8] ;  /* 0x001ed80001757983 */ /* 0x000ea80000300800 */
[----:B------:R-:W4:Y:S04]  /*34a80*/  LDL.LU R116, [R1+0x1ed4] ;  /* 0x001ed40001747983 */ /* 0x000f280000300800 */
[----:B------:R-:W-:Y:S04]  /*34a90*/  STL [R1+0x1938], R249 ;  /* 0x001938f901007387 */ /* 0x000fe80000100800 */
[----:B---3--:R0:W-:Y:S04]  /*34aa0*/  STS.U8 [R248+UR7+0x1000a], R0 ;  /* 0x01000a00f8007988 */ /* 0x0081e80008000007 */
[----:B------:R1:W-:Y:S01]  /*34ab0*/  STS.U8 [R248+UR7+0x10000], R119 ;  /* 0x01000077f8007988 */ /* 0x0003e20008000007 */
[----:B0-----:R-:W-:-:S03]  /*34ac0*/  LOP3.LUT R0, R122, 0x7f, RZ, 0xc0, !PT ;  /* 0x0000007f7a007812 */ /* 0x001fc600078ec0ff */
[----:B------:R0:W-:Y:S04]  /*34ad0*/  STS.U8 [R248+UR7+0x10002], R118 ;  /* 0x01000276f8007988 */ /* 0x0001e80008000007 */
[----:B------:R3:W-:Y:S04]  /*34ae0*/  STS.U8 [R248+UR7+0x10004], R121 ;  /* 0x01000479f8007988 */ /* 0x0007e80008000007 */
[----:B------:R2:W-:Y:S04]  /*34af0*/  STS.U8 [R248+UR7+0x10006], R120 ;  /* 0x01000678f8007988 */ /* 0x0005e80008000007 */
[----:B------:R4:W-:Y:S04]  /*34b00*/  STS.U8 [R248+UR7+0x10008], R123 ;  /* 0x0100087bf8007988 */ /* 0x0009e80008000007 */
[----:B------:R4:W-:Y:S04]  /*34b10*/  STS.U8 [R248+UR7+0x1000c], R124 ;  /* 0x01000c7cf8007988 */ /* 0x0009e80008000007 */
[----:B------:R-:W-:Y:S04]  /*34b20*/  STS.U8 [R248+UR7+0x1000e], R151 ;  /* 0x01000e97f8007988 */ /* 0x000fe80008000007 */
[----:B------:R-:W-:Y:S04]  /*34b30*/  STS.U8 [R0+UR7], R149 ;  /* 0x0000009500007988 */ /* 0x000fe80008000007 */
[----:B------:R-:W-:Y:S04]  /*34b40*/  STS.U8 [R0+UR7+0x400], R147 ;  /* 0x0004009300007988 */ /* 0x000fe80008000007 */
        /* <DEDUP_REMOVED lines=49> */
[----:B------:R-:W-:Y:S01]  /*34e60*/  STS.U8 [R0+UR7+0xcc00], R215 ;  /* 0x00cc00d700007988 */ /* 0x000fe20008000007 */
[----:B------:R-:W-:-:S03]  /*34e70*/  LOP3.LUT R122, R122, 0x7f, RZ, 0xc0, !PT ;  /* 0x0000007f7a7a7812 */ /* 0x000fc600078ec0ff */
        /* <DEDUP_REMOVED lines=66> */
[----:B-1----:R-:W4:Y:S04]  /*352a0*/  LDL.LU R119, [R1+0x1ed0] ;  /* 0x001ed00001777983 */ /* 0x002f280000300800 */
[----:B------:R-:W-:Y:S04]  /*352b0*/  STS.U8 [R2+UR7+0xd480], R21 ;  /* 0x00d4801502007988 */ /* 0x000fe80008000007 */
[----:B0-----:R-:W4:Y:S04]  /*352c0*/  LDL.LU R118, [R1+0x1ecc] ;  /* 0x001ecc0001767983 */ /* 0x001f280000300800 */
[----:B------:R-:W-:Y:S04]  /*352d0*/  STS.U8 [R2+UR7+0xd880], R20 ;  /* 0x00d8801402007988 */ /* 0x000fe80008000007 */
[----:B---3--:R-:W3:Y:S04]  /*352e0*/  LDL.LU R121, [R1+0x1ec8] ;  /* 0x001ec80001797983 */ /* 0x008ee80000300800 */
[----:B------:R-:W-:Y:S04]  /*352f0*/  STS.U8 [R2+UR7+0xdc80], R19 ;  /* 0x00dc801302007988 */ /* 0x000fe80008000007 */
[----:B--2---:R-:W2:Y:S04]  /*35300*/  LDL.LU R120, [R1+0x1ec4] ;  /* 0x001ec40001787983 */ /* 0x004ea80000300800 */
[----:B------:R-:W-:Y:S04]  /*35310*/  STS.U8 [R2+UR7+0xe080], R18 ;  /* 0x00e0801202007988 */ /* 0x000fe80008000007 */
[----:B----4-:R-:W4:Y:S04]  /*35320*/  LDL.LU R123, [R1+0x1ec0] ;  /* 0x001ec000017b7983 */ /* 0x010f280000300800 */
[----:B------:R-:W-:Y:S04]  /*35330*/  STS.U8 [R2+UR7+0xe480], R17 ;  /* 0x00e4801102007988 */ /* 0x000fe80008000007 */
[----:B------:R-:W3:Y:S04]  /*35340*/  LDL.LU R124, [R1+0x1ebc] ;  /* 0x001ebc00017c7983 */ /* 0x000ee80000300800 */
[----:B------:R-:W-:Y:S04]  /*35350*/  STS.U8 [R2+UR7+0xe880], R16 ;  /* 0x00e8801002007988 */ /* 0x000fe80008000007 */
[----:B------:R-:W-:Y:S04]  /*35360*/  STS.U8 [R2+UR7+0xec80], R15 ;  /* 0x00ec800f02007988 */ /* 0x000fe80008000007 */
[----:B------:R-:W-:Y:S04]  /*35370*/  STS.U8 [R2+UR7+0xf080], R14 ;  /* 0x00f0800e02007988 */ /* 0x000fe80008000007 */
[----:B------:R-:W-:Y:S04]  /*35380*/  STS.U8 [R2+UR7+0xf480], R13 ;  /* 0x00f4800d02007988 */ /* 0x000fe80008000007 */
[----:B------:R-:W-:Y:S04]  /*35390*/  STL [R1+0x193c], R248 ;  /* 0x00193cf801007387 */ /* 0x000fe80000100800 */
[----:B------:R-:W-:Y:S04]  /*353a0*/  STS.U8 [R2+UR7+0xf880], R12 ;  /* 0x00f8800c02007988 */ /* 0x000fe80008000007 */
[----:B------:R-:W-:Y:S04]  /*353b0*/  STL [R1+0x1ca0], R247 ;  /* 0x001ca0f701007387 */ /* 0x000fe80000100800 */
[----:B------:R0:W-:Y:S04]  /*353c0*/  STS.U8 [R2+UR7+0xfc80], R11 ;  /* 0x00fc800b02007988 */ /* 0x0001e80008000007 */
[----:B------:R-:W2:Y:S04]  /*353d0*/  LDL R3, [R1+0xc34] ;  /* 0x000c340001037983 */ /* 0x000ea80000100800 */
[----:B0-----:R-:W2:Y:S04]  /*353e0*/  LDL R2, [R1+0x1830] ;  /* 0x0018300001027983 */ /* 0x001ea80000100800 */
        /* <DEDUP_REMOVED lines=13> */
[----:B------:R-:W-:-:S03]  /*354c0*/  LOP3.LUT R122, R0, 0x20, RZ, 0x3c, !PT ;  /* 0x00000020007a7812 */ /* 0x000fc600078e3cff */
        /* <DEDUP_REMOVED lines=9> */
[----:B---3--:R-:W-:-:S03]  /*35560*/  PRMT R124, RZ, 0x7610, R124 ;  /* 0x00007610ff7c7816 */ /* 0x008fc6000000007c */
[----:B------:R-:W-:Y:S04]  /*35570*/  STS.U8 [R122+UR7+0x100], R10 ;  /* 0x0001000a7a007988 */ /* 0x000fe80008000007 */
[----:B------:R-:W3:Y:S04]  /*35580*/  LDL.LU R249, [R1+0x6e8] ;  /* 0x0006e80001f97983 */ /* 0x000ee80000300800 */
[----:B--2---:R-:W2:Y:S04]  /*35590*/  @!P1 LDG.E.U8 R124, desc[UR44][R2.64] ;  /* 0x0000002c027c9981 */ /* 0x004ea8000c1e1100 */
[----:B------:R-:W-:Y:S04]  /*355a0*/  STS.U8 [R122+UR7+0x500], R9 ;  /* 0x000500097a007988 */ /* 0x000fe80008000007 */
[----:B------:R-:W3:Y:S04]  /*355b0*/  LDL.LU R250, [R1+0x6e0] ;  /* 0x0006e00001fa7983 */ /* 0x000ee80000300800 */
        /* <DEDUP_REMOVED lines=8> */
[----:B------:R0:W-:Y:S04]  /*35640*/  STS.U8 [R122+UR7+0x1900], R4 ;  /* 0x001900047a007988 */ /* 0x0001e80008000007 */
[----:B0-----:R-:W4:Y:S04]  /*35650*/  LDL.LU R122, [R1+0x1eb8] ;  /* 0x001eb800017a7983 */ /* 0x001f280000300800 */
[----:B--2---:R0:W-:Y:S04]  /*35660*/  STL [R1+0x638], R124 ;  /* 0x0006387c01007387 */ /* 0x0041e80000100800 */
[----:B0-----:R-:W2:Y:S04]  /*35670*/  LDL.LU R124, [R1+0x1eb4] ;  /* 0x001eb400017c7983 */ /* 0x001ea80000300800 */
[----:B------:R-:W3:Y:S04]  /*35680*/  LDL R2, [R1+0xc30] ;  /* 0x000c300001027983 */ /* 0x000ee80000100800 */
[----:B------:R-:W3:Y:S01]  /*35690*/  LDL R3, [R1+0x182c] ;  /* 0x00182c0001037983 */ /* 0x000ee20000100800 */
[----:B----4-:R-:W-:-:S02]  /*356a0*/  PRMT R122, RZ, 0x7610, R122 ;  /* 0x00007610ff7a7816 */ /* 0x010fc4000000007a */
[----:B---3--:R-:W-:-:S04]  /*356b0*/  @!P1 LOP3.LUT R3, R3, R2, RZ, 0x3c, !PT ;  /* 0x0000000203039212 */ /* 0x008fc800078e3cff */
[----:B------:R-:W-:-:S04]  /*356c0*/  @!P1 LOP3.LUT R2, R3, R2, RZ, 0x3c, !PT ;  /* 0x0000000203029212 */ /* 0x000fc800078e3cff */
[----:B------:R-:W-:-:S05]  /*356d0*/  @!P1 LOP3.LUT R3, R3, R2, RZ, 0x3c, !PT ;  /* 0x0000000203039212 */ /* 0x000fca00078e3cff */
[----:B------:R-:W3:Y:S04]  /*356e0*/  @!P1 LDG.E.U8 R122, desc[UR44][R2.64] ;  /* 0x0000002c027a9981 */ /* 0x000ee8000c1e1100 */
[----:B---3--:R0:W-:Y:S04]  /*356f0*/  STL [R1+0x634], R122 ;  /* 0x0006347a01007387 */ /* 0x0081e80000100800 */
[----:B0-----:R-:W3:Y:S04]  /*35700*/  LDL.LU R122, [R1+0x1eb0] ;  /* 0x001eb000017a7983 */ /* 0x001ee80000300800 */
[----:B------:R-:W4:Y:S04]  /*35710*/  LDL R2, [R1+0xc2c] ;  /* 0x000c2c0001027983 */ /* 0x000f280000100800 */
[----:B------:R-:W4:Y:S01]  /*35720*/  LDL R3, [R1+0x1828] ;  /* 0x0018280001037983 */ /* 0x000f220000100800 */
[----:B--2---:R-:W-:-:S02]  /*35730*/  PRMT R124, RZ, 0x7610, R124 ;  /* 0x00007610ff7c7816 */ /* 0x004fc4000000007c */
[----:B----4-:R-:W-:-:S04]  /*35740*/  @!P1 LOP3.LUT R3, R3, R2, RZ, 0x3c, !PT ;  /* 0x0000000203039212 */ /* 0x010fc800078e3cff */
[----:B------:R-:W-:-:S04]  /*35750*/  @!P1 LOP3.LUT R2, R3, R2, RZ, 0x3c, !PT ;  /* 0x0000000203029212 */ /* 0x000fc800078e3cff */
[----:B------:R-:W-:-:S05]  /*35760*/  @!P1 LOP3.LUT R3, R3, R2, RZ, 0x3c, !PT ;  /* 0x0000000203039212 */ /* 0x000fca00078e3cff */
[----:B------:R-:W2:Y:S04]  /*35770*/  @!P1 LDG.E.U8 R124, desc[UR44][R2.64] ;  /* 0x0000002c027c9981 */ /* 0x000ea8000c1e1100 */
[----:B--2---:R0:W-:Y:S04]  /*35780*/  STL [R1+0x630], R124 ;  /* 0x0006307c01007387 */ /* 0x0041e80000100800 */
[----:B0-----:R-:W2:Y:S04]  /*35790*/  LDL.LU R124, [R1+0x1eac] ;  /* 0x001eac00017c7983 */ /* 0x001ea80000300800 */
[----:B------:R-:W4:Y:S04]  /*357a0*/  LDL R2, [R1+0xc28] ;  /* 0x000c280001027983 */ /* 0x000f280000100800 */
[----:B------:R-:W4:Y:S01]  /*357b0*/  LDL R3, [R1+0x1824] ;  /* 0x0018240001037983 */ /* 0x000f220000100800 */
[----:B---3--:R-:W-:-:S02]  /*357c0*/  PRMT R122, RZ, 0x7610, R122 ;  /* 0x00007610ff7a7816 */ /* 0x008fc4000000007a */
[----:B----4-:R-:W-:-:S04]  /*357d0*/  @!P1 LOP3.LUT R3, R3, R2, RZ, 0x3c, !PT ;  /* 0x0000000203039212 */ /* 0x010fc800078e3cff */
        /* <DEDUP_REMOVED lines=277> */
[----:B------:R-:W-:-:S02]  /*36930*/  PRMT R123, RZ, 0x7610, R123 ;  /* 0x00007610ff7b7816 */ /* 0x000fc4000000007b */
[----:B----4-:R-:W-:-:S04]  /*36940*/  @!P1 LOP3.LUT R3, R3, R2, RZ, 0x3c, !PT ;  /* 0x0000000203039212 */ /* 0x010fc800078e3cff */
[----:B------:R-:W-:-:S04]  /*36950*/  @!P1 LOP3.LUT R2, R3, R2, RZ, 0x3c, !PT ;  /* 0x0000000203029212 */ /* 0x000fc800078e3cff */
[----:B------:R-:W-:-:S05]  /*36960*/  @!P1 LOP3.LUT R3, R3, R2, RZ, 0x3c, !PT ;  /* 0x0000000203039212 */ /* 0x000fca00078e3cff */
[----:B------:R-:W4:Y:S04]  /*36970*/  @!P1 LDG.E.U8 R123, desc[UR44][R2.64] ;  /* 0x0000002c027b9981 */ /* 0x000f28000c1e1100 */
[----:B----4-:R0:W-:Y:S04]  /*36980*/  STL [R1+0x5ac], R123 ;  /* 0x0005ac7b01007387 */ /* 0x0101e80000100800 */
        /* <DEDUP_REMOVED lines=9> */
[----:B0-----:R-:W4:Y:S04]  /*36a20*/  LDL.LU R120, [R1+0x1e28] ;  /* 0x001e280001787983 */ /* 0x001f280000300800 */
[----:B------:R-:W2:Y:S04]  /*36a30*/  LDL R2, [R1+0x1680] ;  /* 0x0016800001027983 */ /* 0x000ea80000100800 */
[----:B------:R-:W2:Y:S01]  /*36a40*/  LDL R3, [R1+0x1684] ;  /* 0x0016840001037983 */ /* 0x000ea20000100800 */
[----:B------:R-:W-:-:S02]  /*36a50*/  PRMT R121, RZ, 0x7610, R121 ;  /* 0x00007610ff797816 */ /* 0x000fc40000000079 */
[----:B--2---:R-:W-:-:S04]  /*36a60*/  @!P1 LOP3.LUT R3, R3, R2, RZ, 0x3c, !PT ;  /* 0x0000000203039212 */ /* 0x004fc800078e3cff */
[----:B------:R-:W-:-:S04]  /*36a70*/  @!P1 LOP3.LUT R2, R3, R2, RZ, 0x3c, !PT ;  /* 0x0000000203029212 */ /* 0x000fc800078e3cff */
[----:B------:R-:W-:-:S05]  /*36a80*/  @!P1 LOP3.LUT R3, R3, R2, RZ, 0x3c, !PT ;  /* 0x0000000203039212 */ /* 0x000fca00078e3cff */
[----:B------:R-:W2:Y:S04]  /*36a90*/  @!P1 LDG.E.U8 R121, desc[UR44][R2.64] ;  /* 0x0000002c02799981 */ /* 0x000ea8000c1e1100 */
[----:B--2---:R0:W-:Y:S04]  /*36aa0*/  STL [R1+0x5a4], R121 ;  /* 0x0005a47901007387 */ /* 0x0041e80000100800 */
        /* <DEDUP_REMOVED lines=9> */
[----:B0-----:R-:W2:Y:S04]  /*36b40*/  LDL.LU R118, [R1+0x1e20] ;  /* 0x001e200001767983 */ /* 0x001ea80000300800 */
[----:B------:R-:W3:Y:S04]  /*36b50*/  LDL R2, [R1+0x1670] ;  /* 0x0016700001027983 */ /* 0x000ee80000100800 */
[----:B------:R-:W3:Y:S01]  /*36b60*/  LDL R3, [R1+0x1674] ;  /* 0x0016740001037983 */ /* 0x000ee20000100800 */
[----:B------:R-:W-:-:S02]  /*36b70*/  PRMT R119, RZ, 0x7610, R119 ;  /* 0x00007610ff777816 */ /* 0x000fc40000000077 */
[----:B---3--:R-:W-:-:S04]  /*36b80*/  @!P1 LOP3.LUT R3, R3, R2, RZ, 0x3c, !PT ;  /* 0x0000000203039212 */ /* 0x008fc800078e3cff */
[----:B------:R-:W-:-:S04]  /*36b90*/  @!P1 LOP3.LUT R2, R3, R2, RZ, 0x3c, !PT ;  /* 0x0000000203029212 */ /* 0x000fc800078e3cff */
[----:B------:R-:W-:-:S05]  /*36ba0*/  @!P1 LOP3.LUT R3, R3, R2, RZ, 0x3c, !PT ;  /* 0x0000000203039212 */ /* 0x000fca00078e3cff */
[----:B------:R-:W3:Y:S04]  /*36bb0*/  @!P1 LDG.E.U8 R119, desc[UR44][R2.64] ;  /* 0x0000002c02779981 */ /* 0x000ee8000c1e1100 */
[----:B---3--:R0:W-:Y:S04]  /*36bc0*/  STL [R1+0x59c], R119 ;  /* 0x00059c7701007387 */ /* 0x0081e80000100800 */
        /* <DEDUP_REMOVED lines=640> */
[----:B------:R-:W3:Y:S01]  /*393d0*/  LDL R3, [R1+0x1374] ;  /* 0x0013740001037983 */ /* 0x000ee20000100800 */
[----:B------:R-:W-:Y:S01]  /*393e0*/  PRMT R47, RZ, 0x7610, R47 ;  /* 0x00007610ff2f7816 */ /* 0x000fe2000000002f */
[----:B---3--:R-:W-:-:S02]  /*393f0*/  @!P1 IMAD.MOV.U32 R2, RZ, RZ, R3 ;  /* 0x000000ffff029224 */ /* 0x008fc400078e0003 */
[----:B------:R-:W-:-:S05]  /*39400*/  @!P1 IMAD.MOV.U32 R3, RZ, RZ, R126 ;  /* 0x000000ffff039224 */ /* 0x000fca00078e007e */
[----:B------:R-:W3:Y:S04]  /*39410*/  @!P1 LDG.E.U8 R47, desc[UR44][R2.64] ;  /* 0x0000002c022f9981 */ /* 0x000ee8000c1e1100 */
[----:B---3--:R0:W-:Y:S04]  /*39420*/  STL [R1+0x47c], R47 ;  /* 0x00047c2f01007387 */ /* 0x0081e80000100800 */
[----:B0-----:R-:W2:Y:S04]  /*39430*/  LDL.LU R47, [R1+0x1cfc] ;  /* 0x001cfc00012f7983 */ /* 0x001ea80000300800 */
[----:B------:R-:W3:Y:S01]  /*39440*/  LDL R3, [R1+0x136c] ;  /* 0x00136c0001037983 */ /* 0x000ee20000100800 */
[----:B------:R-:W-:Y:S01]  /*39450*/  PRMT R44, RZ, 0x7610, R44 ;  /* 0x00007610ff2c7816 */ /* 0x000fe2000000002c */
[----:B---3--:R-:W-:-:S02]  /*39460*/  @!P1 IMAD.MOV.U32 R2, RZ, RZ, R3 ;  /* 0x000000ffff029224 */ /* 0x008fc400078e0003 */
[----:B------:R-:W-:-:S05]  /*39470*/  @!P1 IMAD.MOV.U32 R3, RZ, RZ, R128 ;  /* 0x000000ffff039224 */ /* 0x000fca00078e0080 */
[----:B------:R-:W3:Y:S04]  /*39480*/  @!P1 LDG.E.U8 R44, desc[UR44][R2.64] ;  /* 0x0000002c022c9981 */ /* 0x000ee8000c1e1100 */
[----:B---3--:R0:W-:Y:S04]  /*39490*/  STL [R1+0x478], R44 ;  /* 0x0004782c01007387 */ /* 0x0081e80000100800 */
[----:B0-----:R-:W3:Y:S04]  /*394a0*/  LDL.LU R44, [R1+0x1cf8] ;  /* 0x001cf800012c7983 */ /* 0x001ee80000300800 */
[----:B------:R-:W4:Y:S01]  /*394b0*/  LDL R3, [R1+0x1364] ;  /* 0x0013640001037983 */ /* 0x000f220000100800 */
[----:B------:R-:W-:-:S02]  /*394c0*/  PRMT R45, RZ, 0x7610, R45 ;  /* 0x00007610ff2d7816 */ /* 0x000fc4000000002d */
[----:B------:R-:W-:Y:S02]  /*394d0*/  PRMT R42, RZ, 0x7610, R42 ;  /* 0x00007610ff2a7816 */ /* 0x000fe4000000002a */
[----:B------:R-:W-:Y:S02]  /*394e0*/  PRMT R43, RZ, 0x7610, R43 ;  /* 0x00007610ff2b7816 */ /* 0x000fe4000000002b */
[----:B------:R-:W-:Y:S02]  /*394f0*/  PRMT R40, RZ, 0x7610, R40 ;  /* 0x00007610ff287816 */ /* 0x000fe40000000028 */
[----:B------:R-:W-:Y:S02]  /*39500*/  PRMT R41, RZ, 0x7610, R41 ;  /* 0x00007610ff297816 */ /* 0x000fe40000000029 */
[----:B------:R-:W-:Y:S02]  /*39510*/  PRMT R38, RZ, 0x7610, R38 ;  /* 0x00007610ff267816 */ /* 0x000fe40000000026 */
[----:B------:R-:W-:Y:S01]  /*39520*/  PRMT R39, RZ, 0x7610, R39 ;  /* 0x00007610ff277816 */ /* 0x000fe20000000027 */
[----:B----4-:R-:W-:-:S02]  /*39530*/  @!P1 IMAD.MOV.U32 R2, RZ, RZ, R3 ;  /* 0x000000ffff029224 */ /* 0x010fc400078e0003 */
[----:B------:R-:W-:-:S05]  /*39540*/  @!P1 IMAD.MOV.U32 R3, RZ, RZ, R130 ;  /* 0x000000ffff039224 */ /* 0x000fca00078e0082 */
[----:B------:R0:W4:Y:S02]  /*39550*/  @!P1 LDG.E.U8 R45, desc[UR44][R2.64] ;  /* 0x0000002c022d9981 */ /* 0x000124000c1e1100 */
[----:B0-----:R-:W-:Y:S02]  /*39560*/  @!P1 IMAD.MOV.U32 R2, RZ, RZ, R125 ;  /* 0x000000ffff029224 */ /* 0x001fe400078e007d */
[----:B------:R-:W-:-:S05]  /*39570*/  @!P1 IMAD.MOV.U32 R3, RZ, RZ, R136 ;  /* 0x000000ffff039224 */ /* 0x000fca00078e0088 */
[----:B------:R0:W2:Y:S02]  /*39580*/  @!P1 LDG.E.U8 R42, desc[UR44][R2.64] ;  /* 0x0000002c022a9981 */ /* 0x0000a4000c1e1100 */
[----:B0-----:R-:W-:Y:S02]  /*39590*/  @!P1 IMAD.MOV.U32 R2, RZ, RZ, R127 ;  /* 0x000000ffff029224 */ /* 0x001fe400078e007f */
[----:B------:R-:W-:-:S05]  /*395a0*/  @!P1 IMAD.MOV.U32 R3, RZ, RZ, R138 ;  /* 0x000000ffff039224 */ /* 0x000fca00078e008a */
[----:B------:R0:W3:Y:S02]  /*395b0*/  @!P1 LDG.E.U8 R43, desc[UR44][R2.64] ;  /* 0x0000002c022b9981 */ /* 0x0000e4000c1e1100 */
        /* <DEDUP_REMOVED lines=11> */
[----:B------:R-:W3:Y:S04]  /*39670*/  @!P1 LDG.E.U8 R39, desc[UR44][R2.64] ;  /* 0x0000002c02279981 */ /* 0x000ee8000c1e1100 */
[----:B----4-:R0:W-:Y:S04]  /*39680*/  STL [R1+0x474], R45 ;  /* 0x0004742d01007387 */ /* 0x0101e80000100800 */
[----:B0-----:R-:W4:Y:S04]  /*39690*/  LDL.LU R45, [R1+0x1cf4] ;  /* 0x001cf400012d7983 */ /* 0x001f280000300800 */
[----:B--2---:R0:W-:Y:S04]  /*396a0*/  STL [R1+0x470], R42 ;  /* 0x0004702a01007387 */ /* 0x0041e80000100800 */
[----:B0-----:R-:W2:Y:S04]  /*396b0*/  LDL.LU R42, [R1+0x1cf0] ;  /* 0x001cf000012a7983 */ /* 0x001ea80000300800 */
[----:B---3--:R0:W-:Y:S04]  /*396c0*/  STL [R1+0x46c], R43 ;  /* 0x00046c2b01007387 */ /* 0x0081e80000100800 */
[----:B0-----:R-:W2:Y:S04]  /*396d0*/  LDL.LU R43, [R1+0x1cec] ;  /* 0x001cec00012b7983 */ /* 0x001ea80000300800 */
[----:B------:R0:W-:Y:S04]  /*396e0*/  STL [R1+0x468], R40 ;  /* 0x0004682801007387 */ /* 0x0001e80000100800 */
[----:B0-----:R-:W3:Y:S04]  /*396f0*/  LDL.LU R40, [R1+0x1ce8] ;  /* 0x001ce80001287983 */ /* 0x001ee80000300800 */
[----:B------:R0:W-:Y:S04]  /*39700*/  STL [R1+0x464], R41 ;  /* 0x0004642901007387 */ /* 0x0001e80000100800 */
[----:B0-----:R-:W3:Y:S04]  /*39710*/  LDL.LU R41, [R1+0x1ce4] ;  /* 0x001ce40001297983 */ /* 0x001ee80000300800 */
[----:B------:R0:W-:Y:S04]  /*39720*/  STL [R1+0x460], R38 ;  /* 0x0004602601007387 */ /* 0x0001e80000100800 */
[----:B0-----:R-:W3:Y:S04]  /*39730*/  LDL.LU R38, [R1+0x1ce0] ;  /* 0x001ce00001267983 */ /* 0x001ee80000300800 */
[----:B------:R0:W-:Y:S04]  /*39740*/  STL [R1+0x45c], R39 ;  /* 0x00045c2701007387 */ /* 0x0001e80000100800 */
[----:B0-----:R-:W3:Y:S04]  /*39750*/  LDL.LU R39, [R1+0x1cdc] ;  /* 0x001cdc0001277983 */ /* 0x001ee80000300800 */
[----:B------:R-:W4:Y:S01]  /*39760*/  LDL R3, [R1+0x1308] ;  /* 0x0013080001037983 */ /* 0x000f220000100800 */
[----:B------:R-:W-:Y:S01]  /*39770*/  PRMT R36, RZ, 0x7610, R36 ;  /* 0x00007610ff247816 */ /* 0x000fe20000000024 */
[----:B------:R-:W-:-:S05]  /*39780*/  @!P1 IMAD.MOV.U32 R2, RZ, RZ, R141 ;  /* 0x000000ffff029224 */ /* 0x000fca00078e008d */
[----:B----4-:R-:W4:Y:S01]  /*39790*/  @!P1 LDG.E.U8 R36, desc[UR44][R2.64] ;  /* 0x0000002c02249981 */ /* 0x010f22000c1e1100 */
[----:B------:R-:W-:-:S03]  /*397a0*/  PRMT R37, RZ, 0x7610, R37 ;  /* 0x00007610ff257816 */ /* 0x000fc60000000025 */
[----:B----4-:R0:W-:Y:S04]  /*397b0*/  STL [R1+0x458], R36 ;  /* 0x0004582401007387 */ /* 0x0101e80000100800 */
[----:B0-----:R-:W4:Y:S04]  /*397c0*/  LDL.LU R36, [R1+0x1cd8] ;  /* 0x001cd80001247983 */ /* 0x001f280000300800 */
[----:B------:R-:W2:Y:S01]  /*397d0*/  LDL R3, [R1+0x1300] ;  /* 0x0013000001037983 */ /* 0x000ea20000100800 */
[----:B------:R-:W-:-:S05]  /*397e0*/  @!P1 IMAD.MOV.U32 R2, RZ, RZ, R143 ;  /* 0x000000ffff029224 */ /* 0x000fca00078e008f */
[----:B--2---:R-:W2:Y:S01]  /*397f0*/  @!P1 LDG.E.U8 R37, desc[UR44][R2.64] ;  /* 0x0000002c02259981 */ /* 0x004ea2000c1e1100 */
[----:B------:R-:W-:-:S03]  /*39800*/  PRMT R34, RZ, 0x7610, R34 ;  /* 0x00007610ff227816 */ /* 0x000fc60000000022 */
[----:B--2---:R0:W-:Y:S04]  /*39810*/  STL [R1+0x454], R37 ;  /* 0x0004542501007387 */ /* 0x0041e80000100800 */
[----:B0-----:R-:W4:Y:S04]  /*39820*/  LDL.LU R37, [R1+0x1cd4] ;  /* 0x001cd40001257983 */ /* 0x001f280000300800 */
[----:B------:R-:W2:Y:S01]  /*39830*/  LDL R3, [R1+0x12f8] ;  /* 0x0012f80001037983 */ /* 0x000ea20000100800 */
[----:B------:R-:W-:-:S05]  /*39840*/  @!P1 IMAD.MOV.U32 R2, RZ, RZ, R145 ;  /* 0x000000ffff029224 */ /* 0x000fca00078e0091 */
[----:B--2---:R-:W2:Y:S01]  /*39850*/  @!P1 LDG.E.U8 R34, desc[UR44][R2.64] ;  /* 0x0000002c02229981 */ /* 0x004ea2000c1e1100 */
[----:B------:R-:W-:-:S03]  /*39860*/  PRMT R35, RZ, 0x7610, R35 ;  /* 0x00007610ff237816 */ /* 0x000fc60000000023 */
[----:B--2---:R0:W-:Y:S04]  /*39870*/  STL [R1+0x450], R34 ;  /* 0x0004502201007387 */ /* 0x0041e80000100800 */
[----:B0-----:R-:W2:Y:S04]  /*39880*/  LDL.LU R34, [R1+0x1cd0] ;  /* 0x001cd00001227983 */ /* 0x001ea80000300800 */
[----:B------:R-:W3:Y:S01]  /*39890*/  LDL R3, [R1+0x12f0] ;  /* 0x0012f00001037983 */ /* 0x000ee20000100800 */
[----:B------:R-:W-:-:S05]  /*398a0*/  @!P1 IMAD.MOV.U32 R2, RZ, RZ, R147 ;  /* 0x000000ffff029224 */ /* 0x000fca00078e0093 */
[----:B---3--:R-:W3:Y:S01]  /*398b0*/  @!P1 LDG.E.U8 R35, desc[UR44][R2.64] ;  /* 0x0000002c02239981 */ /* 0x008ee2000c1e1100 */
[----:B------:R-:W-:-:S03]  /*398c0*/  PRMT R32, RZ, 0x7610, R32 ;  /* 0x00007610ff207816 */ /* 0x000fc60000000020 */
[----:B---3--:R0:W-:Y:S04]  /*398d0*/  STL [R1+0x44c], R35 ;  /* 0x00044c2301007387 */ /* 0x0081e80000100800 */
[----:B0-----:R-:W2:Y:S04]  /*398e0*/  LDL.LU R35, [R1+0x1ccc] ;  /* 0x001ccc0001237983 */ /* 0x001ea80000300800 */
[----:B------:R-:W3:Y:S01]  /*398f0*/  LDL R3, [R1+0x12e8] ;  /* 0x0012e80001037983 */ /* 0x000ee20000100800 */
[----:B------:R-:W-:-:S05]  /*39900*/  PRMT R2, RZ, 0x7610, R2 ;  /* 0x00007610ff027816 */ /* 0x000fca0000000002 */
[----:B------:R0:W-:Y:S02]  /*39910*/  STL.S16 [R1+0x444], R2 ;  /* 0x0004440201007387 */ /* 0x0001e40000100600 */
[----:B0-----:R-:W-:-:S05]  /*39920*/  @!P1 IMAD.MOV.U32 R2, RZ, RZ, R149 ;  /* 0x000000ffff029224 */ /* 0x001fca00078e0095 */
[----:B---3--:R0:W3:Y:S02]  /*39930*/  @!P1 LDG.E.U8 R32, desc[UR44][R2.64] ;  /* 0x0000002c02209981 */ /* 0x0080e4000c1e1100 */
[----:B0-----:R-:W-:Y:S02]  /*39940*/  @!P1 IMAD.MOV.U32 R2, RZ, RZ, R151 ;  /* 0x000000ffff029224 */ /* 0x001fe400078e0097 */
[----:B---3--:R0:W-:Y:S04]  /*39950*/  STL [R1+0x448], R32 ;  /* 0x0004482001007387 */ /* 0x0081e80000100800 */
[----:B0-----:R-:W3:Y:S04]  /*39960*/  LDL.LU R32, [R1+0x1cc8] ;  /* 0x001cc80001207983 */ /* 0x001ee80000300800 */
[----:B------:R-:W4:Y:S04]  /*39970*/  LDL R3, [R1+0x12e0] ;  /* 0x0012e00001037983 */ /* 0x000f280000100800 */
[----:B------:R0:W-:Y:S04]  /*39980*/  STL.64 [R1+0x1bd0], R150 ;  /* 0x001bd09601007387 */ /* 0x0001e80000100a00 */
[----:B------:R-:W-:Y:S04]  /*39990*/  STL.64 [R1+0x1bc8], R148 ;  /* 0x001bc89401007387 */ /* 0x000fe80000100a00 */
[----:B------:R-:W-:Y:S04]  /*399a0*/  STL.64 [R1+0x1bc0], R146 ;  /* 0x001bc09201007387 */ /* 0x000fe80000100a00 */
[----:B------:R1:W-:Y:S01]  /*399b0*/  STL.64 [R1+0x1bb8], R144 ;  /* 0x001bb89001007387 */ /* 0x0003e20000100a00 */
[----:B0-----:R-:W-:-:S02]  /*399c0*/  IMAD.MOV.U32 R151, RZ, RZ, R30 ;  /* 0x000000ffff977224 */ /* 0x001fc400078e001e */
[----:B-1----:R-:W-:Y:S02]  /*399d0*/  IMAD.MOV.U32 R144, RZ, RZ, R33 ;  /* 0x000000ffff907224 */ /* 0x002fe400078e0021 */
[----:B------:R-:W-:Y:S01]  /*399e0*/  IMAD.MOV.U32 R145, RZ, RZ, R31 ;  /* 0x000000ffff917224 */ /* 0x000fe200078e001f */
[----:B------:R-:W3:Y:S04]  /*399f0*/  LDL.LU R33, [R1+0x1cc4] ;  /* 0x001cc40001217983 */ /* 0x000ee80000300800 */
[----:B------:R-:W3:Y:S04]  /*39a00*/  LDL.LU R30, [R1+0x1cc0] ;  /* 0x001cc000011e7983 */ /* 0x000ee80000300800 */
[----:B------:R-:W3:Y:S01]  /*39a10*/  LDL.LU R31, [R1+0x1cbc] ;  /* 0x001cbc00011f7983 */ /* 0x000ee20000300800 */
[----:B------:R-:W-:-:S02]  /*39a20*/  IMAD.MOV.U32 R146, RZ, RZ, R28 ;  /* 0x000000ffff927224 */ /* 0x000fc400078e001c */
[----:B------:R-:W-:Y:S01]  /*39a30*/  IMAD.MOV.U32 R148, RZ, RZ, R29 ;  /* 0x000000ffff947224 */ /* 0x000fe200078e001d */
[----:B------:R-:W3:Y:S04]  /*39a40*/  LDL.LU R28, [R1+0x1cb8] ;  /* 0x001cb800011c7983 */ /* 0x000ee80000300800 */
[----:B------:R-:W3:Y:S04]  /*39a50*/  LDL.LU R29, [R1+0x1cb4] ;  /* 0x001cb400011d7983 */ /* 0x000ee80000300800 */
[----:B------:R0:W-:Y:S01]  /*39a60*/  STL.64 [R1+0x1bb0], R142 ;  /* 0x001bb08e01007387 */ /* 0x0001e20000100a00 */
[----:B------:R-:W-:-:S02]  /*39a70*/  IMAD.MOV.U32 R150, RZ, RZ, R27 ;  /* 0x000000ffff967224 */ /* 0x000fc400078e001b */
[----:B------:R-:W-:Y:S02]  /*39a80*/  IMAD.MOV.U32 R147, RZ, RZ, R24 ;  /* 0x000000ffff937224 */ /* 0x000fe400078e0018 */
[----:B------:R-:W-:Y:S02]  /*39a90*/  IMAD.MOV.U32 R149, RZ, RZ, R25 ;  /* 0x000000ffff957224 */ /* 0x000fe400078e0019 */
[----:B0-----:R-:W-:Y:S02]  /*39aa0*/  IMAD.MOV.U32 R143, RZ, RZ, R26 ;  /* 0x000000ffff8f7224 */ /* 0x001fe400078e001a */
[----:B------:R-:W3:Y:S04]  /*39ab0*/  LDL.LU R26, [R1+0x1cb0] ;  /* 0x001cb000011a7983 */ /* 0x000ee80000300800 */
[----:B------:R-:W3:Y:S04]  /*39ac0*/  LDL.LU R27, [R1+0x1cac] ;  /* 0x001cac00011b7983 */ /* 0x000ee80000300800 */
[----:B------:R-:W3:Y:S04]  /*39ad0*/  LDL.LU R24, [R1+0x1ca8] ;  /* 0x001ca80001187983 */ /* 0x000ee80000300800 */
[----:B------:R-:W3:Y:S04]  /*39ae0*/  LDL.LU R25, [R1+0x1ca4] ;  /* 0x001ca40001197983 */ /* 0x000ee80000300800 */
[----:B------:R-:W4:Y:S04]  /*39af0*/  LDL.LU R142, [R1+0x444] ;  /* 0x00044400018e7983 */ /* 0x000f280000300800 */
[----:B------:R-:W-:Y:S04]  /*39b00*/  STL.64 [R1+0x1ba8], R140 ;  /* 0x001ba88c01007387 */ /* 0x000fe80000100a00 */
        /* <DEDUP_REMOVED lines=48> */
[----:B------:R0:W-:Y:S04]  /*39e10*/  STL.64 [R1+0x1a20], R42 ;  /* 0x001a202a01007387 */ /* 0x0001e80000100a00 */
[----:B0-----:R-:W3:Y:S04]  /*39e20*/  LDL R42, [R1+0x12c0] ;  /* 0x0012c000012a7983 */ /* 0x001ee80000100800 */
[----:B------:R-:W3:Y:S04]  /*39e30*/  LDL R43, [R1+0x12c4] ;  /* 0x0012c400012b7983 */ /* 0x000ee80000100800 */
[----:B------:R0:W-:Y:S04]  /*39e40*/  STL.64 [R1+0x1a18], R40 ;  /* 0x001a182801007387 */ /* 0x0001e80000100a00 */
[----:B0-----:R-:W2:Y:S04]  /*39e50*/  LDL R40, [R1+0x12c8] ;  /* 0x0012c80001287983 */ /* 0x001ea80000100800 */
[----:B------:R-:W3:Y:S01]  /*39e60*/  LDL R41, [R1+0x12cc] ;  /* 0x0012cc0001297983 */ /* 0x000ee20000100800 */
[----:B------:R-:W-:-:S03]  /*39e70*/  PRMT R247, RZ, 0x7610, R247 ;  /* 0x00007610fff77816 */ /* 0x000fc600000000f7 */
[----:B----4-:R2:W4:Y:S02]  /*39e80*/  @!P1 LDG.E.U8 R142, desc[UR44][R2.64] ;  /* 0x0000002c028e9981 */ /* 0x010524000c1e1100 */
[----:B--2---:R-:W-:Y:S02]  /*39e90*/  @!P1 IMAD.MOV.U32 R3, RZ, RZ, R40 ;  /* 0x000000ffff039224 */ /* 0x004fe400078e0028 */
[----:B---3--:R-:W-:-:S05]  /*39ea0*/  @!P1 IMAD.MOV.U32 R2, RZ, RZ, R41 ;  /* 0x000000ffff029224 */ /* 0x008fca00078e0029 */
[----:B------:R-:W2:Y:S04]  /*39eb0*/  @!P1 LDG.E.U8 R247, desc[UR44][R2.64] ;  /* 0x0000002c02f79981 */ /* 0x000ea8000c1e1100 */
        /* <DEDUP_REMOVED lines=8> */
[----:B----4-:R-:W-:Y:S04]  /*39f40*/  STL [R1+0x1bd8], R142 ;  /* 0x001bd88e01007387 */ /* 0x010fe80000100800 */
[----:B--2---:R0:W-:Y:S04]  /*39f50*/  STL [R1+0x440], R247 ;  /* 0x000440f701007387 */ /* 0x0041e80000100800 */
[----:B0-----:R-:W2:Y:S04]  /*39f60*/  LDL.LU R247, [R1+0x1ca0] ;  /* 0x001ca00001f77983 */ /* 0x001ea80000300800 */
[----:B------:R-:W3:Y:S04]  /*39f70*/  LDL R39, [R1+0x12b8] ;  /* 0x0012b80001277983 */ /* 0x000ee80000100800 */
[----:B------:R-:W4:Y:S04]  /*39f80*/  LDL R38, [R1+0x12bc] ;  /* 0x0012bc0001267983 */ /* 0x000f280000100800 */
[----:B------:R-:W2:Y:S04]  /*39f90*/  LDL R36, [R1+0x12b0] ;  /* 0x0012b00001247983 */ /* 0x000ea80000100800 */
[----:B------:R-:W2:Y:S04]  /*39fa0*/  LDL R35, [R1+0x12b4] ;  /* 0x0012b40001237983 */ /* 0x000ea80000100800 */
[----:B------:R-:W2:Y:S04]  /*39fb0*/  LDL R30, [R1+0x12ac] ;  /* 0x0012ac00011e7983 */ /* 0x000ea80000100800 */
[----:B------:R-:W2:Y:S01]  /*39fc0*/  LDL R32, [R1+0x12a8] ;  /* 0x0012a80001207983 */ /* 0x000ea20000100800 */
[----:B------:R-:W-:Y:S01]  /*39fd0*/  PRMT R44, RZ, 0x7610, R44 ;  /* 0x00007610ff2c7816 */ /* 0x000fe2000000002c */
[----:B------:R-:W-:-:S02]  /*39fe0*/  @!P1 IMAD.MOV.U32 R2, RZ, RZ, R43 ;  /* 0x000000ffff029224 */ /* 0x000fc400078e002b */
[----:B------:R-:W-:Y:S01]  /*39ff0*/  @!P1 IMAD.MOV.U32 R3, RZ, RZ, R42 ;  /* 0x000000ffff039224 */ /* 0x000fe200078e002a */
[----:B------:R-:W-:Y:S02]  /*3a000*/  PRMT R134, RZ, 0x7610, R134 ;  /* 0x00007610ff867816 */ /* 0x000fe40000000086 */
[----:B------:R-:W-:Y:S02]  /*3a010*/  PRMT R111, RZ, 0x7610, R111 ;  /* 0x00007610ff6f7816 */ /* 0x000fe4000000006f */
[----:B------:R-:W-:Y:S01]  /*3a020*/  PRMT R88, RZ, 0x7610, R88 ;  /* 0x00007610ff587816 */ /* 0x000fe20000000058 */
[----:B------:R-:W2:Y:S04]  /*3a030*/  LDL R24, [R1+0x12a4] ;  /* 0x0012a40001187983 */ /* 0x000ea80000100800 */
[----:B------:R3:W2:Y:S04]  /*3a040*/  @!P1 LDG.E.U8 R44, desc[UR44][R2.64] ;  /* 0x0000002c022c9981 */ /* 0x0006a8000c1e1100 */
[----:B------:R-:W2:Y:S01]  /*3a050*/  LDL R28, [R1+0x12a0] ;  /* 0x0012a000011c7983 */ /* 0x000ea20000100800 */
[----:B---3--:R-:W-:-:S02]  /*3a060*/  @!P1 IMAD.MOV.U32 R3, RZ, RZ, R39 ;  /* 0x000000ffff039224 */ /* 0x008fc400078e0027 */
[----:B----4-:R-:W-:-:S05]  /*3a070*/  @!P1 IMAD.MOV.U32 R2, RZ, RZ, R38 ;  /* 0x000000ffff029224 */ /* 0x010fca00078e0026 */
[----:B------:R2:W3:Y:S02]  /*3a080*/  @!P1 LDG.E.U8 R134, desc[UR44][R2.64] ;  /* 0x0000002c02869981 */ /* 0x0004e4000c1e1100 */
[----:B--2---:R-:W-:Y:S02]  /*3a090*/  @!P1 IMAD.MOV.U32 R2, RZ, RZ, R35 ;  /* 0x000000ffff029224 */ /* 0x004fe400078e0023 */
[----:B------:R-:W-:-:S05]  /*3a0a0*/  @!P1 IMAD.MOV.U32 R3, RZ, RZ, R36 ;  /* 0x000000ffff039224 */ /* 0x000fca00078e0024 */
[----:B------:R0:W2:Y:S02]  /*3a0b0*/  @!P1 LDG.E.U8 R111, desc[UR44][R2.64] ;  /* 0x0000002c026f9981 */ /* 0x0000a4000c1e1100 */
[----:B0-----:R-:W-:Y:S02]  /*3a0c0*/  @!P1 IMAD.MOV.U32 R2, RZ, RZ, R30 ;  /* 0x000000ffff029224 */ /* 0x001fe400078e001e */
[----:B------:R-:W-:-:S05]  /*3a0d0*/  @!P1 IMAD.MOV.U32 R3, RZ, RZ, R32 ;  /* 0x000000ffff039224 */ /* 0x000fca00078e0020 */
[----:B------:R-:W4:Y:S04]  /*3a0e0*/  @!P1 LDG.E.U8 R88, desc[UR44][R2.64] ;  /* 0x0000002c02589981 */ /* 0x000f28000c1e1100 */
[----:B---3--:R-:W-:Y:S04]  /*3a0f0*/  STL [R1+0x1bdc], R134 ;  /* 0x001bdc8601007387 */ /* 0x008fe80000100800 */
[----:B--2---:R-:W-:Y:S04]  /*3a100*/  STL [R1+0x1be0], R111 ;  /* 0x001be06f01007387 */ /* 0x004fe80000100800 */
[----:B----4-:R-:W-:Y:S04]  /*3a110*/  STL [R1+0x1be4], R88 ;  /* 0x001be45801007387 */ /* 0x010fe80000100800 */
[----:B------:R-:W2:Y:S04]  /*3a120*/  LDL R39, [R1+0x1288] ;  /* 0x0012880001277983 */ /* 0x000ea80000100800 */
[----:B------:R-:W3:Y:S04]  /*3a130*/  LDL R38, [R1+0x128c] ;  /* 0x00128c0001267983 */ /* 0x000ee80000100800 */
[----:B------:R-:W4:Y:S04]  /*3a140*/  LDL R36, [R1+0x1280] ;  /* 0x0012800001247983 */ /* 0x000f280000100800 */
[----:B------:R-:W4:Y:S04]  /*3a150*/  LDL R35, [R1+0x1284] ;  /* 0x0012840001237983 */ /* 0x000f280000100800 */
[----:B------:R-:W4:Y:S04]  /*3a160*/  LDL R32, [R1+0x1278] ;  /* 0x0012780001207983 */ /* 0x000f280000100800 */
[----:B------:R-:W-:Y:S04]  /*3a170*/  STL [R1+0x43c], R44 ;  /* 0x00043c2c01007387 */ /* 0x000fe80000100800 */
[----:B------:R-:W4:Y:S01]  /*3a180*/  LDL R30, [R1+0x127c] ;  /* 0x00127c00011e7983 */ /* 0x000f220000100800 */
[----:B------:R-:W-:Y:S01]  /*3a190*/  PRMT R66, RZ, 0x7610, R66 ;  /* 0x00007610ff427816 */ /* 0x000fe20000000042 */
[----:B------:R-:W-:-:S02]  /*3a1a0*/  @!P1 IMAD.MOV.U32 R2, RZ, RZ, R24 ;  /* 0x000000ffff029224 */ /* 0x000fc400078e0018 */
[----:B------:R-:W-:Y:S01]  /*3a1b0*/  @!P1 IMAD.MOV.U32 R3, RZ, RZ, R28 ;  /* 0x000000ffff039224 */ /* 0x000fe200078e001c */
[----:B------:R-:W-:Y:S02]  /*3a1c0*/  PRMT R37, RZ, 0x7610, R37 ;  /* 0x00007610ff257816 */ /* 0x000fe40000000025 */
[----:B------:R-:W-:Y:S02]  /*3a1d0*/  PRMT R34, RZ, 0x7610, R34 ;  /* 0x00007610ff227816 */ /* 0x000fe40000000022 */
[----:B------:R-:W-:Y:S01]  /*3a1e0*/  PRMT R133, RZ, 0x7610, R133 ;  /* 0x00007610ff857816 */ /* 0x000fe20000000085 */
[----:B------:R-:W4:Y:S04]  /*3a1f0*/  LDL R24, [R1+0x1274] ;  /* 0x0012740001187983 */ /* 0x000f280000100800 */
[----:B------:R2:W4:Y:S04]  /*3a200*/  @!P1 LDG.E.U8 R66, desc[UR44][R2.64] ;  /* 0x0000002c02429981 */ /* 0x000528000c1e1100 */
[----:B------:R-:W4:Y:S01]  /*3a210*/  LDL R28, [R1+0x1270] ;  /* 0x00127000011c7983 */ /* 0x000f220000100800 */
[----:B--2---:R-:W-:-:S02]  /*3a220*/  @!P1 IMAD.MOV.U32 R3, RZ, RZ, R39 ;  /* 0x000000ffff039224 */ /* 0x004fc400078e0027 */
[----:B---3--:R-:W-:-:S05]  /*3a230*/  @!P1 IMAD.MOV.U32 R2, RZ, RZ, R38 ;  /* 0x000000ffff029224 */ /* 0x008fca00078e0026 */
[----:B------:R4:W2:Y:S02]  /*3a240*/  @!P1 LDG.E.U8 R37, desc[UR44][R2.64] ;  /* 0x0000002c02259981 */ /* 0x0008a4000c1e1100 */
[----:B----4-:R-:W-:Y:S02]  /*3a250*/  @!P1 IMAD.MOV.U32 R2, RZ, RZ, R35 ;  /* 0x000000ffff029224 */ /* 0x010fe400078e0023 */
[----:B------:R-:W-:-:S05]  /*3a260*/  @!P1 IMAD.MOV.U32 R3, RZ, RZ, R36 ;  /* 0x000000ffff039224 */ /* 0x000fca00078e0024 */
[----:B------:R0:W3:Y:S02]  /*3a270*/  @!P1 LDG.E.U8 R34, desc[UR44][R2.64] ;  /* 0x0000002c02229981 */ /* 0x0000e4000c1e1100 */
[----:B0-----:R-:W-:Y:S02]  /*3a280*/  @!P1 IMAD.MOV.U32 R2, RZ, RZ, R30 ;  /* 0x000000ffff029224 */ /* 0x001fe400078e001e */
[----:B------:R-:W-:-:S05]  /*3a290*/  @!P1 IMAD.MOV.U32 R3, RZ, RZ, R32 ;  /* 0x000000ffff039224 */ /* 0x000fca00078e0020 */
[----:B------:R-:W4:Y:S04]  /*3a2a0*/  @!P1 LDG.E.U8 R133, desc[UR44][R2.64] ;  /* 0x0000002c02859981 */ /* 0x000f28000c1e1100 */
[----:B------:R-:W-:Y:S01]  /*3a2b0*/  STL [R1+0x1be8], R66 ;  /* 0x001be84201007387 */ /* 0x000fe20000100800 */
[----:B------:R-:W-:-:S03]  /*3a2c0*/  PRMT R110, RZ, 0x7610, R110 ;  /* 0x00007610ff6e7816 */ /* 0x000fc6000000006e */
[----:B----4-:R-:W-:Y:S04]  /*3a2d0*/  STL [R1+0x1bec], R133 ;  /* 0x001bec8501007387 */ /* 0x010fe80000100800 */
[----:B--2---:R0:W-:Y:S04]  /*3a2e0*/  STL [R1+0x428], R37 ;  /* 0x0004282501007387 */ /* 0x0041e80000100800 */
[----:B------:R-:W2:Y:S04]  /*3a2f0*/  LDL R36, [R1+0x126c] ;  /* 0x00126c0001247983 */ /* 0x000ea80000100800 */
[----:B0-----:R-:W4:Y:S04]  /*3a300*/  LDL R37, [R1+0x1268] ;  /* 0x0012680001257983 */ /* 0x001f280000100800 */
[----:B---3--:R0:W-:Y:S04]  /*3a310*/  STL [R1+0x424], R34 ;  /* 0x0004242201007387 */ /* 0x0081e80000100800 */
[----:B------:R-:W3:Y:S04]  /*3a320*/  LDL R35, [R1+0x1260] ;  /* 0x0012600001237983 */ /* 0x000ee80000100800 */
[----:B------:R-:W3:Y:S04]  /*3a330*/  LDL R30, [R1+0x124c] ;  /* 0x00124c00011e7983 */ /* 0x000ee80000100800 */
[----:B------:R-:W3:Y:S04]  /*3a340*/  LDL R32, [R1+0x1248] ;  /* 0x0012480001207983 */ /* 0x000ee80000100800 */
[----:B0-----:R-:W3:Y:S01]  /*3a350*/  LDL R34, [R1+0x1264] ;  /* 0x0012640001227983 */ /* 0x001ee20000100800 */
[----:B------:R-:W-:-:S02]  /*3a360*/  @!P1 IMAD.MOV.U32 R2, RZ, RZ, R24 ;  /* 0x000000ffff029224 */ /* 0x000fc400078e0018 */
[----:B------:R-:W-:Y:S01]  /*3a370*/  @!P1 IMAD.MOV.U32 R3, RZ, RZ, R28 ;  /* 0x000000ffff039224 */ /* 0x000fe200078e001c */
[----:B------:R-:W-:Y:S02]  /*3a380*/  PRMT R87, RZ, 0x7610, R87 ;  /* 0x00007610ff577816 */ /* 0x000fe40000000057 */
[----:B------:R-:W-:Y:S02]  /*3a390*/  PRMT R65, RZ, 0x7610, R65 ;  /* 0x00007610ff417816 */ /* 0x000fe40000000041 */
[----:B------:R-:W-:Y:S01]  /*3a3a0*/  PRMT R29, RZ, 0x7610, R29 ;  /* 0x00007610ff1d7816 */ /* 0x000fe2000000001d */
[----:B------:R-:W3:Y:S04]  /*3a3b0*/  LDL R24, [R1+0x1244] ;  /* 0x0012440001187983 */ /* 0x000ee80000100800 */
[----:B------:R2:W3:Y:S04]  /*3a3c0*/  @!P1 LDG.E.U8 R110, desc[UR44][R2.64] ;  /* 0x0000002c026e9981 */ /* 0x0004e8000c1e1100 */
[----:B------:R-:W3:Y:S01]  /*3a3d0*/  LDL R28, [R1+0x1240] ;  /* 0x00124000011c7983 */ /* 0x000ee20000100800 */
[----:B--2---:R-:W-:-:S02]  /*3a3e0*/  @!P1 IMAD.MOV.U32 R2, RZ, RZ, R36 ;  /* 0x000000ffff029224 */ /* 0x004fc400078e0024 */
[----:B----4-:R-:W-:-:S05]  /*3a3f0*/  @!P1 IMAD.MOV.U32 R3, RZ, RZ, R37 ;  /* 0x000000ffff039224 */ /* 0x010fca00078e0025 */
[----:B------:R3:W2:Y:S02]  /*3a400*/  @!P1 LDG.E.U8 R87, desc[UR44][R2.64] ;  /* 0x0000002c02579981 */ /* 0x0006a4000c1e1100 */
[----:B---3--:R-:W-:Y:S02]  /*3a410*/  @!P1 IMAD.MOV.U32 R2, RZ, RZ, R34 ;  /* 0x000000ffff029224 */ /* 0x008fe400078e0022 */
[----:B------:R-:W-:-:S05]  /*3a420*/  @!P1 IMAD.MOV.U32 R3, RZ, RZ, R35 ;  /* 0x000000ffff039224 */ /* 0x000fca00078e0023 */
[----:B------:R0:W3:Y:S02]  /*3a430*/  @!P1 LDG.E.U8 R65, desc[UR44][R2.64] ;  /* 0x0000002c02419981 */ /* 0x0000e4000c1e1100 */
[----:B0-----:R-:W-:Y:S02]  /*3a440*/  @!P1 IMAD.MOV.U32 R2, RZ, RZ, R30 ;  /* 0x000000ffff029224 */ /* 0x001fe400078e001e */
[----:B------:R-:W-:-:S05]  /*3a450*/  @!P1 IMAD.MOV.U32 R3, RZ, RZ, R32 ;  /* 0x000000ffff039224 */ /* 0x000fca00078e0020 */
[----:B------:R0:W4:Y:S04]  /*3a460*/  @!P1 LDG.E.U8 R29, desc[UR44][R2.64] ;  /* 0x0000002c021d9981 */ /* 0x000128000c1e1100 */
[----:B------:R-:W-:Y:S01]  /*3a470*/  STL [R1+0x1bf0], R110 ;  /* 0x001bf06e01007387 */ /* 0x000fe20000100800 */
[----:B------:R-:W-:Y:S01]  /*3a480*/  PRMT R25, RZ, 0x7610, R25 ;  /* 0x00007610ff197816 */ /* 0x000fe20000000019 */
[----:B0-----:R-:W-:Y:S02]  /*3a490*/  @!P1 IMAD.MOV.U32 R2, RZ, RZ, R24 ;  /* 0x000000ffff029224 */ /* 0x001fe400078e0018 */
[----:B------:R-:W-:-:S05]  /*3a4a0*/  @!P1 IMAD.MOV.U32 R3, RZ, RZ, R28 ;  /* 0x000000ffff039224 */ /* 0x000fca00078e001c */
[----:B------:R-:W4:Y:S04]  /*3a4b0*/  @!P1 LDG.E.U8 R25, desc[UR44][R2.64] ;  /* 0x0000002c02199981 */ /* 0x000f28000c1e1100 */
[----:B--2---:R-:W-:Y:S04]  /*3a4c0*/  STL [R1+0x1bf4], R87 ;  /* 0x001bf45701007387 */ /* 0x004fe80000100800 */
[----:B---3--:R-:W-:Y:S04]  /*3a4d0*/  STL [R1+0x1bf8], R65 ;  /* 0x001bf84101007387 */ /* 0x008fe80000100800 */
[----:B------:R-:W2:Y:S04]  /*3a4e0*/  LDL R35, [R1+0x1238] ;  /* 0x0012380001237983 */ /* 0x000ea80000100800 */
[----:B------:R-:W3:Y:S04]  /*3a4f0*/  LDL R34, [R1+0x123c] ;  /* 0x00123c0001227983 */ /* 0x000ee80000100800 */
[----:B------:R-:W3:Y:S04]  /*3a500*/  LDL R30, [R1+0x1234] ;  /* 0x00123400011e7983 */ /* 0x000ee80000100800 */
[----:B------:R-:W3:Y:S04]  /*3a510*/  LDL R32, [R1+0x1230] ;  /* 0x0012300001207983 */ /* 0x000ee80000100800 */
[----:B------:R-:W3:Y:S04]  /*3a520*/  LDL R28, [R1+0x122c] ;  /* 0x00122c00011c7983 */ /* 0x000ee80000100800 */
[----:B------:R-:W3:Y:S04]  /*3a530*/  LDL R24, [R1+0x1224] ;  /* 0x0012240001187983 */ /* 0x000ee80000100800 */
[----:B----4-:R0:W-:Y:S04]  /*3a540*/  STL [R1+0x410], R29 ;  /* 0x0004101d01007387 */ /* 0x0101e80000100800 */
[----:B0-----:R-:W4:Y:S01]  /*3a550*/  LDL R29, [R1+0x1228] ;  /* 0x00122800011d7983 */ /* 0x001f220000100800 */
[----:B------:R-:W-:-:S02]  /*3a560*/  PRMT R132, RZ, 0x7610, R132 ;  /* 0x00007610ff847816 */ /* 0x000fc40000000084 */
[----:B------:R-:W-:Y:S02]  /*3a570*/  PRMT R109, RZ, 0x7610, R109 ;  /* 0x00007610ff6d7816 */ /* 0x000fe4000000006d */
[----:B------:R-:W-:Y:S01]  /*3a580*/  PRMT R86, RZ, 0x7610, R86 ;  /* 0x00007610ff567816 */ /* 0x000fe20000000056 */
[----:B------:R0:W-:Y:S04]  /*3a590*/  STL [R1+0x40c], R25 ;  /* 0x00040c1901007387 */ /* 0x0001e80000100800 */
[----:B0-----:R-:W4:Y:S01]  /*3a5a0*/  LDL R25, [R1+0x1220] ;  /* 0x0012200001197983 */ /* 0x001f220000100800 */
[----:B--2---:R-:W-:Y:S02]  /*3a5b0*/  @!P1 IMAD.MOV.U32 R3, RZ, RZ, R35 ;  /* 0x000000ffff039224 */ /* 0x004fe400078e0023 */
[----:B---3--:R-:W-:-:S05]  /*3a5c0*/  @!P1 IMAD.MOV.U32 R2, RZ, RZ, R34 ;  /* 0x000000ffff029224 */ /* 0x008fca00078e0022 */
[----:B------:R0:W2:Y:S02]  /*3a5d0*/  @!P1 LDG.E.U8 R132, desc[UR44][R2.64] ;  /* 0x0000002c02849981 */ /* 0x0000a4000c1e1100 */
[----:B0-----:R-:W-:Y:S02]  /*3a5e0*/  @!P1 IMAD.MOV.U32 R2, RZ, RZ, R30 ;  /* 0x000000ffff029224 */ /* 0x001fe400078e001e */
[----:B------:R-:W-:-:S05]  /*3a5f0*/  @!P1 IMAD.MOV.U32 R3, RZ, RZ, R32 ;  /* 0x000000ffff039224 */ /* 0x000fca00078e0020 */
[----:B------:R0:W3:Y:S02]  /*3a600*/  @!P1 LDG.E.U8 R109, desc[UR44][R2.64] ;  /* 0x0000002c026d9981 */ /* 0x0000e4000c1e1100 */
[----:B0-----:R-:W-:Y:S02]  /*3a610*/  @!P1 IMAD.MOV.U32 R2, RZ, RZ, R28 ;  /* 0x000000ffff029224 */ /* 0x001fe400078e001c */
[----:B----4-:R-:W-:-:S05]  /*3a620*/  @!P1 IMAD.MOV.U32 R3, RZ, RZ, R29 ;  /* 0x000000ffff039224 */ /* 0x010fca00078e001d */
[----:B------:R0:W4:Y:S01]  /*3a630*/  @!P1 LDG.E.U8 R86, desc[UR44][R2.64] ;  /* 0x0000002c02569981 */ /* 0x000122000c1e1100 */
[----:B------:R-:W-:Y:S01]  /*3a640*/  PRMT R64, RZ, 0x7610, R64 ;  /* 0x00007610ff407816 */ /* 0x000fe20000000040 */
[----:B0-----:R-:W-:Y:S02]  /*3a650*/  @!P1 IMAD.MOV.U32 R2, RZ, RZ, R24 ;  /* 0x000000ffff029224 */ /* 0x001fe400078e0018 */
[----:B------:R-:W-:-:S05]  /*3a660*/  @!P1 IMAD.MOV.U32 R3, RZ, RZ, R25 ;  /* 0x000000ffff039224 */ /* 0x000fca00078e0019 */
[----:B------:R-:W4:Y:S04]  /*3a670*/  @!P1 LDG.E.U8 R64, desc[UR44][R2.64] ;  /* 0x0000002c02409981 */ /* 0x000f28000c1e1100 */
[----:B--2---:R-:W-:Y:S04]  /*3a680*/  STL [R1+0x1bfc], R132 ;  /* 0x001bfc8401007387 */ /* 0x004fe80000100800 */
[----:B---3--:R-:W-:Y:S04]  /*3a690*/  STL [R1+0x1c00], R109 ;  /* 0x001c006d01007387 */ /* 0x008fe80000100800 */
[----:B----4-:R-:W-:Y:S04]  /*3a6a0*/  STL [R1+0x1c04], R86 ;  /* 0x001c045601007387 */ /* 0x010fe80000100800 */
[----:B------:R-:W2:Y:S04]  /*3a6b0*/  LDL R35, [R1+0x1208] ;  /* 0x0012080001237983 */ /* 0x000ea80000100800 */
[----:B------:R-:W3:Y:S04]  /*3a6c0*/  LDL R34, [R1+0x120c] ;  /* 0x00120c0001227983 */ /* 0x000ee80000100800 */
[----:B------:R-:W4:Y:S04]  /*3a6d0*/  LDL R32, [R1+0x1200] ;  /* 0x0012000001207983 */ /* 0x000f280000100800 */
[----:B------:R-:W4:Y:S04]  /*3a6e0*/  LDL R30, [R1+0x1204] ;  /* 0x00120400011e7983 */ /* 0x000f280000100800 */
[----:B------:R-:W4:Y:S04]  /*3a6f0*/  LDL R29, [R1+0x11f8] ;  /* 0x0011f800011d7983 */ /* 0x000f280000100800 */
[----:B------:R-:W4:Y:S01]  /*3a700*/  LDL R28, [R1+0x11fc] ;  /* 0x0011fc00011c7983 */ /* 0x000f220000100800 */
[----:B------:R-:W-:-:S03]  /*3a710*/  PRMT R33, RZ, 0x7610, R33 ;  /* 0x00007610ff217816 */ /* 0x000fc60000000021 */
[----:B------:R-:W4:Y:S04]  /*3a720*/  LDL R25, [R1+0x11f0] ;  /* 0x0011f00001197983 */ /* 0x000f280000100800 */
[----:B------:R-:W4:Y:S04]  /*3a730*/  LDL R24, [R1+0x11f4] ;  /* 0x0011f40001187983 */ /* 0x000f280000100800 */
[----:B------:R0:W-:Y:S01]  /*3a740*/  STL [R1+0x1c08], R64 ;  /* 0x001c084001007387 */ /* 0x0001e20000100800 */
[----:B------:R-:W-:Y:S02]  /*3a750*/  PRMT R131, RZ, 0x7610, R131 ;  /* 0x00007610ff837816 */ /* 0x000fe40000000083 */
[----:B0-----:R-:W-:Y:S01]  /*3a760*/  PRMT R64, RZ, 0x7610, R64 ;  /* 0x00007610ff407816 */ /* 0x001fe20000000040 */
        /* <DEDUP_REMOVED lines=9> */
[----:B---3--:R-:W-:Y:S04]  /*3a800*/  STL [R1+0x1c0c], R64 ;  /* 0x001c0c4001007387 */ /* 0x008fe80000100800 */
[----:B----4-:R-:W-:Y:S04]  /*3a810*/  STL [R1+0x1c10], R131 ;  /* 0x001c108301007387 */ /* 0x010fe80000100800 */
[----:B------:R-:W3:Y:S04]  /*3a820*/  LDL R34, [R1+0x11e8] ;  /* 0x0011e80001227983 */ /* 0x000ee80000100800 */
[----:B--2---:R0:W-:Y:S04]  /*3a830*/  STL [R1+0x3f8], R33 ;  /* 0x0003f82101007387 */ /* 0x0041e80000100800 */
[----:B------:R-:W2:Y:S04]  /*3a840*/  LDL R32, [R1+0x11e0] ;  /* 0x0011e00001207983 */ /* 0x000ea80000100800 */
[----:B------:R-:W4:Y:S04]  /*3a850*/  LDL R30, [R1+0x11e4] ;  /* 0x0011e400011e7983 */ /* 0x000f280000100800 */
[----:B------:R-:W2:Y:S04]  /*3a860*/  LDL R29, [R1+0x11c8] ;  /* 0x0011c800011d7983 */ /* 0x000ea80000100800 */
[----:B------:R-:W2:Y:S04]  /*3a870*/  LDL R28, [R1+0x11cc] ;  /* 0x0011cc00011c7983 */ /* 0x000ea80000100800 */
[----:B0-----:R-:W4:Y:S01]  /*3a880*/  LDL R33, [R1+0x11ec] ;  /* 0x0011ec0001217983 */ /* 0x001f220000100800 */
        /* <DEDUP_REMOVED lines=12> */
[----:B0-----:R-:W-:Y:S02]  /*3a950*/  @!P1 IMAD.MOV.U32 R2, RZ, RZ, R30 ;  /* 0x000000ffff029224 */ /* 0x001fe400078e001e */
[----:B--2---:R-:W-:-:S05]  /*3a960*/  @!P1 IMAD.MOV.U32 R3, RZ, RZ, R32 ;  /* 0x000000ffff039224 */ /* 0x004fca00078e0020 */
[----:B------:R0:W2:Y:S02]  /*3a970*/  @!P1 LDG.E.U8 R63, desc[UR44][R2.64] ;  /* 0x0000002c023f9981 */ /* 0x0000a4000c1e1100 */
[----:B0-----:R-:W-:Y:S02]  /*3a980*/  @!P1 IMAD.MOV.U32 R2, RZ, RZ, R28 ;  /* 0x000000ffff029224 */ /* 0x001fe400078e001c */
[----:B------:R-:W-:-:S05]  /*3a990*/  @!P1 IMAD.MOV.U32 R3, RZ, RZ, R29 ;  /* 0x000000ffff039224 */ /* 0x000fca00078e001d */
[----:B------:R-:W4:Y:S04]  /*3a9a0*/  @!P1 LDG.E.U8 R27, desc[UR44][R2.64] ;  /* 0x0000002c021b9981 */ /* 0x000f28000c1e1100 */
[----:B------:R-:W-:Y:S04]  /*3a9b0*/  STL [R1+0x1c14], R108 ;  /* 0x001c146c01007387 */ /* 0x000fe80000100800 */
[----:B---3--:R-:W-:Y:S04]  /*3a9c0*/  STL [R1+0x1c18], R85 ;  /* 0x001c185501007387 */ /* 0x008fe80000100800 */
[----:B--2---:R-:W-:Y:S04]  /*3a9d0*/  STL [R1+0x1c1c], R63 ;  /* 0x001c1c3f01007387 */ /* 0x004fe80000100800 */
[----:B------:R-:W2:Y:S04]  /*3a9e0*/  LDL R33, [R1+0x11b8] ;  /* 0x0011b80001217983 */ /* 0x000ea80000100800 */
[----:B------:R-:W3:Y:S04]  /*3a9f0*/  LDL R32, [R1+0x11bc] ;  /* 0x0011bc0001207983 */ /* 0x000ee80000100800 */
[----:B------:R-:W3:Y:S04]  /*3aa00*/  LDL R30, [R1+0x11b0] ;  /* 0x0011b000011e7983 */ /* 0x000ee80000100800 */
[----:B------:R-:W3:Y:S04]  /*3aa10*/  LDL R29, [R1+0x11b4] ;  /* 0x0011b400011d7983 */ /* 0x000ee80000100800 */
[----:B------:R-:W3:Y:S04]  /*3aa20*/  LDL R28, [R1+0x11a8] ;  /* 0x0011a800011c7983 */ /* 0x000ee80000100800 */
[----:B----4-:R0:W-:Y:S04]  /*3aa30*/  STL [R1+0x3e0], R27 ;  /* 0x0003e01b01007387 */ /* 0x0101e80000100800 */
[----:B0-----:R-:W4:Y:S01]  /*3aa40*/  LDL R27, [R1+0x11ac] ;  /* 0x0011ac00011b7983 */ /* 0x001f220000100800 */
        /* <DEDUP_REMOVED lines=12> */
[----:B0-----:R-:W-:Y:S02]  /*3ab10*/  @!P1 IMAD.MOV.U32 R2, RZ, RZ, R29 ;  /* 0x000000ffff029224 */ /* 0x001fe400078e001d */
[----:B------:R-:W-:-:S05]  /*3ab20*/  @!P1 IMAD.MOV.U32 R3, RZ, RZ, R30 ;  /* 0x000000ffff039224 */ /* 0x000fca00078e001e */
[----:B------:R4:W3:Y:S02]  /*3ab30*/  @!P1 LDG.E.U8 R107, desc[UR44][R2.64] ;  /* 0x0000002c026b9981 */ /* 0x0008e4000c1e1100 */
[----:B----4-:R-:W-:Y:S02]  /*3ab40*/  @!P1 IMAD.MOV.U32 R2, RZ, RZ, R27 ;  /* 0x000000ffff029224 */ /* 0x010fe400078e001b */
[----:B------:R-:W-:-:S05]  /*3ab50*/  @!P1 IMAD.MOV.U32 R3, RZ, RZ, R28 ;  /* 0x000000ffff039224 */ /* 0x000fca00078e001c */
[----:B------:R-:W4:Y:S04]  /*3ab60*/  @!P1 LDG.E.U8 R84, desc[UR44][R2.64] ;  /* 0x0000002c02549981 */ /* 0x000f28000c1e1100 */
[----:B------:R-:W-:Y:S04]  /*3ab70*/  STL [R1+0x1c20], R86 ;  /* 0x001c205601007387 */ /* 0x000fe80000100800 */
        /* <DEDUP_REMOVED lines=27> */
[----:B------:R-:W-:Y:S04]  /*3ad30*/  STL [R1+0x1c30], R62 ;  /* 0x001c303e01007387 */ /* 0x000fe80000100800 */
        /* <DEDUP_REMOVED lines=56> */
[----:B--2---:R0:W-:Y:S04]  /*3b0c0*/  STL [R1+0x1c4c], R128 ;  /* 0x001c4c8001007387 */ /* 0x0041e80000100800 */
[----:B---3--:R-:W-:Y:S04]  /*3b0d0*/  STL [R1+0x1c50], R105 ;  /* 0x001c506901007387 */ /* 0x008fe80000100800 */
[----:B------:R-:W2:Y:S04]  /*3b0e0*/  LDL R31, [R1+0x1108] ;  /* 0x00110800011f7983 */ /* 0x000ea80000100800 */
[----:B------:R-:W3:Y:S04]  /*3b0f0*/  LDL R30, [R1+0x110c] ;  /* 0x00110c00011e7983 */ /* 0x000ee80000100800 */
[----:B----4-:R-:W-:Y:S04]  /*3b100*/  STL [R1+0x1c54], R82 ;  /* 0x001c545201007387 */ /* 0x010fe80000100800 */
[----:B------:R-:W4:Y:S04]  /*3b110*/  LDL R29, [R1+0x1100] ;  /* 0x00110000011d7983 */ /* 0x000f280000100800 */
[----:B------:R-:W4:Y:S01]  /*3b120*/  LDL R28, [R1+0x1104] ;  /* 0x00110400011c7983 */ /* 0x000f220000100800 */
[----:B------:R-:W-:Y:S01]  /*3b130*/  PRMT R60, RZ, 0x7610, R60 ;  /* 0x00007610ff3c7816 */ /* 0x000fe2000000003c */
[----:B------:R-:W-:-:S02]  /*3b140*/  @!P1 IMAD.MOV.U32 R2, RZ, RZ, R24 ;  /* 0x000000ffff029224 */ /* 0x000fc400078e0018 */
[----:B------:R-:W-:Y:S01]  /*3b150*/  @!P1 IMAD.MOV.U32 R3, RZ, RZ, R25 ;  /* 0x000000ffff039224 */ /* 0x000fe200078e0019 */
[----:B0-----:R-:W-:Y:S02]  /*3b160*/  PRMT R128, RZ, 0x7610, R128 ;  /* 0x00007610ff807816 */ /* 0x001fe40000000080 */
[----:B------:R-:W-:Y:S01]  /*3b170*/  PRMT R65, RZ, 0x7610, R65 ;  /* 0x00007610ff417816 */ /* 0x000fe20000000041 */
[----:B------:R-:W4:Y:S04]  /*3b180*/  LDL R27, [R1+0x10f8] ;  /* 0x0010f800011b7983 */ /* 0x000f280000100800 */
[----:B------:R2:W4:Y:S04]  /*3b190*/  @!P1 LDG.E.U8 R60, desc[UR44][R2.64] ;  /* 0x0000002c023c9981 */ /* 0x000528000c1e1100 */
[----:B------:R-:W4:Y:S04]  /*3b1a0*/  LDL R25, [R1+0x10fc] ;  /* 0x0010fc0001197983 */ /* 0x000f280000100800 */
[----:B------:R-:W4:Y:S04]  /*3b1b0*/  LDL R26, [R1+0x10f0] ;  /* 0x0010f000011a7983 */ /* 0x000f280000100800 */
[----:B------:R-:W4:Y:S01]  /*3b1c0*/  LDL R24, [R1+0x10f4] ;  /* 0x0010f40001187983 */ /* 0x000f220000100800 */
[----:B--2---:R-:W-:-:S02]  /*3b1d0*/  @!P1 IMAD.MOV.U32 R3, RZ, RZ, R31 ;  /* 0x000000ffff039224 */ /* 0x004fc400078e001f */
[----:B---3--:R-:W-:-:S05]  /*3b1e0*/  @!P1 IMAD.MOV.U32 R2, RZ, RZ, R30 ;  /* 0x000000ffff029224 */ /* 0x008fca00078e001e */
[----:B------:R4:W2:Y:S02]  /*3b1f0*/  @!P1 LDG.E.U8 R128, desc[UR44][R2.64] ;  /* 0x0000002c02809981 */ /* 0x0008a4000c1e1100 */
[----:B----4-:R-:W-:Y:S02]  /*3b200*/  @!P1 IMAD.MOV.U32 R3, RZ, RZ, R29 ;  /* 0x000000ffff039224 */ /* 0x010fe400078e001d */
[----:B------:R-:W-:-:S05]  /*3b210*/  @!P1 IMAD.MOV.U32 R2, RZ, RZ, R28 ;  /* 0x000000ffff029224 */ /* 0x000fca00078e001c */
[----:B------:R0:W3:Y:S04]  /*3b220*/  @!P1 LDG.E.U8 R65, desc[UR44][R2.64] ;  /* 0x0000002c02419981 */ /* 0x0000e8000c1e1100 */
[----:B------:R-:W-:Y:S01]  /*3b230*/  STL [R1+0x1c58], R60 ;  /* 0x001c583c01007387 */ /* 0x000fe20000100800 */
[----:B------:R-:W-:Y:S01]  /*3b240*/  PRMT R127, RZ, 0x7610, R127 ;  /* 0x00007610ff7f7816 */ /* 0x000fe2000000007f */
[----:B0-----:R-:W-:Y:S02]  /*3b250*/  @!P1 IMAD.MOV.U32 R2, RZ, RZ, R25 ;  /* 0x000000ffff029224 */ /* 0x001fe400078e0019 */
[----:B------:R-:W-:-:S05]  /*3b260*/  @!P1 IMAD.MOV.U32 R3, RZ, RZ, R27 ;  /* 0x000000ffff039224 */ /* 0x000fca00078e001b */
[----:B------:R0:W4:Y:S04]  /*3b270*/  @!P1 LDG.E.U8 R127, desc[UR44][R2.64] ;  /* 0x0000002c027f9981 */ /* 0x000128000c1e1100 */
[----:B--2---:R-:W-:Y:S04]  /*3b280*/  STL [R1+0x1c5c], R128 ;  /* 0x001c5c8001007387 */ /* 0x004fe80000100800 */
[----:B------:R-:W2:Y:S04]  /*3b290*/  LDL R29, [R1+0x10ec] ;  /* 0x0010ec00011d7983 */ /* 0x000ea80000100800 */
[----:B---3--:R-:W-:Y:S04]  /*3b2a0*/  STL [R1+0x1c60], R65 ;  /* 0x001c604101007387 */ /* 0x008fe80000100800 */
[----:B------:R-:W3:Y:S01]  /*3b2b0*/  LDL R30, [R1+0x10e8] ;  /* 0x0010e800011e7983 */ /* 0x000ee20000100800 */
[----:B------:R-:W-:Y:S01]  /*3b2c0*/  PRMT R104, RZ, 0x7610, R104 ;  /* 0x00007610ff687816 */ /* 0x000fe20000000068 */
[----:B0-----:R-:W-:-:S02]  /*3b2d0*/  @!P1 IMAD.MOV.U32 R2, RZ, RZ, R24 ;  /* 0x000000ffff029224 */ /* 0x001fc400078e0018 */
[----:B------:R-:W-:Y:S01]  /*3b2e0*/  @!P1 IMAD.MOV.U32 R3, RZ, RZ, R26 ;  /* 0x000000ffff039224 */ /* 0x000fe200078e001a */
[----:B------:R-:W-:Y:S01]  /*3b2f0*/  PRMT R81, RZ, 0x7610, R81 ;  /* 0x00007610ff517816 */ /* 0x000fe20000000051 */
[----:B------:R-:W3:Y:S04]  /*3b300*/  LDL R27, [R1+0x10e0] ;  /* 0x0010e000011b7983 */ /* 0x000ee80000100800 */
[----:B------:R2:W3:Y:S04]  /*3b310*/  @!P1 LDG.E.U8 R104, desc[UR44][R2.64] ;  /* 0x0000002c02689981 */ /* 0x0004e8000c1e1100 */
[----:B------:R-:W3:Y:S04]  /*3b320*/  LDL R25, [R1+0x10e4] ;  /* 0x0010e40001197983 */ /* 0x000ee80000100800 */
[----:B----4-:R-:W-:Y:S04]  /*3b330*/  STL [R1+0x1c64], R127 ;  /* 0x001c647f01007387 */ /* 0x010fe80000100800 */
[----:B------:R-:W4:Y:S04]  /*3b340*/  LDL R31, [R1+0x10c8] ;  /* 0x0010c800011f7983 */ /* 0x000f280000100800 */
[----:B------:R-:W4:Y:S04]  /*3b350*/  LDL R28, [R1+0x10cc] ;  /* 0x0010cc00011c7983 */ /* 0x000f280000100800 */
[----:B------:R-:W4:Y:S04]  /*3b360*/  LDL R26, [R1+0x10c0] ;  /* 0x0010c000011a7983 */ /* 0x000f280000100800 */
[----:B------:R-:W4:Y:S01]  /*3b370*/  LDL R24, [R1+0x10c4] ;  /* 0x0010c40001187983 */ /* 0x000f220000100800 */
[----:B--2---:R-:W-:-:S02]  /*3b380*/  @!P1 IMAD.MOV.U32 R2, RZ, RZ, R29 ;  /* 0x000000ffff029224 */ /* 0x004fc400078e001d */
[----:B---3--:R-:W-:-:S05]  /*3b390*/  @!P1 IMAD.MOV.U32 R3, RZ, RZ, R30 ;  /* 0x000000ffff039224 */ /* 0x008fca00078e001e */
[----:B------:R0:W2:Y:S04]  /*3b3a0*/  @!P1 LDG.E.U8 R81, desc[UR44][R2.64] ;  /* 0x0000002c02519981 */ /* 0x0000a8000c1e1100 */
[----:B------:R-:W-:Y:S01]  /*3b3b0*/  STL [R1+0x1c68], R104 ;  /* 0x001c686801007387 */ /* 0x000fe20000100800 */
[----:B------:R-:W-:Y:S02]  /*3b3c0*/  PRMT R59, RZ, 0x7610, R59 ;  /* 0x00007610ff3b7816 */ /* 0x000fe4000000003b */
[----:B------:R-:W-:Y:S01]  /*3b3d0*/  PRMT R132, RZ, 0x7610, R132 ;  /* 0x00007610ff847816 */ /* 0x000fe20000000084 */
[----:B0-----:R-:W-:Y:S02]  /*3b3e0*/  @!P1 IMAD.MOV.U32 R2, RZ, RZ, R25 ;  /* 0x000000ffff029224 */ /* 0x001fe400078e0019 */
[----:B------:R-:W-:-:S05]  /*3b3f0*/  @!P1 IMAD.MOV.U32 R3, RZ, RZ, R27 ;  /* 0x000000ffff039224 */ /* 0x000fca00078e001b */
[----:B------:R4:W3:Y:S02]  /*3b400*/  @!P1 LDG.E.U8 R59, desc[UR44][R2.64] ;  /* 0x0000002c023b9981 */ /* 0x0008e4000c1e1100 */
[----:B----4-:R-:W-:Y:S02]  /*3b410*/  @!P1 IMAD.MOV.U32 R2, RZ, RZ, R28 ;  /* 0x000000ffff029224 */ /* 0x010fe400078e001c */
[----:B------:R-:W-:-:S05]  /*3b420*/  @!P1 IMAD.MOV.U32 R3, RZ, RZ, R31 ;  /* 0x000000ffff039224 */ /* 0x000fca00078e001f */
[----:B------:R0:W4:Y:S04]  /*3b430*/  @!P1 LDG.E.U8 R132, desc[UR44][R2.64] ;  /* 0x0000002c02849981 */ /* 0x000128000c1e1100 */
[----:B--2---:R-:W-:Y:S04]  /*3b440*/  STL [R1+0x1c6c], R81 ;  /* 0x001c6c5101007387 */ /* 0x004fe80000100800 */
[----:B------:R-:W2:Y:S04]  /*3b450*/  LDL R30, [R1+0x10b8] ;  /* 0x0010b800011e7983 */ /* 0x000ea80000100800 */
[----:B------:R-:W2:Y:S01]  /*3b460*/  LDL R29, [R1+0x10bc] ;  /* 0x0010bc00011d7983 */ /* 0x000ea20000100800 */
[----:B------:R-:W-:Y:S01]  /*3b470*/  PRMT R87, RZ, 0x7610, R87 ;  /* 0x00007610ff577816 */ /* 0x000fe20000000057 */
[----:B0-----:R-:W-:-:S02]  /*3b480*/  @!P1 IMAD.MOV.U32 R2, RZ, RZ, R24 ;  /* 0x000000ffff029224 */ /* 0x001fc400078e0018 */
[----:B------:R-:W-:Y:S01]  /*3b490*/  @!P1 IMAD.MOV.U32 R3, RZ, RZ, R26 ;  /* 0x000000ffff039224 */ /* 0x000fe200078e001a */
[----:B------:R-:W-:Y:S01]  /*3b4a0*/  PRMT R126, RZ, 0x7610, R126 ;  /* 0x00007610ff7e7816 */ /* 0x000fe2000000007e */
[----:B------:R-:W2:Y:S04]  /*3b4b0*/  LDL R27, [R1+0x10b0] ;  /* 0x0010b000011b7983 */ /* 0x000ea80000100800 */
[----:B------:R2:W2:Y:S04]  /*3b4c0*/  @!P1 LDG.E.U8 R87, desc[UR44][R2.64] ;  /* 0x0000002c02579981 */ /* 0x0004a8000c1e1100 */
[----:B------:R-:W2:Y:S04]  /*3b4d0*/  LDL R25, [R1+0x10b4] ;  /* 0x0010b40001197983 */ /* 0x000ea80000100800 */
[----:B---3--:R-:W-:Y:S04]  /*3b4e0*/  STL [R1+0x1c70], R59 ;  /* 0x001c703b01007387 */ /* 0x008fe80000100800 */
[----:B----4-:R-:W-:Y:S04]  /*3b4f0*/  STL [R1+0x1c74], R132 ;  /* 0x001c748401007387 */ /* 0x010fe80000100800 */
[----:B------:R-:W3:Y:S04]  /*3b500*/  LDL R31, [R1+0x10a8] ;  /* 0x0010a800011f7983 */ /* 0x000ee80000100800 */
[----:B------:R-:W4:Y:S04]  /*3b510*/  LDL R24, [R1+0x10ac] ;  /* 0x0010ac0001187983 */ /* 0x000f280000100800 */
[----:B------:R-:W4:Y:S04]  /*3b520*/  LDL R28, [R1+0x10a0] ;  /* 0x0010a000011c7983 */ /* 0x000f280000100800 */
[----:B------:R-:W4:Y:S01]  /*3b530*/  LDL R26, [R1+0x10a4] ;  /* 0x0010a400011a7983 */ /* 0x000f220000100800 */
[----:B--2---:R-:W-:-:S02]  /*3b540*/  @!P1 IMAD.MOV.U32 R3, RZ, RZ, R30 ;  /* 0x000000ffff039224 */ /* 0x004fc400078e001e */
[----:B------:R-:W-:-:S05]  /*3b550*/  @!P1 IMAD.MOV.U32 R2, RZ, RZ, R29 ;  /* 0x000000ffff029224 */ /* 0x000fca00078e001d */
[----:B------:R0:W2:Y:S04]  /*3b560*/  @!P1 LDG.E.U8 R126, desc[UR44][R2.64] ;  /* 0x0000002c027e9981 */ /* 0x0000a8000c1e1100 */
[----:B------:R-:W-:Y:S01]  /*3b570*/  STL [R1+0x1c78], R87 ;  /* 0x001c785701007387 */ /* 0x000fe20000100800 */
[----:B------:R-:W-:Y:S02]  /*3b580*/  PRMT R103, RZ, 0x7610, R103 ;  /* 0x00007610ff677816 */ /* 0x000fe40000000067 */
[----:B------:R-:W-:Y:S01]  /*3b590*/  PRMT R80, RZ, 0x7610, R80 ;  /* 0x00007610ff507816 */ /* 0x000fe20000000050 */
[----:B0-----:R-:W-:Y:S02]  /*3b5a0*/  @!P1 IMAD.MOV.U32 R2, RZ, RZ, R25 ;  /* 0x000000ffff029224 */ /* 0x001fe400078e0019 */
[----:B------:R-:W-:-:S05]  /*3b5b0*/  @!P1 IMAD.MOV.U32 R3, RZ, RZ, R27 ;  /* 0x000000ffff039224 */ /* 0x000fca00078e001b */
[----:B------:R3:W2:Y:S02]  /*3b5c0*/  @!P1 LDG.E.U8 R103, desc[UR44][R2.64] ;  /* 0x0000002c02679981 */ /* 0x0006a4000c1e1100 */
[----:B---3--:R-:W-:Y:S02]  /*3b5d0*/  @!P1 IMAD.MOV.U32 R3, RZ, RZ, R31 ;  /* 0x000000ffff039224 */ /* 0x008fe400078e001f */
[----:B----4-:R-:W-:-:S05]  /*3b5e0*/  @!P1 IMAD.MOV.U32 R2, RZ, RZ, R24 ;  /* 0x000000ffff029224 */ /* 0x010fca00078e0018 */
[----:B------:R0:W3:Y:S04]  /*3b5f0*/  @!P1 LDG.E.U8 R80, desc[UR44][R2.64] ;  /* 0x0000002c02509981 */ /* 0x0000e8000c1e1100 */
[----:B--2---:R-:W-:Y:S04]  /*3b600*/  STL [R1+0x1c7c], R126 ;  /* 0x001c7c7e01007387 */ /* 0x004fe80000100800 */
[----:B------:R-:W2:Y:S04]  /*3b610*/  LDL R30, [R1+0x1088] ;  /* 0x00108800011e7983 */ /* 0x000ea80000100800 */
[----:B------:R-:W4:Y:S01]  /*3b620*/  LDL R29, [R1+0x108c] ;  /* 0x00108c00011d7983 */ /* 0x000f220000100800 */
[----:B------:R-:W-:Y:S01]  /*3b630*/  PRMT R58, RZ, 0x7610, R58 ;  /* 0x00007610ff3a7816 */ /* 0x000fe2000000003a */
[----:B0-----:R-:W-:-:S02]  /*3b640*/  @!P1 IMAD.MOV.U32 R2, RZ, RZ, R26 ;  /* 0x000000ffff029224 */ /* 0x001fc400078e001a */
[----:B------:R-:W-:Y:S01]  /*3b650*/  @!P1 IMAD.MOV.U32 R3, RZ, RZ, R28 ;  /* 0x000000ffff039224 */ /* 0x000fe200078e001c */
[----:B------:R-:W-:Y:S01]  /*3b660*/  PRMT R61, RZ, 0x7610, R61 ;  /* 0x00007610ff3d7816 */ /* 0x000fe2000000003d */
[----:B------:R-:W4:Y:S04]  /*3b670*/  LDL R27, [R1+0x1080] ;  /* 0x00108000011b7983 */ /* 0x000f280000100800 */
[----:B------:R2:W4:Y:S04]  /*3b680*/  @!P1 LDG.E.U8 R58, desc[UR44][R2.64] ;  /* 0x0000002c023a9981 */ /* 0x000528000c1e1100 */
[----:B------:R-:W4:Y:S04]  /*3b690*/  LDL R25, [R1+0x1084] ;  /* 0x0010840001197983 */ /* 0x000f280000100800 */
[----:B------:R-:W-:Y:S04]  /*3b6a0*/  STL [R1+0x1c80], R103 ;  /* 0x001c806701007387 */ /* 0x000fe80000100800 */
[----:B------:R-:W4:Y:S04]  /*3b6b0*/  LDL R24, [R1+0x107c] ;  /* 0x00107c0001187983 */ /* 0x000f280000100800 */
[----:B---3--:R-:W-:Y:S04]  /*3b6c0*/  STL [R1+0x1c84], R80 ;  /* 0x001c845001007387 */ /* 0x008fe80000100800 */
[----:B------:R-:W3:Y:S04]  /*3b6d0*/  LDL R28, [R1+0x1078] ;  /* 0x00107800011c7983 */ /* 0x000ee80000100800 */
[----:B------:R-:W3:Y:S04]  /*3b6e0*/  LDL R31, [R1+0x1070] ;  /* 0x00107000011f7983 */ /* 0x000ee80000100800 */
[----:B------:R-:W3:Y:S01]  /*3b6f0*/  LDL R26, [R1+0x1074] ;  /* 0x00107400011a7983 */ /* 0x000ee20000100800 */
[----:B--2---:R-:W-:-:S02]  /*3b700*/  @!P1 IMAD.MOV.U32 R3, RZ, RZ, R30 ;  /* 0x000000ffff039224 */ /* 0x004fc400078e001e */
[----:B----4-:R-:W-:-:S05]  /*3b710*/  @!P1 IMAD.MOV.U32 R2, RZ, RZ, R29 ;  /* 0x000000ffff029224 */ /* 0x010fca00078e001d */
[----:B------:R0:W2:Y:S04]  /*3b720*/  @!P1 LDG.E.U8 R61, desc[UR44][R2.64] ;  /* 0x0000002c023d9981 */ /* 0x0000a8000c1e1100 */
[----:B------:R-:W-:Y:S01]  /*3b730*/  STL [R1+0x1c88], R58 ;  /* 0x001c883a01007387 */ /* 0x000fe20000100800 */
[----:B------:R-:W-:Y:S01]  /*3b740*/  PRMT R110, RZ, 0x7610, R110 ;  /* 0x00007610ff6e7816 */ /* 0x000fe2000000006e */
[----:B0-----:R-:W-:Y:S02]  /*3b750*/  @!P1 IMAD.MOV.U32 R2, RZ, RZ, R25 ;  /* 0x000000ffff029224 */ /* 0x001fe400078e0019 */
[----:B------:R-:W-:-:S05]  /*3b760*/  @!P1 IMAD.MOV.U32 R3, RZ, RZ, R27 ;  /* 0x000000ffff039224 */ /* 0x000fca00078e001b */
[----:B------:R0:W4:Y:S01]  /*3b770*/  @!P1 LDG.E.U8 R110, desc[UR44][R2.64] ;  /* 0x0000002c026e9981 */ /* 0x000122000c1e1100 */
[----:B------:R-:W-:Y:S01]  /*3b780*/  PRMT R125, RZ, 0x7610, R125 ;  /* 0x00007610ff7d7816 */ /* 0x000fe2000000007d */
[----:B0-----:R-:W-:Y:S02]  /*3b790*/  @!P1 IMAD.MOV.U32 R2, RZ, RZ, R24 ;  /* 0x000000ffff029224 */ /* 0x001fe400078e0018 */
[----:B---3--:R-:W-:-:S05]  /*3b7a0*/  @!P1 IMAD.MOV.U32 R3, RZ, RZ, R28 ;  /* 0x000000ffff039224 */ /* 0x008fca00078e001c */
[----:B------:R0:W3:Y:S04]  /*3b7b0*/  @!P1 LDG.E.U8 R125, desc[UR44][R2.64] ;  /* 0x0000002c027d9981 */ /* 0x0000e8000c1e1100 */
        /* <DEDUP_REMOVED lines=9> */
[----:B----4-:R-:W-:Y:S04]  /*3b850*/  STL [R1+0x1c90], R110 ;  /* 0x001c906e01007387 */ /* 0x010fe80000100800 */
[----:B------:R-:W4:Y:S04]  /*3b860*/  LDL R28, [R1+0x1060] ;  /* 0x00106000011c7983 */ /* 0x000f280000100800 */
[----:B------:R-:W4:Y:S04]  /*3b870*/  LDL R29, [R1+0x1048] ;  /* 0x00104800011d7983 */ /* 0x000f280000100800 */
[----:B------:R-:W4:Y:S04]  /*3b880*/  LDL R24, [R1+0x104c] ;  /* 0x00104c0001187983 */ /* 0x000f280000100800 */
[----:B---3--:R-:W-:Y:S04]  /*3b890*/  STL [R1+0x1c94], R125 ;  /* 0x001c947d01007387 */ /* 0x008fe80000100800 */
[----:B------:R-:W3:Y:S04]  /*3b8a0*/  LDL R26, [R1+0x1044] ;  /* 0x00104400011a7983 */ /* 0x000ee80000100800 */
[----:B------:R-:W3:Y:S04]  /*3b8b0*/  LDL R31, [R1+0x1040] ;  /* 0x00104000011f7983 */ /* 0x000ee80000100800 */
[----:B------:R-:W3:Y:S04]  /*3b8c0*/  LDL R33, [R1+0x1038] ;  /* 0x0010380001217983 */ /* 0x000ee80000100800 */
[----:B------:R-:W3:Y:S01]  /*3b8d0*/  LDL R32, [R1+0x103c] ;  /* 0x00103c0001207983 */ /* 0x000ee20000100800 */
[----:B--2---:R-:W-:-:S02]  /*3b8e0*/  @!P1 IMAD.MOV.U32 R3, RZ, RZ, R30 ;  /* 0x000000ffff039224 */ /* 0x004fc400078e001e */
[----:B------:R-:W-:-:S05]  /*3b8f0*/  @!P1 IMAD.MOV.U32 R2, RZ, RZ, R25 ;  /* 0x000000ffff029224 */ /* 0x000fca00078e0019 */
[----:B------:R0:W2:Y:S04]  /*3b900*/  @!P1 LDG.E.U8 R79, desc[UR44][R2.64] ;  /* 0x0000002c024f9981 */ /* 0x0000a8000c1e1100 */
[----:B------:R-:W-:Y:S04]  /*3b910*/  STL [R1+0x1c98], R102 ;  /* 0x001c986601007387 */ /* 0x000fe80000100800 */
[----:B------:R-:W2:Y:S04]  /*3b920*/  LDL R30, [R1+0x1030] ;  /* 0x00103000011e7983 */ /* 0x000ea80000100800 */
[----:B------:R-:W2:Y:S01]  /*3b930*/  LDL R25, [R1+0x1034] ;  /* 0x0010340001197983 */ /* 0x000ea20000100800 */
[----:B------:R-:W-:Y:S01]  /*3b940*/  PRMT R57, RZ, 0x7610, R57 ;  /* 0x00007610ff397816 */ /* 0x000fe20000000039 */
[----:B0-----:R-:W-:-:S02]  /*3b950*/  @!P1 IMAD.MOV.U32 R2, RZ, RZ, R27 ;  /* 0x000000ffff029224 */ /* 0x001fc400078e001b */
[----:B----4-:R-:W-:-:S05]  /*3b960*/  @!P1 IMAD.MOV.U32 R3, RZ, RZ, R28 ;  /* 0x000000ffff039224 */ /* 0x010fca00078e001c */
[----:B------:R0:W4:Y:S01]  /*3b970*/  @!P1 LDG.E.U8 R57, desc[UR44][R2.64] ;  /* 0x0000002c02399981 */ /* 0x000122000c1e1100 */
[----:B------:R-:W-:Y:S01]  /*3b980*/  PRMT R83, RZ, 0x7610, R83 ;  /* 0x00007610ff537816 */ /* 0x000fe20000000053 */
[----:B0-----:R-:W-:Y:S02]  /*3b990*/  @!P1 IMAD.MOV.U32 R3, RZ, RZ, R29 ;  /* 0x000000ffff039224 */ /* 0x001fe400078e001d */
[----:B------:R-:W-:-:S05]  /*3b9a0*/  @!P1 IMAD.MOV.U32 R2, RZ, RZ, R24 ;  /* 0x000000ffff029224 */ /* 0x000fca00078e0018 */
[----:B------:R3:W4:Y:S02]  /*3b9b0*/  @!P1 LDG.E.U8 R83, desc[UR44][R2.64] ;  /* 0x0000002c02539981 */ /* 0x000724000c1e1100 */
[----:B---3--:R-:W-:Y:S02]  /*3b9c0*/  @!P1 IMAD.MOV.U32 R2, RZ, RZ, R26 ;  /* 0x000000ffff029224 */ /* 0x008fe400078e001a */
[----:B------:R-:W-:Y:S01]  /*3b9d0*/  @!P1 IMAD.MOV.U32 R3, RZ, RZ, R31 ;  /* 0x000000ffff039224 */ /* 0x000fe200078e001f */
[----:B--2---:R-:W-:Y:S04]  /*3b9e0*/  STL [R1+0x1c9c], R79 ;  /* 0x001c9c4f01007387 */ /* 0x004fe80000100800 */
[----:B------:R-:W2:Y:S04]  /*3b9f0*/  LDL R28, [R1+0x1028] ;  /* 0x00102800011c7983 */ /* 0x000ea80000100800 */
[----:B------:R-:W3:Y:S04]  /*3ba00*/  LDL R27, [R1+0x102c] ;  /* 0x00102c00011b7983 */ /* 0x000ee80000100800 */
[----:B------:R-:W4:Y:S04]  /*3ba10*/  LDL R29, [R1+0x1020] ;  /* 0x00102000011d7983 */ /* 0x000f280000100800 */
[----:B------:R-:W4:Y:S04]  /*3ba20*/  LDL R24, [R1+0x1024] ;  /* 0x0010240001187983 */ /* 0x000f280000100800 */
[----:B------:R-:W4:Y:S04]  /*3ba30*/  LDL R26, [R1+0x100c] ;  /* 0x00100c00011a7983 */ /* 0x000f280000100800 */
[----:B------:R-:W4:Y:S01]  /*3ba40*/  LDL R31, [R1+0x1008] ;  /* 0x00100800011f7983 */ /* 0x000f220000100800 */
[----:B------:R-:W-:-:S02]  /*3ba50*/  PRMT R133, RZ, 0x7610, R133 ;  /* 0x00007610ff857816 */ /* 0x000fc40000000085 */
[----:B------:R-:W-:-:S04]  /*3ba60*/  PRMT R124, RZ, 0x7610, R124 ;  /* 0x00007610ff7c7816 */ /* 0x000fc8000000007c */
[----:B------:R0:W4:Y:S01]  /*3ba70*/  @!P1 LDG.E.U8 R133, desc[UR44][R2.64] ;  /* 0x0000002c02859981 */ /* 0x000122000c1e1100 */
[----:B------:R-:W-:Y:S01]  /*3ba80*/  PRMT R101, RZ, 0x7610, R101 ;  /* 0x00007610ff657816 */ /* 0x000fe20000000065 */
[----:B0-----:R-:W-:Y:S02]  /*3ba90*/  @!P1 IMAD.MOV.U32 R2, RZ, RZ, R32 ;  /* 0x000000ffff029224 */ /* 0x001fe400078e0020 */
[----:B------:R-:W-:Y:S01]  /*3baa0*/  @!P1 IMAD.MOV.U32 R3, RZ, RZ, R33 ;  /* 0x000000ffff039224 */ /* 0x000fe200078e0021 */
[----:B------:R-:W-:Y:S02]  /*3bab0*/  PRMT R78, RZ, 0x7610, R78 ;  /* 0x00007610ff4e7816 */ /* 0x000fe4000000004e */
[----:B------:R-:W-:Y:S02]  /*3bac0*/  PRMT R56, RZ, 0x7610, R56 ;  /* 0x00007610ff387816 */ /* 0x000fe40000000038 */
[----:B------:R-:W-:Y:S01]  /*3bad0*/  PRMT R106, RZ, 0x7610, R106 ;  /* 0x00007610ff6a7816 */ /* 0x000fe2000000006a */
[----:B------:R-:W4:Y:S04]  /*3bae0*/  LDL R33, [R1+0xfe0] ;  /* 0x000fe00001217983 */ /* 0x000f280000100800 */
[----:B------:R0:W4:Y:S04]  /*3baf0*/  @!P1 LDG.E.U8 R124, desc[UR44][R2.64] ;  /* 0x0000002c027c9981 */ /* 0x000128000c1e1100 */
[----:B------:R-:W4:Y:S01]  /*3bb00*/  LDL R32, [R1+0xfe4] ;  /* 0x000fe40001207983 */ /* 0x000f220000100800 */
[----:B0-----:R-:W-:-:S02]  /*3bb10*/  @!P1 IMAD.MOV.U32 R2, RZ, RZ, R25 ;  /* 0x000000ffff029224 */ /* 0x001fc400078e0019 */
[----:B------:R-:W-:Y:S01]  /*3bb20*/  @!P1 IMAD.MOV.U32 R3, RZ, RZ, R30 ;  /* 0x000000ffff039224 */ /* 0x000fe200078e001e */
[----:B------:R-:W4:Y:S04]  /*3bb30*/  LDL R25, [R1+0x1004] ;  /* 0x0010040001197983 */ /* 0x000f280000100800 */
[----:B------:R-:W4:Y:S04]  /*3bb40*/  LDL R30, [R1+0x1000] ;  /* 0x00100000011e7983 */ /* 0x000f280000100800 */
[----:B------:R2:W4:Y:S02]  /*3bb50*/  @!P1 LDG.E.U8 R101, desc[UR44][R2.64] ;  /* 0x0000002c02659981 */ /* 0x000524000c1e1100 */
[----:B--2---:R-:W-:-:S02]  /*3bb60*/  @!P1 IMAD.MOV.U32 R3, RZ, RZ, R28 ;  /* 0x000000ffff039224 */ /* 0x004fc400078e001c */
[----:B---3--:R-:W-:Y:S01]  /*3bb70*/  @!P1 IMAD.MOV.U32 R2, RZ, RZ, R27 ;  /* 0x000000ffff029224 */ /* 0x008fe200078e001b */
[----:B------:R-:W2:Y:S04]  /*3bb80*/  LDL R28, [R1+0xff8] ;  /* 0x000ff800011c7983 */ /* 0x000ea80000100800 */
        /* <DEDUP_REMOVED lines=8> */
[----:B------:R-:W4:Y:S01]  /*3bc10*/  LDL R26, [R1+0xfec] ;  /* 0x000fec00011a7983 */ /* 0x000f220000100800 */
[----:B------:R-:W-:-:S03]  /*3bc20*/  @!P1 IMAD.MOV.U32 R3, RZ, RZ, R31 ;  /* 0x000000ffff039224 */ /* 0x000fc600078e001f */
[----:B------:R-:W4:Y:S01]  /*3bc30*/  LDL R31, [R1+0xfe8] ;  /* 0x000fe800011f7983 */ /* 0x000f220000100800 */
[----:B------:R-:W-:-:S03]  /*3bc40*/  PRMT R66, RZ, 0x7610, R66 ;  /* 0x00007610ff427816 */ /* 0x000fc60000000042 */
[----:B------:R0:W4:Y:S01]  /*3bc50*/  @!P1 LDG.E.U8 R106, desc[UR44][R2.64] ;  /* 0x0000002c026a9981 */ /* 0x000122000c1e1100 */
[----:B------:R-:W-:Y:S01]  /*3bc60*/  PRMT R123, RZ, 0x7610, R123 ;  /* 0x00007610ff7b7816 */ /* 0x000fe2000000007b */
[----:B0-----:R-:W-:Y:S02]  /*3bc70*/  @!P1 IMAD.MOV.U32 R2, RZ, RZ, R25 ;  /* 0x000000ffff029224 */ /* 0x001fe400078e0019 */
[----:B------:R-:W-:Y:S01]  /*3bc80*/  @!P1 IMAD.MOV.U32 R3, RZ, RZ, R30 ;  /* 0x000000ffff039224 */ /* 0x000fe200078e001e */
[----:B------:R-:W4:Y:S04]  /*3bc90*/  LDL R25, [R1+0xfcc] ;  /* 0x000fcc0001197983 */ /* 0x000f280000100800 */
[----:B------:R-:W4:Y:S04]  /*3bca0*/  LDL R30, [R1+0xfc8] ;  /* 0x000fc800011e7983 */ /* 0x000f280000100800 */
[----:B------:R2:W4:Y:S01]  /*3bcb0*/  @!P1 LDG.E.U8 R66, desc[UR44][R2.64] ;  /* 0x0000002c02429981 */ /* 0x000522000c1e1100 */
[----:B------:R-:W-:Y:S01]  /*3bcc0*/  PRMT R100, RZ, 0x7610, R100 ;  /* 0x00007610ff647816 */ /* 0x000fe20000000064 */
        /* <DEDUP_REMOVED lines=14> */
[----:B------:R-:W-:Y:S02]  /*3bdb0*/  PRMT R77, RZ, 0x7610, R77 ;  /* 0x00007610ff4d7816 */ /* 0x000fe4000000004d */
        /* <DEDUP_REMOVED lines=32> */
[----:B------:R-:W-:Y:S02]  /*3bfc0*/  PRMT R54, RZ, 0x7610, R54 ;  /* 0x00007610ff367816 */ /* 0x000fe40000000036 */
[----:B------:R-:W-:Y:S01]  /*3bfd0*/  PRMT R109, RZ, 0x7610, R109 ;  /* 0x00007610ff6d7816 */ /* 0x000fe2000000006d */
[----:B0-----:R-:W-:Y:S02]  /*3bfe0*/  @!P1 IMAD.MOV.U32 R2, RZ, RZ, R25 ;  /* 0x000000ffff029224 */ /* 0x001fe400078e0019 */
        /* <DEDUP_REMOVED lines=124> */
[----:B------:R-:W-:Y:S01]  /*3c7b0*/  @!P1 IMAD.MOV.U32 R3, RZ, RZ, R33 ;  /* 0x000000ffff039224 */ /* 0x000fe200078e0021 */
[----:B------:R-:W4:Y:S01]  /*3c7c0*/  LDL R26, [R1+0xe8c] ;  /* 0x000e8c00011a7983 */ /* 0x000f220000100800 */
[----:B------:R-:W-:-:S02]  /*3c7d0*/  PRMT R118, RZ, 0x7610, R118 ;  /* 0x00007610ff767816 */ /* 0x000fc40000000076 */
[----:B------:R-:W-:Y:S02]  /*3c7e0*/  PRMT R95, RZ, 0x7610, R95 ;  /* 0x00007610ff5f7816 */ /* 0x000fe4000000005f */
[----:B------:R-:W-:Y:S01]  /*3c7f0*/  PRMT R72, RZ, 0x7610, R72 ;  /* 0x00007610ff487816 */ /* 0x000fe20000000048 */
[----:B------:R0:W4:Y:S01]  /*3c800*/  @!P1 LDG.E.U8 R141, desc[UR44][R2.64] ;  /* 0x0000002c028d9981 */ /* 0x000122000c1e1100 */
[----:B------:R-:W-:-:S03]  /*3c810*/  PRMT R50, RZ, 0x7610, R50 ;  /* 0x00007610ff327816 */ /* 0x000fc60000000032 */
[----:B------:R-:W4:Y:S01]  /*3c820*/  LDL R33, [R1+0xe70] ;  /* 0x000e700001217983 */ /* 0x000f220000100800 */
[----:B0-----:R-:W-:-:S03]  /*3c830*/  @!P1 IMAD.MOV.U32 R2, RZ, RZ, R31 ;  /* 0x000000ffff029224 */ /* 0x001fc600078e001f */
        /* <DEDUP_REMOVED lines=32> */
[----:B------:R-:W-:-:S02]  /*3ca40*/  PRMT R94, RZ, 0x7610, R94 ;  /* 0x00007610ff5e7816 */ /* 0x000fc4000000005e */
[----:B------:R-:W-:Y:S01]  /*3ca50*/  PRMT R71, RZ, 0x7610, R71 ;  /* 0x00007610ff477816 */ /* 0x000fe20000000047 */
[----:B--2---:R-:W-:Y:S02]  /*3ca60*/  @!P1 IMAD.MOV.U32 R3, RZ, RZ, R28 ;  /* 0x000000ffff039224 */ /* 0x004fe400078e001c */
[----:B---3--:R-:W-:Y:S01]  /*3ca70*/  @!P1 IMAD.MOV.U32 R2, RZ, RZ, R27 ;  /* 0x000000ffff029224 */ /* 0x008fe200078e001b */
[----:B------:R-:W2:Y:S04]  /*3ca80*/  LDL R28, [R1+0xe40] ;  /* 0x000e4000011c7983 */ /* 0x000ea80000100800 */
[----:B------:R-:W3:Y:S04]  /*3ca90*/  LDL R27, [R1+0xe44] ;  /* 0x000e4400011b7983 */ /* 0x000ee80000100800 */
[----:B------:R4:W3:Y:S02]  /*3caa0*/  @!P1 LDG.E.U8 R117, desc[UR44][R2.64] ;  /* 0x0000002c02759981 */ /* 0x0008e4000c1e1100 */
[----:B----4-:R-:W-:-:S02]  /*3cab0*/  @!P1 IMAD.MOV.U32 R2, RZ, RZ, R29 ;  /* 0x000000ffff029224 */ /* 0x010fc400078e001d */
[----:B------:R-:W4:Y:S01]  /*3cac0*/  LDL R29, [R1+0xe3c] ;  /* 0x000e3c00011d7983 */ /* 0x000f220000100800 */
[----:B------:R-:W-:Y:S01]  /*3cad0*/  @!P1 IMAD.MOV.U32 R3, RZ, RZ, R33 ;  /* 0x000000ffff039224 */ /* 0x000fe200078e0021 */
[----:B------:R-:W-:Y:S02]  /*3cae0*/  PRMT R49, RZ, 0x7610, R49 ;  /* 0x00007610ff317816 */ /* 0x000fe40000000031 */
[----:B------:R-:W-:Y:S02]  /*3caf0*/  PRMT R86, RZ, 0x7610, R86 ;  /* 0x00007610ff567816 */ /* 0x000fe40000000056 */
[----:B------:R-:W-:Y:S01]  /*3cb00*/  PRMT R139, RZ, 0x7610, R139 ;  /* 0x00007610ff8b7816 */ /* 0x000fe2000000008b */
[----:B------:R-:W4:Y:S04]  /*3cb10*/  LDL R33, [R1+0xe20] ;  /* 0x000e200001217983 */ /* 0x000f280000100800 */
[----:B------:R0:W4:Y:S02]  /*3cb20*/  @!P1 LDG.E.U8 R94, desc[UR44][R2.64] ;  /* 0x0000002c025e9981 */ /* 0x000124000c1e1100 */
[----:B0-----:R-:W-:-:S02]  /*3cb30*/  @!P1 IMAD.MOV.U32 R2, RZ, RZ, R24 ;  /* 0x000000ffff029224 */ /* 0x001fc400078e0018 */
[----:B------:R-:W4:Y:S01]  /*3cb40*/  LDL R24, [R1+0xe34] ;  /* 0x000e340001187983 */ /* 0x000f220000100800 */
[----:B------:R-:W-:-:S03]  /*3cb50*/  @!P1 IMAD.MOV.U32 R3, RZ, RZ, R31 ;  /* 0x000000ffff039224 */ /* 0x000fc600078e001f */
[----:B------:R-:W4:Y:S04]  /*3cb60*/  LDL R31, [R1+0xe38] ;  /* 0x000e3800011f7983 */ /* 0x000f280000100800 */
[----:B------:R0:W4:Y:S02]  /*3cb70*/  @!P1 LDG.E.U8 R71, desc[UR44][R2.64] ;  /* 0x0000002c02479981 */ /* 0x000124000c1e1100 */
[----:B0-----:R-:W-:Y:S02]  /*3cb80*/  @!P1 IMAD.MOV.U32 R2, RZ, RZ, R26 ;  /* 0x000000ffff029224 */ /* 0x001fe400078e001a */
[----:B------:R-:W4:Y:S01]  /*3cb90*/  LDL R26, [R1+0xe30] ;  /* 0x000e3000011a7983 */ /* 0x000f220000100800 */
[----:B------:R-:W-:Y:S01]  /*3cba0*/  @!P1 IMAD.MOV.U32 R3, RZ, RZ, R32 ;  /* 0x000000ffff039224 */ /* 0x000fe200078e0020 */
[----:B------:R-:W-:-:S02]  /*3cbb0*/  PRMT R116, RZ, 0x7610, R116 ;  /* 0x00007610ff747816 */ /* 0x000fc40000000074 */
[----:B------:R-:W4:Y:S04]  /*3cbc0*/  LDL R32, [R1+0xe00] ;  /* 0x000e000001207983 */ /* 0x000f280000100800 */
[----:B------:R0:W4:Y:S02]  /*3cbd0*/  @!P1 LDG.E.U8 R49, desc[UR44][R2.64] ;  /* 0x0000002c02319981 */ /* 0x000124000c1e1100 */
        /* <DEDUP_REMOVED lines=9> */
[----:B------:R4:W2:Y:S02]  /*3cc70*/  @!P1 LDG.E.U8 R139, desc[UR44][R2.64] ;  /* 0x0000002c028b9981 */ /* 0x0008a4000c1e1100 */
[----:B----4-:R-:W-:-:S02]  /*3cc80*/  @!P1 IMAD.MOV.U32 R2, RZ, RZ, R29 ;  /* 0x000000ffff029224 */ /* 0x010fc400078e001d */
[----:B------:R-:W4:Y:S01]  /*3cc90*/  LDL R29, [R1+0xe08] ;  /* 0x000e0800011d7983 */ /* 0x000f220000100800 */
[----:B------:R-:W-:-:S03]  /*3cca0*/  @!P1 IMAD.MOV.U32 R3, RZ, RZ, R31 ;  /* 0x000000ffff039224 */ /* 0x000fc600078e001f */
[----:B------:R-:W2:Y:S04]  /*3ccb0*/  LDL R31, [R1+0xe04] ;  /* 0x000e0400011f7983 */ /* 0x000ea80000100800 */
[----:B------:R0:W2:Y:S02]  /*3ccc0*/  @!P1 LDG.E.U8 R116, desc[UR44][R2.64] ;  /* 0x0000002c02749981 */ /* 0x0000a4000c1e1100 */
[----:B0-----:R-:W-:Y:S02]  /*3ccd0*/  @!P1 IMAD.MOV.U32 R3, RZ, RZ, R26 ;  /* 0x000000ffff039224 */ /* 0x001fe400078e001a */
[----:B------:R-:W2:Y:S01]  /*3cce0*/  LDL R26, [R1+0xdf8] ;  /* 0x000df800011a7983 */ /* 0x000ea20000100800 */
[----:B------:R-:W-:-:S03]  /*3ccf0*/  @!P1 IMAD.MOV.U32 R2, RZ, RZ, R24 ;  /* 0x000000ffff029224 */ /* 0x000fc600078e0018 */
[----:B------:R-:W2:Y:S01]  /*3cd00*/  LDL R24, [R1+0xdfc] ;  /* 0x000dfc0001187983 */ /* 0x000ea20000100800 */
[----:B------:R-:W-:Y:S02]  /*3cd10*/  PRMT R93, RZ, 0x7610, R93 ;  /* 0x00007610ff5d7816 */ /* 0x000fe4000000005d */
[----:B------:R-:W-:-:S04]  /*3cd20*/  PRMT R70, RZ, 0x7610, R70 ;  /* 0x00007610ff467816 */ /* 0x000fc80000000046 */
[----:B------:R0:W2:Y:S01]  /*3cd30*/  @!P1 LDG.E.U8 R93, desc[UR44][R2.64] ;  /* 0x0000002c025d9981 */ /* 0x0000a2000c1e1100 */
[----:B------:R-:W-:Y:S01]  /*3cd40*/  PRMT R48, RZ, 0x7610, R48 ;  /* 0x00007610ff307816 */ /* 0x000fe20000000030 */
[----:B0-----:R-:W-:Y:S02]  /*3cd50*/  @!P1 IMAD.MOV.U32 R2, RZ, RZ, R25 ;  /* 0x000000ffff029224 */ /* 0x001fe400078e0019 */
[----:B------:R-:W-:Y:S01]  /*3cd60*/  @!P1 IMAD.MOV.U32 R3, RZ, RZ, R30 ;  /* 0x000000ffff039224 */ /* 0x000fe200078e001e */
[----:B------:R-:W2:Y:S04]  /*3cd70*/  LDL R25, [R1+0xdf4] ;  /* 0x000df40001197983 */ /* 0x000ea80000100800 */
[----:B------:R-:W2:Y:S04]  /*3cd80*/  LDL R30, [R1+0xdf0] ;  /* 0x000df000011e7983 */ /* 0x000ea80000100800 */
[----:B------:R0:W2:Y:S02]  /*3cd90*/  @!P1 LDG.E.U8 R70, desc[UR44][R2.64] ;  /* 0x0000002c02469981 */ /* 0x0000a4000c1e1100 */
[----:B0-----:R-:W-:Y:S01]  /*3cda0*/  @!P1 IMAD.MOV.U32 R3, RZ, RZ, R33 ;  /* 0x000000ffff039224 */ /* 0x001fe200078e0021 */
[----:B------:R-:W-:-:S02]  /*3cdb0*/  PRMT R63, RZ, 0x7610, R63 ;  /* 0x00007610ff3f7816 */ /* 0x000fc4000000003f */
[----:B------:R-:W-:Y:S01]  /*3cdc0*/  PRMT R138, RZ, 0x7610, R138 ;  /* 0x00007610ff8a7816 */ /* 0x000fe2000000008a */
[----:B---3--:R-:W-:Y:S02]  /*3cdd0*/  @!P1 IMAD.MOV.U32 R2, RZ, RZ, R27 ;  /* 0x000000ffff029224 */ /* 0x008fe400078e001b */
[----:B------:R-:W3:Y:S04]  /*3cde0*/  LDL R27, [R1+0xdec] ;  /* 0x000dec00011b7983 */ /* 0x000ee80000100800 */
[----:B------:R4:W3:Y:S02]  /*3cdf0*/  @!P1 LDG.E.U8 R48, desc[UR44][R2.64] ;  /* 0x0000002c02309981 */ /* 0x0008e4000c1e1100 */
[----:B----4-:R-:W-:Y:S02]  /*3ce00*/  @!P1 IMAD.MOV.U32 R3, RZ, RZ, R29 ;  /* 0x000000ffff039224 */ /* 0x010fe400078e001d */
[----:B------:R-:W4:Y:S01]  /*3ce10*/  LDL R29, [R1+0xde8] ;  /* 0x000de800011d7983 */ /* 0x000f220000100800 */
[----:B--2---:R-:W-:-:S03]  /*3ce20*/  @!P1 IMAD.MOV.U32 R2, RZ, RZ, R28 ;  /* 0x000000ffff029224 */ /* 0x004fc600078e001c */
[----:B------:R-:W2:Y:S04]  /*3ce30*/  LDL R28, [R1+0xde4] ;  /* 0x000de400011c7983 */ /* 0x000ea80000100800 */
[----:B------:R0:W2:Y:S02]  /*3ce40*/  @!P1 LDG.E.U8 R63, desc[UR44][R2.64] ;  /* 0x0000002c023f9981 */ /* 0x0000a4000c1e1100 */
[----:B0-----:R-:W-:Y:S02]  /*3ce50*/  @!P1 IMAD.MOV.U32 R3, RZ, RZ, R32 ;  /* 0x000000ffff039224 */ /* 0x001fe400078e0020 */
[----:B------:R-:W2:Y:S01]  /*3ce60*/  LDL R32, [R1+0xde0] ;  /* 0x000de00001207983 */ /* 0x000ea20000100800 */
[----:B------:R-:W-:Y:S01]  /*3ce70*/  @!P1 IMAD.MOV.U32 R2, RZ, RZ, R31 ;  /* 0x000000ffff029224 */ /* 0x000fe200078e001f */
[----:B------:R-:W-:-:S02]  /*3ce80*/  PRMT R115, RZ, 0x7610, R115 ;  /* 0x00007610ff737816 */ /* 0x000fc40000000073 */
[----:B------:R-:W-:Y:S01]  /*3ce90*/  PRMT R92, RZ, 0x7610, R92 ;  /* 0x00007610ff5c7816 */ /* 0x000fe2000000005c */
[----:B------:R-:W2:Y:S04]  /*3cea0*/  LDL R31, [R1+0xdc0] ;  /* 0x000dc000011f7983 */ /* 0x000ea80000100800 */
[----:B------:R0:W2:Y:S02]  /*3ceb0*/  @!P1 LDG.E.U8 R138, desc[UR44][R2.64] ;  /* 0x0000002c028a9981 */ /* 0x0000a4000c1e1100 */
[----:B0-----:R-:W-:Y:S02]  /*3cec0*/  @!P1 IMAD.MOV.U32 R3, RZ, RZ, R26 ;  /* 0x000000ffff039224 */ /* 0x001fe400078e001a */
[----:B------:R-:W2:Y:S01]  /*3ced0*/  LDL R26, [R1+0xdc8] ;  /* 0x000dc800011a7983 */ /* 0x000ea20000100800 */
[----:B------:R-:W-:-:S03]  /*3cee0*/  @!P1 IMAD.MOV.U32 R2, RZ, RZ, R24 ;  /* 0x000000ffff029224 */ /* 0x000fc600078e0018 */
[----:B------:R-:W2:Y:S04]  /*3cef0*/  LDL R24, [R1+0xdcc] ;  /* 0x000dcc0001187983 */ /* 0x000ea80000100800 */
[----:B------:R0:W2:Y:S01]  /*3cf00*/  @!P1 LDG.E.U8 R115, desc[UR44][R2.64] ;  /* 0x0000002c02739981 */ /* 0x0000a2000c1e1100 */
[----:B------:R-:W-:Y:S01]  /*3cf10*/  PRMT R69, RZ, 0x7610, R69 ;  /* 0x00007610ff457816 */ /* 0x000fe20000000045 */
[----:B0-----:R-:W-:Y:S02]  /*3cf20*/  @!P1 IMAD.MOV.U32 R2, RZ, RZ, R25 ;  /* 0x000000ffff029224 */ /* 0x001fe400078e0019 */
[----:B------:R-:W-:Y:S02]  /*3cf30*/  @!P1 IMAD.MOV.U32 R3, RZ, RZ, R30 ;  /* 0x000000ffff039224 */ /* 0x000fe400078e001e */
[----:B------:R-:W2:Y:S04]  /*3cf40*/  LDL R30, [R1+0xdc4] ;  /* 0x000dc400011e7983 */ /* 0x000ea80000100800 */
[----:B------:R3:W2:Y:S04]  /*3cf50*/  @!P1 LDG.E.U8 R92, desc[UR44][R2.64] ;  /* 0x0000002c025c9981 */ /* 0x0006a8000c1e1100 */
[----:B------:R-:W2:Y:S04]  /*3cf60*/  LDL.LU R25, [R1+0xdb0] ;  /* 0x000db00001197983 */ /* 0x000ea80000300800 */
[----:B------:R-:W2:Y:S01]  /*3cf70*/  LDL R34, [R1+0xdb4] ;  /* 0x000db40001227983 */ /* 0x000ea20000100800 */
[----:B------:R-:W-:-:S03]  /*3cf80*/  PRMT R47, RZ, 0x7610, R47 ;  /* 0x00007610ff2f7816 */ /* 0x000fc6000000002f */
[----:B------:R-:W2:Y:S01]  /*3cf90*/  LDL R33, [R1+0xda8] ;  /* 0x000da80001217983 */ /* 0x000ea20000100800 */
[----:B---3--:R-:W-:-:S03]  /*3cfa0*/  @!P1 IMAD.MOV.U32 R2, RZ, RZ, R27 ;  /* 0x000000ffff029224 */ /* 0x008fc600078e001b */
[----:B------:R-:W3:Y:S01]  /*3cfb0*/  LDL R27, [R1+0xdbc] ;  /* 0x000dbc00011b7983 */ /* 0x000ee20000100800 */
[----:B----4-:R-:W-:-:S03]  /*3cfc0*/  @!P1 IMAD.MOV.U32 R3, RZ, RZ, R29 ;  /* 0x000000ffff039224 */ /* 0x010fc600078e001d */
[----:B------:R-:W4:Y:S04]  /*3cfd0*/  LDL R29, [R1+0xdb8] ;  /* 0x000db800011d7983 */ /* 0x000f280000100800 */
[----:B------:R2:W4:Y:S02]  /*3cfe0*/  @!P1 LDG.E.U8 R69, desc[UR44][R2.64] ;  /* 0x0000002c02459981 */ /* 0x000524000c1e1100 */
[----:B--2---:R-:W-:Y:S02]  /*3cff0*/  @!P1 IMAD.MOV.U32 R2, RZ, RZ, R28 ;  /* 0x000000ffff029224 */ /* 0x004fe400078e001c */
        /* <DEDUP_REMOVED lines=13> */
[----:B------:R-:W2:Y:S01]  /*3d0d0*/  LDL R31, [R1+0xd8c] ;  /* 0x000d8c00011f7983 */ /* 0x000ea20000100800 */
[----:B------:R-:W-:Y:S01]  /*3d0e0*/  @!P1 IMAD.MOV.U32 R2, RZ, RZ, R30 ;  /* 0x000000ffff029224 */ /* 0x000fe200078e001e */
[----:B------:R-:W-:-:S02]  /*3d0f0*/  PRMT R91, RZ, 0x7610, R91 ;  /* 0x00007610ff5b7816 */ /* 0x000fc4000000005b */
[----:B------:R-:W2:Y:S04]  /*3d100*/  LDL R30, [R1+0xd80] ;  /* 0x000d8000011e7983 */ /* 0x000ea80000100800 */
[----:B------:R3:W2:Y:S01]  /*3d110*/  @!P1 LDG.E.U8 R137, desc[UR44][R2.64] ;  /* 0x0000002c02899981 */ /* 0x0006a2000c1e1100 */
[----:B------:R-:W-:Y:S01]  /*3d120*/  PRMT R68, RZ, 0x7610, R68 ;  /* 0x00007610ff447816 */ /* 0x000fe20000000044 */
[----:B---3--:R-:W-:Y:S02]  /*3d130*/  @!P1 IMAD.MOV.U32 R2, RZ, RZ, R27 ;  /* 0x000000ffff029224 */ /* 0x008fe400078e001b */
[----:B------:R-:W3:Y:S01]  /*3d140*/  LDL R27, [R1+0xd7c] ;  /* 0x000d7c00011b7983 */ /* 0x000ee20000100800 */
[----:B----4-:R-:W-:-:S03]  /*3d150*/  @!P1 IMAD.MOV.U32 R3, RZ, RZ, R29 ;  /* 0x000000ffff039224 */ /* 0x010fc600078e001d */
[----:B------:R-:W4:Y:S04]  /*3d160*/  LDL R29, [R1+0xd84] ;  /* 0x000d8400011d7983 */ /* 0x000f280000100800 */
[----:B------:R0:W3:Y:S02]  /*3d170*/  @!P1 LDG.E.U8 R114, desc[UR44][R2.64] ;  /* 0x0000002c02729981 */ /* 0x0000e4000c1e1100 */
[----:B0-----:R-:W-:Y:S02]  /*3d180*/  @!P1 IMAD.MOV.U32 R2, RZ, RZ, R34 ;  /* 0x000000ffff029224 */ /* 0x001fe400078e0022 */
[----:B------:R-:W-:Y:S01]  /*3d190*/  @!P1 IMAD.MOV.U32 R3, RZ, RZ, R25 ;  /* 0x000000ffff039224 */ /* 0x000fe200078e0019 */
[----:B------:R-:W-:Y:S02]  /*3d1a0*/  PRMT R46, RZ, 0x7610, R46 ;  /* 0x00007610ff2e7816 */ /* 0x000fe4000000002e */
[----:B------:R-:W-:Y:S01]  /*3d1b0*/  PRMT R131, RZ, 0x7610, R131 ;  /* 0x00007610ff837816 */ /* 0x000fe20000000083 */
[----:B------:R-:W3:Y:S04]  /*3d1c0*/  LDL R34, [R1+0xd60] ;  /* 0x000d600001227983 */ /* 0x000ee80000100800 */
[----:B------:R2:W3:Y:S02]  /*3d1d0*/  @!P1 LDG.E.U8 R91, desc[UR44][R2.64] ;  /* 0x0000002c025b9981 */ /* 0x0004e4000c1e1100 */
[----:B--2---:R-:W-:-:S02]  /*3d1e0*/  @!P1 IMAD.MOV.U32 R2, RZ, RZ, R28 ;  /* 0x000000ffff029224 */ /* 0x004fc400078e001c */
[----:B------:R-:W2:Y:S01]  /*3d1f0*/  LDL R28, [R1+0xd78] ;  /* 0x000d7800011c7983 */ /* 0x000ea20000100800 */
[----:B------:R-:W-:Y:S01]  /*3d200*/  @!P1 IMAD.MOV.U32 R3, RZ, RZ, R33 ;  /* 0x000000ffff039224 */ /* 0x000fe200078e0021 */
[----:B------:R-:W-:Y:S02]  /*3d210*/  PRMT R136, RZ, 0x7610, R136 ;  /* 0x00007610ff887816 */ /* 0x000fe40000000088 */
[----:B------:R-:W2:Y:S04]  /*3d220*/  LDL R33, [R1+0xd48] ;  /* 0x000d480001217983 */ /* 0x000ea80000100800 */
[----:B------:R0:W2:Y:S02]  /*3d230*/  @!P1 LDG.E.U8 R68, desc[UR44][R2.64] ;  /* 0x0000002c02449981 */ /* 0x0000a4000c1e1100 */
[----:B0-----:R-:W-:-:S02]  /*3d240*/  @!P1 IMAD.MOV.U32 R3, RZ, RZ, R26 ;  /* 0x000000ffff039224 */ /* 0x001fc400078e001a */
[----:B------:R-:W2:Y:S01]  /*3d250*/  LDL R26, [R1+0xd70] ;  /* 0x000d7000011a7983 */ /* 0x000ea20000100800 */
[----:B------:R-:W-:-:S03]  /*3d260*/  @!P1 IMAD.MOV.U32 R2, RZ, RZ, R24 ;  /* 0x000000ffff029224 */ /* 0x000fc600078e0018 */
[----:B------:R-:W2:Y:S04]  /*3d270*/  LDL R24, [R1+0xd74] ;  /* 0x000d740001187983 */ /* 0x000ea80000100800 */
[----:B------:R0:W2:Y:S02]  /*3d280*/  @!P1 LDG.E.U8 R46, desc[UR44][R2.64] ;  /* 0x0000002c022e9981 */ /* 0x0000a4000c1e1100 */
[----:B0-----:R-:W-:Y:S02]  /*3d290*/  @!P1 IMAD.MOV.U32 R2, RZ, RZ, R31 ;  /* 0x000000ffff029224 */ /* 0x001fe400078e001f */
[----:B------:R-:W-:Y:S01]  /*3d2a0*/  @!P1 IMAD.MOV.U32 R3, RZ, RZ, R32 ;  /* 0x000000ffff039224 */ /* 0x000fe200078e0020 */
[----:B------:R-:W2:Y:S04]  /*3d2b0*/  LDL R31, [R1+0xd6c] ;  /* 0x000d6c00011f7983 */ /* 0x000ea80000100800 */
[----:B------:R-:W2:Y:S04]  /*3d2c0*/  LDL R32, [R1+0xd68] ;  /* 0x000d680001207983 */ /* 0x000ea80000100800 */
[----:B------:R0:W2:Y:S02]  /*3d2d0*/  @!P1 LDG.E.U8 R131, desc[UR44][R2.64] ;  /* 0x0000002c02839981 */ /* 0x0000a4000c1e1100 */
[----:B0-----:R-:W-:-:S02]  /*3d2e0*/  @!P1 IMAD.MOV.U32 R3, RZ, RZ, R30 ;  /* 0x000000ffff039224 */ /* 0x001fc400078e001e */
[----:B------:R-:W2:Y:S01]  /*3d2f0*/  LDL R30, [R1+0xd4c] ;  /* 0x000d4c00011e7983 */ /* 0x000ea20000100800 */
[----:B------:R-:W-:Y:S01]  /*3d300*/  PRMT R113, RZ, 0x7610, R113 ;  /* 0x00007610ff717816 */ /* 0x000fe20000000071 */
[----:B----4-:R-:W-:Y:S02]  /*3d310*/  @!P1 IMAD.MOV.U32 R2, RZ, RZ, R29 ;  /* 0x000000ffff029224 */ /* 0x010fe400078e001d */
[----:B------:R-:W4:Y:S04]  /*3d320*/  LDL R29, [R1+0xd64] ;  /* 0x000d6400011d7983 */ /* 0x000f280000100800 */
[----:B------:R3:W4:Y:S02]  /*3d330*/  @!P1 LDG.E.U8 R136, desc[UR44][R2.64] ;  /* 0x0000002c02889981 */ /* 0x000724000c1e1100 */
[----:B---3--:R-:W-:-:S02]  /*3d340*/  @!P1 IMAD.MOV.U32 R2, RZ, RZ, R27 ;  /* 0x000000ffff029224 */ /* 0x008fc400078e001b */
[----:B------:R-:W3:Y:S01]  /*3d350*/  LDL R27, [R1+0xd44] ;  /* 0x000d4400011b7983 */ /* 0x000ee20000100800 */
[----:B--2---:R-:W-:-:S03]  /*3d360*/  @!P1 IMAD.MOV.U32 R3, RZ, RZ, R28 ;  /* 0x000000ffff039224 */ /* 0x004fc600078e001c */
[----:B------:R-:W2:Y:S04]  /*3d370*/  LDL R28, [R1+0xd40] ;  /* 0x000d4000011c7983 */ /* 0x000ea80000100800 */
[----:B------:R0:W3:Y:S02]  /*3d380*/  @!P1 LDG.E.U8 R113, desc[UR44][R2.64] ;  /* 0x0000002c02719981 */ /* 0x0000e4000c1e1100 */
[----:B0-----:R-:W-:Y:S02]  /*3d390*/  @!P1 IMAD.MOV.U32 R3, RZ, RZ, R26 ;  /* 0x000000ffff039224 */ /* 0x001fe400078e001a */
[----:B------:R-:W3:Y:S01]  /*3d3a0*/  LDL R26, [R1+0xd38] ;  /* 0x000d3800011a7983 */ /* 0x000ee20000100800 */
[----:B------:R-:W-:-:S03]  /*3d3b0*/  @!P1 IMAD.MOV.U32 R2, RZ, RZ, R24 ;  /* 0x000000ffff029224 */ /* 0x000fc600078e0018 */
[----:B------:R-:W3:Y:S01]  /*3d3c0*/  LDL R24, [R1+0xd3c] ;  /* 0x000d3c0001187983 */ /* 0x000ee20000100800 */
[----:B------:R-:W-:Y:S02]  /*3d3d0*/  PRMT R90, RZ, 0x7610, R90 ;  /* 0x00007610ff5a7816 */ /* 0x000fe4000000005a */
[----:B------:R-:W-:-:S04]  /*3d3e0*/  PRMT R67, RZ, 0x7610, R67 ;  /* 0x00007610ff437816 */ /* 0x000fc80000000043 */
[----:B------:R0:W3:Y:S01]  /*3d3f0*/  @!P1 LDG.E.U8 R90, desc[UR44][R2.64] ;  /* 0x0000002c025a9981 */ /* 0x0000e2000c1e1100 */
[----:B------:R-:W-:Y:S01]  /*3d400*/  PRMT R45, RZ, 0x7610, R45 ;  /* 0x00007610ff2d7816 */ /* 0x000fe2000000002d */
[----:B0-----:R-:W-:Y:S02]  /*3d410*/  @!P1 IMAD.MOV.U32 R2, RZ, RZ, R31 ;  /* 0x000000ffff029224 */ /* 0x001fe400078e001f */
[----:B------:R-:W-:Y:S01]  /*3d420*/  @!P1 IMAD.MOV.U32 R3, RZ, RZ, R32 ;  /* 0x000000ffff039224 */ /* 0x000fe200078e0020 */
[----:B------:R-:W3:Y:S04]  /*3d430*/  LDL R31, [R1+0xd34] ;  /* 0x000d3400011f7983 */ /* 0x000ee80000100800 */
[----:B------:R-:W3:Y:S04]  /*3d440*/  LDL R32, [R1+0xd30] ;  /* 0x000d300001207983 */ /* 0x000ee80000100800 */
[----:B------:R0:W3:Y:S01]  /*3d450*/  @!P1 LDG.E.U8 R67, desc[UR44][R2.64] ;  /* 0x0000002c02439981 */ /* 0x0000e2000c1e1100 */
[----:B------:R-:W-:Y:S01]  /*3d460*/  PRMT R64, RZ, 0x7610, R64 ;  /* 0x00007610ff407816 */ /* 0x000fe20000000040 */
[----:B0-----:R-:W-:Y:S01]  /*3d470*/  @!P1 IMAD.MOV.U32 R3, RZ, RZ, R34 ;  /* 0x000000ffff039224 */ /* 0x001fe200078e0022 */
[----:B------:R-:W-:-:S02]  /*3d480*/  PRMT R135, RZ, 0x7610, R135 ;  /* 0x00007610ff877816 */ /* 0x000fc40000000087 */
[----:B------:R-:W-:Y:S02]  /*3d490*/  PRMT R112, RZ, 0x7610, R112 ;  /* 0x00007610ff707816 */ /* 0x000fe40000000070 */
[----:B------:R-:W-:Y:S01]  /*3d4a0*/  PRMT R89, RZ, 0x7610, R89 ;  /* 0x00007610ff597816 */ /* 0x000fe20000000059 */
[----:B------:R-:W3:Y:S01]  /*3d4b0*/  LDL R34, [R1+0xcf8] ;  /* 0x000cf80001227983 */ /* 0x000ee20000100800 */
[----:B----4-:R-:W-:-:S03]  /*3d4c0*/  @!P1 IMAD.MOV.U32 R2, RZ, RZ, R29 ;  /* 0x000000ffff029224 */ /* 0x010fc600078e001d */
        /* <DEDUP_REMOVED lines=24> */
[----:B----4-:R-:W-:-:S02]  /*3d650*/  @!P1 IMAD.MOV.U32 R2, RZ, RZ, R29 ;  /* 0x000000ffff029224 */ /* 0x010fc400078e001d */
[----:B------:R-:W4:Y:S01]  /*3d660*/  LDL R29, [R1+0xcf4] ;  /* 0x000cf400011d7983 */ /* 0x000f220000100800 */
[----:B------:R-:W-:-:S03]  /*3d670*/  @!P1 IMAD.MOV.U32 R3, RZ, RZ, R30 ;  /* 0x000000ffff039224 */ /* 0x000fc600078e001e */
[----:B------:R-:W4:Y:S04]  /*3d680*/  LDL R30, [R1+0xcf0] ;  /* 0x000cf000011e7983 */ /* 0x000f280000100800 */
[----:B------:R2:W4:Y:S02]  /*3d690*/  @!P1 LDG.E.U8 R247, desc[UR44][R2.64] ;  /* 0x0000002c02f79981 */ /* 0x000524000c1e1100 */
        /* <DEDUP_REMOVED lines=19> */
[----:B0-----:R-:W-:-:S02]  /*3d7d0*/  @!P1 IMAD.MOV.U32 R2, RZ, RZ, R33 ;  /* 0x000000ffff029224 */ /* 0x001fc400078e0021 */
[----:B------:R-:W-:Y:S01]  /*3d7e0*/  @!P1 IMAD.MOV.U32 R3, RZ, RZ, R34 ;  /* 0x000000ffff039224 */ /* 0x000fe200078e0022 */
[----:B------:R-:W-:Y:S02]  /*3d7f0*/  PRMT R241, RZ, 0x7610, R241 ;  /* 0x00007610fff17816 */ /* 0x000fe400000000f1 */
        /* <DEDUP_REMOVED lines=19> */
[----:B------:R-:W-:Y:S02]  /*3d930*/  PRMT R239, RZ, 0x7610, R239 ;  /* 0x00007610ffef7816 */ /* 0x000fe400000000ef */
[----:B------:R-:W-:Y:S01]  /*3d940*/  PRMT R238, RZ, 0x7610, R238 ;  /* 0x00007610ffee7816 */ /* 0x000fe200000000ee */
[----:B0-----:R-:W-:Y:S02]  /*3d950*/  @!P1 IMAD.MOV.U32 R3, RZ, RZ, R32 ;  /* 0x000000ffff039224 */ /* 0x001fe400078e0020 */
[----:B------:R-:W3:Y:S01]  /*3d960*/  LDL R32, [R1+0xca0] ;  /* 0x000ca00001207983 */ /* 0x000ee20000100800 */
[----:B------:R-:W-:-:S03]  /*3d970*/  @!P1 IMAD.MOV.U32 R2, RZ, RZ, R31 ;  /* 0x000000ffff029224 */ /* 0x000fc600078e001f */
[----:B------:R-:W3:Y:S04]  /*3d980*/  LDL R31, [R1+0xca4] ;  /* 0x000ca400011f7983 */ /* 0x000ee80000100800 */
[----:B------:R4:W3:Y:S01]  /*3d990*/  @!P1 LDG.E.U8 R239, desc[UR44][R2.64] ;  /* 0x0000002c02ef9981 */ /* 0x0008e2000c1e1100 */
[----:B------:R-:W-:Y:S01]  /*3d9a0*/  PRMT R237, RZ, 0x7610, R237 ;  /* 0x00007610ffed7816 */ /* 0x000fe200000000ed */
[----:B----4-:R-:W-:Y:S02]  /*3d9b0*/  @!P1 IMAD.MOV.U32 R2, RZ, RZ, R29 ;  /* 0x000000ffff029224 */ /* 0x010fe400078e001d */
        /* <DEDUP_REMOVED lines=15> */
[----:B------:R0:W3:Y:S02]  /*3dab0*/  @!P1 LDG.E.U8 R235, desc[UR44][R2.64] ;  /* 0x0000002c02eb9981 */ /* 0x0000e4000c1e1100 */
[----:B0-----:R-:W-:Y:S02]  /*3dac0*/  @!P1 IMAD.MOV.U32 R2, RZ, RZ, R33 ;  /* 0x000000ffff029224 */ /* 0x001fe400078e0021 */
[----:B------:R-:W-:Y:S01]  /*3dad0*/  @!P1 IMAD.MOV.U32 R3, RZ, RZ, R34 ;  /* 0x000000ffff039224 */ /* 0x000fe200078e0022 */
[----:B------:R-:W-:Y:S02]  /*3dae0*/  PRMT R233, RZ, 0x7610, R233 ;  /* 0x00007610ffe97816 */ /* 0x000fe400000000e9 */
[----:B------:R-:W-:Y:S02]  /*3daf0*/  PRMT R232, RZ, 0x7610, R232 ;  /* 0x00007610ffe87816 */ /* 0x000fe400000000e8 */
[----:B------:R-:W-:Y:S02]  /*3db00*/  PRMT R231, RZ, 0x7610, R231 ;  /* 0x00007610ffe77816 */ /* 0x000fe400000000e7 */
[----:B------:R-:W-:Y:S01]  /*3db10*/  PRMT R230, RZ, 0x7610, R230 ;  /* 0x00007610ffe67816 */ /* 0x000fe200000000e6 */
[----:B------:R0:W3:Y:S04]  /*3db20*/  @!P1 LDG.E.U8 R234, desc[UR44][R2.64] ;  /* 0x0000002c02ea9981 */ /* 0x0000e8000c1e1100 */
[----:B------:R-:W3:Y:S04]  /*3db30*/  LDL R33, [R1+0xc44] ;  /* 0x000c440001217983 */ /* 0x000ee80000100800 */
[----:B------:R-:W3:Y:S01]  /*3db40*/  LDL R34, [R1+0xc40] ;  /* 0x000c400001227983 */ /* 0x000ee20000100800 */
[----:B0-----:R-:W-:-:S03]  /*3db50*/  @!P1 IMAD.MOV.U32 R3, RZ, RZ, R32 ;  /* 0x000000ffff039224 */ /* 0x001fc600078e0020 */
        /* <DEDUP_REMOVED lines=20> */
[----:B------:R-:W-:Y:S02]  /*3dca0*/  PRMT R228, RZ, 0x7610, R228 ;  /* 0x00007610ffe47816 */ /* 0x000fe400000000e4 */
[----:B------:R-:W-:Y:S01]  /*3dcb0*/  PRMT R227, RZ, 0x7610, R227 ;  /* 0x00007610ffe37816 */ /* 0x000fe200000000e3 */
[----:B0-----:R-:W-:-:S02]  /*3dcc0*/  @!P1 IMAD.MOV.U32 R3, RZ, RZ, R32 ;  /* 0x000000ffff039224 */ /* 0x001fc400078e0020 */
        /* <DEDUP_REMOVED lines=239> */
[----:B------:R-:W-:Y:S01]  /*3ebc0*/  PRMT R188, RZ, 0x7610, R188 ;  /* 0x00007610ffbc7816 */ /* 0x000fe200000000bc */
[----:B------:R-:W3:Y:S04]  /*3ebd0*/  LDL R33, [R1+0x868] ;  /* 0x0008680001217983 */ /* 0x000ee80000100800 */
[----:B------:R0:W3:Y:S01]  /*3ebe0*/  @!P1 LDG.E.U8 R189, desc[UR44][R2.64] ;  /* 0x0000002c02bd9981 */ /* 0x0000e2000c1e1100 */
[----:B------:R-:W-:-:S02]  /*3ebf0*/  PRMT R187, RZ, 0x7610, R187 ;  /* 0x00007610ffbb7816 */ /* 0x000fc400000000bb */
        /* <DEDUP_REMOVED lines=31> */
[----:B0-----:R-:W-:Y:S02]  /*3edf0*/  @!P1 IMAD.MOV.U32 R3, RZ, RZ, R31 ;  /* 0x000000ffff039224 */ /* 0x001fe400078e001f */
[----:B------:R-:W3:Y:S01]  /*3ee00*/  LDL R31, [R1+0x7a8] ;  /* 0x0007a800011f7983 */ /* 0x000ee20000100800 */
[----:B------:R-:W-:Y:S01]  /*3ee10*/  PRMT R181, RZ, 0x7610, R181 ;  /* 0x00007610ffb57816 */ /* 0x000fe200000000b5 */
[----:B----4-:R-:W-:-:S02]  /*3ee20*/  @!P1 IMAD.MOV.U32 R2, RZ, RZ, R30 ;  /* 0x000000ffff029224 */ /* 0x010fc400078e001e */
[----:B------:R-:W4:Y:S04]  /*3ee30*/  LDL R30, [R1+0x7ac] ;  /* 0x0007ac00011e7983 */ /* 0x000f280000100800 */
[----:B------:R0:W4:Y:S02]  /*3ee40*/  @!P1 LDG.E.U8 R183, desc[UR44][R2.64] ;  /* 0x0000002c02b79981 */ /* 0x000124000c1e1100 */
[----:B0-----:R-:W-:Y:S02]  /*3ee50*/  @!P1 IMAD.MOV.U32 R3, RZ, RZ, R29 ;  /* 0x000000ffff039224 */ /* 0x001fe400078e001d */
[----:B--2---:R-:W-:Y:S01]  /*3ee60*/  @!P1 IMAD.MOV.U32 R2, RZ, RZ, R28 ;  /* 0x000000ffff029224 */ /* 0x004fe200078e001c */
[----:B------:R-:W2:Y:S04]  /*3ee70*/  LDL R29, [R1+0x768] ;  /* 0x00076800011d7983 */ /* 0x000ea80000100800 */
[----:B------:R-:W2:Y:S04]  /*3ee80*/  LDL R28, [R1+0x76c] ;  /* 0x00076c00011c7983 */ /* 0x000ea80000100800 */
[----:B------:R3:W2:Y:S02]  /*3ee90*/  @!P1 LDG.E.U8 R182, desc[UR44][R2.64] ;  /* 0x0000002c02b69981 */ /* 0x0006a4000c1e1100 */
[----:B---3--:R-:W-:-:S02]  /*3eea0*/  @!P1 IMAD.MOV.U32 R3, RZ, RZ, R27 ;  /* 0x000000ffff039224 */ /* 0x008fc400078e001b */
[----:B------:R-:W3:Y:S01]  /*3eeb0*/  LDL R27, [R1+0x728] ;  /* 0x00072800011b7983 */ /* 0x000ee20000100800 */
[----:B------:R-:W-:-:S03]  /*3eec0*/  @!P1 IMAD.MOV.U32 R2, RZ, RZ, R26 ;  /* 0x000000ffff029224 */ /* 0x000fc600078e001a */
[----:B------:R-:W3:Y:S04]  /*3eed0*/  LDL R26, [R1+0x72c] ;  /* 0x00072c00011a7983 */ /* 0x000ee80000100800 */
[----:B------:R0:W3:Y:S02]  /*3eee0*/  @!P1 LDG.E.U8 R181, desc[UR44][R2.64] ;  /* 0x0000002c02b59981 */ /* 0x0000e4000c1e1100 */
[----:B0-----:R-:W-:Y:S02]  /*3eef0*/  @!P1 IMAD.MOV.U32 R2, RZ, RZ, R24 ;  /* 0x000000ffff029224 */ /* 0x001fe400078e0018 */
[----:B------:R-:W3:Y:S01]  /*3ef00*/  LDL R24, [R1+0x6ec] ;  /* 0x0006ec0001187983 */ /* 0x000ee20000100800 */
[----:B------:R-:W-:Y:S01]  /*3ef10*/  PRMT R180, RZ, 0x7610, R180 ;  /* 0x00007610ffb47816 */ /* 0x000fe200000000b4 */
[----:B------:R-:W-:-:S05]  /*3ef20*/  @!P1 IMAD.MOV.U32 R3, RZ, RZ, R34 ;  /* 0x000000ffff039224 */ /* 0x000fca00078e0022 */
[----:B------:R0:W3:Y:S01]  /*3ef30*/  @!P1 LDG.E.U8 R180, desc[UR44][R2.64] ;  /* 0x0000002c02b49981 */ /* 0x0000e2000c1e1100 */
[----:B------:R-:W-:Y:S02]  /*3ef40*/  PRMT R179, RZ, 0x7610, R179 ;  /* 0x00007610ffb37816 */ /* 0x000fe400000000b3 */
[----:B------:R-:W-:Y:S01]  /*3ef50*/  PRMT R178, RZ, 0x7610, R178 ;  /* 0x00007610ffb27816 */ /* 0x000fe200000000b2 */
[----:B0-----:R-:W-:Y:S02]  /*3ef60*/  @!P1 IMAD.MOV.U32 R2, RZ, RZ, R32 ;  /* 0x000000ffff029224 */ /* 0x001fe400078e0020 */
[----:B------:R-:W3:Y:S01]  /*3ef70*/  LDL.LU R32, [R1+0x6a8] ;  /* 0x0006a80001207983 */ /* 0x000ee20000300800 */
[----:B------:R-:W-:-:S03]  /*3ef80*/  @!P1 IMAD.MOV.U32 R3, RZ, RZ, R33 ;  /* 0x000000ffff039224 */ /* 0x000fc600078e0021 */
[----:B------:R-:W3:Y:S04]  /*3ef90*/  LDL.LU R39, [R1+0x668] ;  /* 0x0006680001277983 */ /* 0x000ee80000300800 */
[----:B------:R-:W3:Y:S04]  /*3efa0*/  LDL.LU R35, [R1+0x66c] ;  /* 0x00066c0001237983 */ /* 0x000ee80000300800 */
[----:B------:R-:W3:Y:S04]  /*3efb0*/  LDL R33, [R1+0x848] ;  /* 0x0008480001217983 */ /* 0x000ee80000100800 */
[----:B------:R0:W3:Y:S01]  /*3efc0*/  @!P1 LDG.E.U8 R179, desc[UR44][R2.64] ;  /* 0x0000002c02b39981 */ /* 0x0000e2000c1e1100 */
[----:B------:R-:W-:Y:S01]  /*3efd0*/  PRMT R177, RZ, 0x7610, R177 ;  /* 0x00007610ffb17816 */ /* 0x000fe200000000b1 */
[----:B0-----:R-:W-:-:S02]  /*3efe0*/  @!P1 IMAD.MOV.U32 R3, RZ, RZ, R31 ;  /* 0x000000ffff039224 */ /* 0x001fc400078e001f */
[----:B------:R-:W3:Y:S01]  /*3eff0*/  LDL R31, [R1+0x84c] ;  /* 0x00084c00011f7983 */ /* 0x000ee20000100800 */
[----:B------:R-:W-:Y:S01]  /*3f000*/  PRMT R176, RZ, 0x7610, R176 ;  /* 0x00007610ffb07816 */ /* 0x000fe200000000b0 */
[----:B----4-:R-:W-:Y:S02]  /*3f010*/  @!P1 IMAD.MOV.U32 R2, RZ, RZ, R30 ;  /* 0x000000ffff029224 */ /* 0x010fe400078e001e */
[----:B------:R-:W4:Y:S04]  /*3f020*/  LDL R30, [R1+0x840] ;  /* 0x00084000011e7983 */ /* 0x000f280000100800 */
[----:B------:R2:W4:Y:S02]  /*3f030*/  @!P1 LDG.E.U8 R178, desc[UR44][R2.64] ;  /* 0x0000002c02b29981 */ /* 0x000524000c1e1100 */
[----:B--2---:R-:W-:-:S02]  /*3f040*/  @!P1 IMAD.MOV.U32 R3, RZ, RZ, R29 ;  /* 0x000000ffff039224 */ /* 0x004fc400078e001d */
[----:B------:R-:W-:Y:S01]  /*3f050*/  @!P1 IMAD.MOV.U32 R2, RZ, RZ, R28 ;  /* 0x000000ffff029224 */ /* 0x000fe200078e001c */
        /* <DEDUP_REMOVED lines=11> */
[----:B------:R-:W-:Y:S01]  /*3f110*/  @!P1 IMAD.MOV.U32 R3, RZ, RZ, R249 ;  /* 0x000000ffff039224 */ /* 0x000fe200078e00f9 */
[----:B------:R-:W-:-:S04]  /*3f120*/  PRMT R174, RZ, 0x7610, R174 ;  /* 0x00007610ffae7816 */ /* 0x000fc800000000ae */
[----:B------:R0:W3:Y:S01]  /*3f130*/  @!P1 LDG.E.U8 R175, desc[UR44][R2.64] ;  /* 0x0000002c02af9981 */ /* 0x0000e2000c1e1100 */
[----:B------:R-:W-:Y:S01]  /*3f140*/  PRMT R173, RZ, 0x7610, R173 ;  /* 0x00007610ffad7816 */ /* 0x000fe200000000ad */
[----:B0-----:R-:W-:Y:S02]  /*3f150*/  @!P1 IMAD.MOV.U32 R2, RZ, RZ, R252 ;  /* 0x000000ffff029224 */ /* 0x001fe400078e00fc */
[----:B------:R-:W-:Y:S01]  /*3f160*/  @!P1 IMAD.MOV.U32 R3, RZ, RZ, R32 ;  /* 0x000000ffff039224 */ /* 0x000fe200078e0020 */
[----:B------:R0:W-:Y:S04]  /*3f170*/  STL [R1+0x1940], R249 ;  /* 0x001940f901007387 */ /* 0x0001e80000100800 */
[----:B------:R1:W3:Y:S01]  /*3f180*/  @!P1 LDG.E.U8 R174, desc[UR44][R2.64] ;  /* 0x0000002c02ae9981 */ /* 0x0002e2000c1e1100 */
[----:B------:R-:W-:-:S03]  /*3f190*/  PRMT R172, RZ, 0x7610, R172 ;  /* 0x00007610ffac7816 */ /* 0x000fc600000000ac */
[----:B0-----:R-:W3:Y:S01]  /*3f1a0*/  LDL.LU R249, [R1+0x6cc] ;  /* 0x0006cc0001f97983 */ /* 0x001ee20000300800 */
[----:B-1----:R-:W-:Y:S02]  /*3f1b0*/  @!P1 IMAD.MOV.U32 R2, RZ, RZ, R35 ;  /* 0x000000ffff029224 */ /* 0x002fe400078e0023 */
[----:B------:R-:W-:Y:S01]  /*3f1c0*/  @!P1 IMAD.MOV.U32 R3, RZ, RZ, R39 ;  /* 0x000000ffff039224 */ /* 0x000fe200078e0027 */
[----:B------:R0:W-:Y:S04]  /*3f1d0*/  STL [R1+0x1944], R252 ;  /* 0x001944fc01007387 */ /* 0x0001e80000100800 */
[----:B------:R1:W3:Y:S01]  /*3f1e0*/  @!P1 LDG.E.U8 R173, desc[UR44][R2.64] ;  /* 0x0000002c02ad9981 */ /* 0x0002e2000c1e1100 */
[----:B------:R-:W-:-:S03]  /*3f1f0*/  PRMT R171, RZ, 0x7610, R171 ;  /* 0x00007610ffab7816 */ /* 0x000fc600000000ab */
[----:B0-----:R-:W3:Y:S04]  /*3f200*/  LDL.LU R252, [R1+0x6d4] ;  /* 0x0006d40001fc7983 */ /* 0x001ee80000300800 */
[----:B------:R-:W3:Y:S01]  /*3f210*/  LDL R34, [R1+0x7e0] ;  /* 0x0007e00001227983 */ /* 0x000ee20000100800 */
[----:B-1----:R-:W-:Y:S02]  /*3f220*/  @!P1 IMAD.MOV.U32 R2, RZ, RZ, R31 ;  /* 0x000000ffff029224 */ /* 0x002fe400078e001f */
[----:B------:R-:W-:Y:S01]  /*3f230*/  @!P1 IMAD.MOV.U32 R3, RZ, RZ, R33 ;  /* 0x000000ffff039224 */ /* 0x000fe200078e0021 */
[----:B------:R-:W3:Y:S04]  /*3f240*/  LDL R31, [R1+0x7a0] ;  /* 0x0007a000011f7983 */ /* 0x000ee80000100800 */
[----:B------:R-:W3:Y:S04]  /*3f250*/  LDL R33, [R1+0x7e4] ;  /* 0x0007e40001217983 */ /* 0x000ee80000100800 */
[----:B------:R4:W3:Y:S01]  /*3f260*/  @!P1 LDG.E.U8 R172, desc[UR44][R2.64] ;  /* 0x0000002c02ac9981 */ /* 0x0008e2000c1e1100 */
[----:B------:R-:W-:Y:S01]  /*3f270*/  PRMT R170, RZ, 0x7610, R170 ;  /* 0x00007610ffaa7816 */ /* 0x000fe200000000aa */
[----:B----4-:R-:W-:-:S02]  /*3f280*/  @!P1 IMAD.MOV.U32 R3, RZ, RZ, R30 ;  /* 0x000000ffff039224 */ /* 0x010fc400078e001e */
[----:B------:R-:W4:Y:S01]  /*3f290*/  LDL R30, [R1+0x7a4] ;  /* 0x0007a400011e7983 */ /* 0x000f220000100800 */
[----:B--2---:R-:W-:Y:S01]  /*3f2a0*/  @!P1 IMAD.MOV.U32 R2, RZ, RZ, R29 ;  /* 0x000000ffff029224 */ /* 0x004fe200078e001d */
[----:B------:R-:W-:Y:S02]  /*3f2b0*/  PRMT R169, RZ, 0x7610, R169 ;  /* 0x00007610ffa97816 */ /* 0x000fe400000000a9 */
[----:B------:R-:W-:Y:S01]  /*3f2c0*/  PRMT R168, RZ, 0x7610, R168 ;  /* 0x00007610ffa87816 */ /* 0x000fe200000000a8 */
[----:B------:R-:W2:Y:S04]  /*3f2d0*/  LDL R29, [R1+0x6e4] ;  /* 0x0006e400011d7983 */ /* 0x000ea80000100800 */
[----:B------:R3:W2:Y:S02]  /*3f2e0*/  @!P1 LDG.E.U8 R171, desc[UR44][R2.64] ;  /* 0x0000002c02ab9981 */ /* 0x0006a4000c1e1100 */
[----:B---3--:R-:W-:-:S02]  /*3f2f0*/  @!P1 IMAD.MOV.U32 R2, RZ, RZ, R27 ;  /* 0x000000ffff029224 */ /* 0x008fc400078e001b */
[----:B------:R-:W-:Y:S01]  /*3f300*/  @!P1 IMAD.MOV.U32 R3, RZ, RZ, R28 ;  /* 0x000000ffff039224 */ /* 0x000fe200078e001c */
[----:B------:R-:W3:Y:S04]  /*3f310*/  LDL R27, [R1+0x764] ;  /* 0x00076400011b7983 */ /* 0x000ee80000100800 */
[----:B------:R-:W2:Y:S04]  /*3f320*/  LDL R28, [R1+0x760] ;  /* 0x00076000011c7983 */ /* 0x000ea80000100800 */
[----:B------:R0:W2:Y:S02]  /*3f330*/  @!P1 LDG.E.U8 R170, desc[UR44][R2.64] ;  /* 0x0000002c02aa9981 */ /* 0x0000a4000c1e1100 */
[----:B0-----:R-:W-:-:S02]  /*3f340*/  @!P1 IMAD.MOV.U32 R3, RZ, RZ, R26 ;  /* 0x000000ffff039224 */ /* 0x001fc400078e001a */
[----:B------:R-:W2:Y:S01]  /*3f350*/  LDL R26, [R1+0x720] ;  /* 0x00072000011a7983 */ /* 0x000ea20000100800 */
[----:B------:R-:W-:-:S03]  /*3f360*/  @!P1 IMAD.MOV.U32 R2, RZ, RZ, R24 ;  /* 0x000000ffff029224 */ /* 0x000fc600078e0018 */
[----:B------:R-:W2:Y:S04]  /*3f370*/  LDL R24, [R1+0x724] ;  /* 0x0007240001187983 */ /* 0x000ea80000100800 */
[----:B------:R0:W2:Y:S01]  /*3f380*/  @!P1 LDG.E.U8 R169, desc[UR44][R2.64] ;  /* 0x0000002c02a99981 */ /* 0x0000a2000c1e1100 */
[----:B------:R-:W-:Y:S02]  /*3f390*/  PRMT R167, RZ, 0x7610, R167 ;  /* 0x00007610ffa77816 */ /* 0x000fe400000000a7 */
[----:B------:R-:W-:Y:S01]  /*3f3a0*/  PRMT R166, RZ, 0x7610, R166 ;  /* 0x00007610ffa67816 */ /* 0x000fe200000000a6 */
[----:B0-----:R-:W-:Y:S02]  /*3f3b0*/  @!P1 IMAD.MOV.U32 R3, RZ, RZ, R34 ;  /* 0x000000ffff039224 */ /* 0x001fe400078e0022 */
[----:B------:R-:W-:-:S02]  /*3f3c0*/  @!P1 IMAD.MOV.U32 R2, RZ, RZ, R33 ;  /* 0x000000ffff029224 */ /* 0x000fc400078e0021 */
[----:B------:R-:W2:Y:S04]  /*3f3d0*/  LDL.LU R33, [R1+0x6a0] ;  /* 0x0006a00001217983 */ /* 0x000ea80000300800 */
[----:B------:R0:W2:Y:S02]  /*3f3e0*/  @!P1 LDG.E.U8 R168, desc[UR44][R2.64] ;  /* 0x0000002c02a89981 */ /* 0x0000a4000c1e1100 */
[----:B0-----:R-:W-:Y:S02]  /*3f3f0*/  @!P1 IMAD.MOV.U32 R3, RZ, RZ, R31 ;  /* 0x000000ffff039224 */ /* 0x001fe400078e001f */
[----:B----4-:R-:W-:-:S05]  /*3f400*/  @!P1 IMAD.MOV.U32 R2, RZ, RZ, R30 ;  /* 0x000000ffff029224 */ /* 0x010fca00078e001e */
[----:B------:R3:W4:Y:S02]  /*3f410*/  @!P1 LDG.E.U8 R167, desc[UR44][R2.64] ;  /* 0x0000002c02a79981 */ /* 0x000724000c1e1100 */
[----:B---3--:R-:W-:Y:S02]  /*3f420*/  @!P1 IMAD.MOV.U32 R2, RZ, RZ, R27 ;  /* 0x000000ffff029224 */ /* 0x008fe400078e001b */
[----:B--2---:R-:W-:Y:S01]  /*3f430*/  @!P1 IMAD.MOV.U32 R3, RZ, RZ, R28 ;  /* 0x000000ffff039224 */ /* 0x004fe200078e001c */
[----:B------:R-:W2:Y:S04]  /*3f440*/  LDL R27, [R1+0x814] ;  /* 0x00081400011b7983 */ /* 0x000ea80000100800 */
[----:B------:R-:W3:Y:S04]  /*3f450*/  LDL R28, [R1+0x810] ;  /* 0x00081000011c7983 */ /* 0x000ee80000100800 */
[----:B------:R-:W4:Y:S04]  /*3f460*/  LDL.LU R38, [R1+0x660] ;  /* 0x0006600001267983 */ /* 0x000f280000300800 */
[----:B------:R-:W2:Y:S04]  /*3f470*/  LDL.LU R37, [R1+0x664] ;  /* 0x0006640001257983 */ /* 0x000ea80000300800 */
[----:B------:R0:W3:Y:S01]  /*3f480*/  @!P1 LDG.E.U8 R166, desc[UR44][R2.64] ;  /* 0x0000002c02a69981 */ /* 0x0000e2000c1e1100 */
[----:B------:R-:W-:-:S02]  /*3f490*/  PRMT R165, RZ, 0x7610, R165 ;  /* 0x00007610ffa57816 */ /* 0x000fc400000000a5 */
[----:B------:R-:W-:Y:S01]  /*3f4a0*/  PRMT R164, RZ, 0x7610, R164 ;  /* 0x00007610ffa47816 */ /* 0x000fe200000000a4 */
[----:B------:R-:W3:Y:S01]  /*3f4b0*/  LDL R34, [R1+0x804] ;  /* 0x0008040001227983 */ /* 0x000ee20000100800 */
[----:B0-----:R-:W-:-:S03]  /*3f4c0*/  @!P1 IMAD.MOV.U32 R3, RZ, RZ, R26 ;  /* 0x000000ffff039224 */ /* 0x001fc600078e001a */
[----:B------:R-:W3:Y:S01]  /*3f4d0*/  LDL R26, [R1+0x808] ;  /* 0x00080800011a7983 */ /* 0x000ee20000100800 */
[----:B------:R-:W-:-:S03]  /*3f4e0*/  @!P1 IMAD.MOV.U32 R2, RZ, RZ, R24 ;  /* 0x000000ffff029224 */ /* 0x000fc600078e0018 */
[----:B------:R-:W3:Y:S04]  /*3f4f0*/  LDL R24, [R1+0x80c] ;  /* 0x00080c0001187983 */ /* 0x000ee80000100800 */
[----:B------:R0:W3:Y:S04]  /*3f500*/  @!P1 LDG.E.U8 R165, desc[UR44][R2.64] ;  /* 0x0000002c02a59981 */ /* 0x0000e8000c1e1100 */
[----:B------:R1:W-:Y:S01]  /*3f510*/  STL [R1+0x1948], R250 ;  /* 0x001948fa01007387 */ /* 0x0003e20000100800 */
[----:B------:R-:W-:Y:S01]  /*3f520*/  PRMT R163, RZ, 0x7610, R163 ;  /* 0x00007610ffa37816 */ /* 0x000fe200000000a3 */
[----:B0-----:R-:W-:-:S02]  /*3f530*/  @!P1 IMAD.MOV.U32 R2, RZ, RZ, R29 ;  /* 0x000000ffff029224 */ /* 0x001fc400078e001d */
[----:B------:R-:W-:Y:S02]  /*3f540*/  @!P1 IMAD.MOV.U32 R3, RZ, RZ, R250 ;  /* 0x000000ffff039224 */ /* 0x000fe400078e00fa */
[----:B-1----:R-:W3:Y:S04]  /*3f550*/  LDL.LU R250, [R1+0x700] ;  /* 0x0007000001fa7983 */ /* 0x002ee80000300800 */
[----:B------:R0:W3:Y:S04]  /*3f560*/  @!P1 LDG.E.U8 R164, desc[UR44][R2.64] ;  /* 0x0000002c02a49981 */ /* 0x0000e8000c1e1100 */
[----:B------:R1:W-:Y:S01]  /*3f570*/  STL [R1+0x194c], R0 ;  /* 0x00194c0001007387 */ /* 0x0003e20000100800 */
[----:B------:R-:W-:Y:S01]  /*3f580*/  PRMT R162, RZ, 0x7610, R162 ;  /* 0x00007610ffa27816 */ /* 0x000fe200000000a2 */
[----:B0-----:R-:W-:-:S02]  /*3f590*/  @!P1 IMAD.MOV.U32 R2, RZ, RZ, R0 ;  /* 0x000000ffff029224 */ /* 0x001fc400078e0000 */
[----:B-1----:R-:W3:Y:S04]  /*3f5a0*/  LDL.LU R0, [R1+0x6dc] ;  /* 0x0006dc0001007983 */ /* 0x002ee80000300800 */
[----:B------:R-:W3:Y:S04]  /*3f5b0*/  LDL R40, [R1+0x800] ;  /* 0x0008000001287983 */ /* 0x000ee80000100800 */
[----:B------:R-:W3:Y:S04]  /*3f5c0*/  LDL R30, [R1+0x7d8] ;  /* 0x0007d800011e7983 */ /* 0x000ee80000100800 */
[----:B------:R-:W3:Y:S01]  /*3f5d0*/  LDL R29, [R1+0x7dc] ;  /* 0x0007dc00011d7983 */ /* 0x000ee20000100800 */
[----:B------:R-:W-:-:S02]  /*3f5e0*/  PRMT R161, RZ, 0x7610, R161 ;  /* 0x00007610ffa17816 */ /* 0x000fc400000000a1 */
[----:B------:R-:W-:Y:S01]  /*3f5f0*/  PRMT R160, RZ, 0x7610, R160 ;  /* 0x00007610ffa07816 */ /* 0x000fe200000000a0 */
[----:B------:R-:W3:Y:S04]  /*3f600*/  LDL R36, [R1+0x718] ;  /* 0x0007180001247983 */ /* 0x000ee80000100800 */
[----:B------:R-:W3:Y:S01]  /*3f610*/  LDL R31, [R1+0x71c] ;  /* 0x00071c00011f7983 */ /* 0x000ee20000100800 */
[----:B------:R-:W-:-:S05]  /*3f620*/  @!P1 IMAD.MOV.U32 R3, RZ, RZ, R33 ;  /* 0x000000ffff039224 */ /* 0x000fca00078e0021 */
[----:B------:R4:W3:Y:S02]  /*3f630*/  @!P1 LDG.E.U8 R163, desc[UR44][R2.64] ;  /* 0x0000002c02a39981 */ /* 0x0008e4000c1e1100 */
[----:B----4-:R-:W-:Y:S02]  /*3f640*/  @!P1 IMAD.MOV.U32 R3, RZ, RZ, R38 ;  /* 0x000000ffff039224 */ /* 0x010fe400078e0026 */
[----:B--2---:R-:W-:-:S05]  /*3f650*/  @!P1 IMAD.MOV.U32 R2, RZ, RZ, R37 ;  /* 0x000000ffff029224 */ /* 0x004fca00078e0025 */
[----:B------:R0:W2:Y:S02]  /*3f660*/  @!P1 LDG.E.U8 R162, desc[UR44][R2.64] ;  /* 0x0000002c02a29981 */ /* 0x0000a4000c1e1100 */
[----:B0-----:R-:W-:Y:S02]  /*3f670*/  @!P1 IMAD.MOV.U32 R2, RZ, RZ, R27 ;  /* 0x000000ffff029224 */ /* 0x001fe400078e001b */
[----:B---3--:R-:W-:Y:S01]  /*3f680*/  @!P1 IMAD.MOV.U32 R3, RZ, RZ, R28 ;  /* 0x000000ffff039224 */ /* 0x008fe200078e001c */
[----:B------:R-:W3:Y:S04]  /*3f690*/  LDL R27, [R1+0x79c] ;  /* 0x00079c00011b7983 */ /* 0x000ee80000100800 */
[----:B------:R-:W4:Y:S04]  /*3f6a0*/  LDL R28, [R1+0x798] ;  /* 0x00079800011c7983 */ /* 0x000f280000100800 */
[----:B------:R0:W2:Y:S02]  /*3f6b0*/  @!P1 LDG.E.U8 R161, desc[UR44][R2.64] ;  /* 0x0000002c02a19981 */ /* 0x0000a4000c1e1100 */
[----:B0-----:R-:W-:-:S02]  /*3f6c0*/  @!P1 IMAD.MOV.U32 R2, RZ, RZ, R24 ;  /* 0x000000ffff029224 */ /* 0x001fc400078e0018 */
[----:B------:R-:W-:Y:S01]  /*3f6d0*/  @!P1 IMAD.MOV.U32 R3, RZ, RZ, R26 ;  /* 0x000000ffff039224 */ /* 0x000fe200078e001a */
[----:B------:R-:W2:Y:S04]  /*3f6e0*/  LDL R24, [R1+0x75c] ;  /* 0x00075c0001187983 */ /* 0x000ea80000100800 */
[----:B------:R-:W2:Y:S04]  /*3f6f0*/  LDL R26, [R1+0x758] ;  /* 0x00075800011a7983 */ /* 0x000ea80000100800 */
[----:B------:R0:W2:Y:S01]  /*3f700*/  @!P1 LDG.E.U8 R160, desc[UR44][R2.64] ;  /* 0x0000002c02a09981 */ /* 0x0000a2000c1e1100 */
[----:B------:R-:W-:-:S02]  /*3f710*/  PRMT R159, RZ, 0x7610, R159 ;  /* 0x00007610ff9f7816 */ /* 0x000fc4000000009f */
[----:B------:R-:W-:Y:S01]  /*3f720*/  PRMT R158, RZ, 0x7610, R158 ;  /* 0x00007610ff9e7816 */ /* 0x000fe2000000009e */
[----:B0-----:R-:W-:Y:S02]  /*3f730*/  @!P1 IMAD.MOV.U32 R2, RZ, RZ, R34 ;  /* 0x000000ffff029224 */ /* 0x001fe400078e0022 */
[----:B------:R-:W-:-:S05]  /*3f740*/  @!P1 IMAD.MOV.U32 R3, RZ, RZ, R40 ;  /* 0x000000ffff039224 */ /* 0x000fca00078e0028 */
[----:B------:R0:W2:Y:S01]  /*3f750*/  @!P1 LDG.E.U8 R159, desc[UR44][R2.64] ;  /* 0x0000002c029f9981 */ /* 0x0000a2000c1e1100 */
[----:B------:R-:W-:Y:S01]  /*3f760*/  PRMT R157, RZ, 0x7610, R157 ;  /* 0x00007610ff9d7816 */ /* 0x000fe2000000009d */
[----:B0-----:R-:W-:Y:S02]  /*3f770*/  @!P1 IMAD.MOV.U32 R2, RZ, RZ, R29 ;  /* 0x000000ffff029224 */ /* 0x001fe400078e001d */
[----:B------:R-:W-:Y:S02]  /*3f780*/  @!P1 IMAD.MOV.U32 R3, RZ, RZ, R30 ;  /* 0x000000ffff039224 */ /* 0x000fe400078e001e */
[----:B------:R-:W2:Y:S04]  /*3f790*/  LDL R30, [R1+0x658] ;  /* 0x00065800011e7983 */ /* 0x000ea80000100800 */
[----:B------:R3:W2:Y:S04]  /*3f7a0*/  @!P1 LDG.E.U8 R158, desc[UR44][R2.64] ;  /* 0x0000002c029e9981 */ /* 0x0006a8000c1e1100 */
[----:B------:R-:W2:Y:S01]  /*3f7b0*/  LDL.LU R34, [R1+0x698] ;  /* 0x0006980001227983 */ /* 0x000ea20000300800 */
[----:B---3--:R-:W-:-:S02]  /*3f7c0*/  @!P1 IMAD.MOV.U32 R2, RZ, RZ, R27 ;  /* 0x000000ffff029224 */ /* 0x008fc400078e001b */
[----:B----4-:R-:W-:Y:S01]  /*3f7d0*/  @!P1 IMAD.MOV.U32 R3, RZ, RZ, R28 ;  /* 0x000000ffff039224 */ /* 0x010fe200078e001c */
[----:B------:R-:W3:Y:S04]  /*3f7e0*/  LDL.LU R27, [R1+0x69c] ;  /* 0x00069c00011b7983 */ /* 0x000ee80000300800 */
[----:B------:R-:W4:Y:S04]  /*3f7f0*/  LDL R29, [R1+0x7d0] ;  /* 0x0007d000011d7983 */ /* 0x000f280000100800 */
[----:B------:R-:W4:Y:S04]  /*3f800*/  LDL R28, [R1+0x7d4] ;  /* 0x0007d400011c7983 */ /* 0x000f280000100800 */
[----:B------:R2:W4:Y:S02]  /*3f810*/  @!P1 LDG.E.U8 R157, desc[UR44][R2.64] ;  /* 0x0000002c029d9981 */ /* 0x000524000c1e1100 */
[----:B--2---:R-:W-:-:S02]  /*3f820*/  @!P1 IMAD.MOV.U32 R2, RZ, RZ, R24 ;  /* 0x000000ffff029224 */ /* 0x004fc400078e0018 */
[----:B------:R-:W-:Y:S01]  /*3f830*/  @!P1 IMAD.MOV.U32 R3, RZ, RZ, R26 ;  /* 0x000000ffff039224 */ /* 0x000fe200078e001a */
[----:B------:R-:W2:Y:S04]  /*3f840*/  LDL R24, [R1+0x7cc] ;  /* 0x0007cc0001187983 */ /* 0x000ea80000100800 */
[----:B------:R-:W2:Y:S04]  /*3f850*/  LDL R26, [R1+0x7c8] ;  /* 0x0007c800011a7983 */ /* 0x000ea80000100800 */
[----:B------:R-:W4:Y:S01]  /*3f860*/  LDL.LU R43, [R1+0x65c] ;  /* 0x00065c00012b7983 */ /* 0x000f220000300800 */
[----:B------:R-:W-:-:S02]  /*3f870*/  PRMT R156, RZ, 0x7610, R156 ;  /* 0x00007610ff9c7816 */ /* 0x000fc4000000009c */
[----:B------:R-:W-:-:S04]  /*3f880*/  PRMT R155, RZ, 0x7610, R155 ;  /* 0x00007610ff9b7816 */ /* 0x000fc8000000009b */
[----:B------:R0:W2:Y:S04]  /*3f890*/  @!P1 LDG.E.U8 R156, desc[UR44][R2.64] ;  /* 0x0000002c029c9981 */ /* 0x0000a8000c1e1100 */
[----:B------:R1:W-:Y:S01]  /*3f8a0*/  STL [R1+0x1954], R0 ;  /* 0x0019540001007387 */ /* 0x0003e20000100800 */
[----:B------:R-:W-:Y:S01]  /*3f8b0*/  PRMT R154, RZ, 0x7610, R154 ;  /* 0x00007610ff9a7816 */ /* 0x000fe2000000009a */
[----:B0-----:R-:W-:Y:S02]  /*3f8c0*/  @!P1 IMAD.MOV.U32 R2, RZ, RZ, R31 ;  /* 0x000000ffff029224 */ /* 0x001fe400078e001f */
[----:B------:R-:W-:-:S05]  /*3f8d0*/  @!P1 IMAD.MOV.U32 R3, RZ, RZ, R36 ;  /* 0x000000ffff039224 */ /* 0x000fca00078e0024 */
[----:B------:R0:W2:Y:S01]  /*3f8e0*/  @!P1 LDG.E.U8 R155, desc[UR44][R2.64] ;  /* 0x0000002c029b9981 */ /* 0x0000a2000c1e1100 */
[----:B------:R-:W-:Y:S01]  /*3f8f0*/  PRMT R153, RZ, 0x7610, R153 ;  /* 0x00007610ff997816 */ /* 0x000fe20000000099 */
[----:B0-----:R-:W-:Y:S02]  /*3f900*/  @!P1 IMAD.MOV.U32 R2, RZ, RZ, R0 ;  /* 0x000000ffff029224 */ /* 0x001fe400078e0000 */
[----:B------:R-:W-:Y:S01]  /*3f910*/  @!P1 IMAD.MOV.U32 R3, RZ, RZ, R251 ;  /* 0x000000ffff039224 */ /* 0x000fe200078e00fb */
[----:B-1----:R-:W2:Y:S04]  /*3f920*/  LDL.LU R0, [R1+0x710] ;  /* 0x0007100001007983 */ /* 0x002ea80000300800 */
[----:B------:R0:W-:Y:S04]  /*3f930*/  STL [R1+0x1950], R251 ;  /* 0x001950fb01007387 */ /* 0x0001e80000100800 */
[----:B------:R1:W2:Y:S04]  /*3f940*/  @!P1 LDG.E.U8 R154, desc[UR44][R2.64] ;  /* 0x0000002c029a9981 */ /* 0x0002a8000c1e1100 */
[----:B0-----:R-:W2:Y:S04]  /*3f950*/  LDL.LU R251, [R1+0x708] ;  /* 0x0007080001fb7983 */ /* 0x001ea80000300800 */
[----:B------:R-:W2:Y:S04]  /*3f960*/  LDL R42, [R1+0x7c4] ;  /* 0x0007c400012a7983 */ /* 0x000ea80000100800 */
[----:B------:R-:W2:Y:S01]  /*3f970*/  LDL R44, [R1+0x7c0] ;  /* 0x0007c000012c7983 */ /* 0x000ea20000100800 */
[----:B-1----:R-:W-:-:S03]  /*3f980*/  @!P1 IMAD.MOV.U32 R3, RZ, RZ, R34 ;  /* 0x000000ffff039224 */ /* 0x002fc600078e0022 */
[----:B------:R-:W2:Y:S04]  /*3f990*/  LDL R41, [R1+0x790] ;  /* 0x0007900001297983 */ /* 0x000ea80000100800 */
[----:B------:R-:W2:Y:S01]  /*3f9a0*/  LDL R40, [R1+0x794] ;  /* 0x0007940001287983 */ /* 0x000ea20000100800 */
[----:B------:R-:W-:-:S03]  /*3f9b0*/  PRMT R152, RZ, 0x7610, R152 ;  /* 0x00007610ff987816 */ /* 0x000fc60000000098 */
[----:B------:R-:W2:Y:S04]  /*3f9c0*/  LDL R36, [R1+0x788] ;  /* 0x0007880001247983 */ /* 0x000ea80000100800 */
[----:B------:R-:W2:Y:S01]  /*3f9d0*/  LDL R31, [R1+0x78c] ;  /* 0x00078c00011f7983 */ /* 0x000ea20000100800 */
[----:B------:R-:W-:Y:S01]  /*3f9e0*/  PRMT R23, RZ, 0x7610, R23 ;  /* 0x00007610ff177816 */ /* 0x000fe20000000017 */
[----:B---3--:R-:W-:-:S05]  /*3f9f0*/  @!P1 IMAD.MOV.U32 R2, RZ, RZ, R27 ;  /* 0x000000ffff029224 */ /* 0x008fca00078e001b */
[----:B------:R0:W3:Y:S02]  /*3fa00*/  @!P1 LDG.E.U8 R153, desc[UR44][R2.64] ;  /* 0x0000002c02999981 */ /* 0x0000e4000c1e1100 */
[----:B0-----:R-:W-:Y:S02]  /*3fa10*/  @!P1 IMAD.MOV.U32 R3, RZ, RZ, R30 ;  /* 0x000000ffff039224 */ /* 0x001fe400078e001e */
[----:B------:R-:W3:Y:S01]  /*3fa20*/  LDL R30, [R1+0x780] ;  /* 0x00078000011e7983 */ /* 0x000ee20000100800 */
[----:B----4-:R-:W-:-:S05]  /*3fa30*/  @!P1 IMAD.MOV.U32 R2, RZ, RZ, R43 ;  /* 0x000000ffff029224 */ /* 0x010fca00078e002b */
[----:B------:R0:W4:Y:S02]  /*3fa40*/  @!P1 LDG.E.U8 R152, desc[UR44][R2.64] ;  /* 0x0000002c02989981 */ /* 0x000124000c1e1100 */
[----:B0-----:R-:W-:Y:S02]  /*3fa50*/  @!P1 IMAD.MOV.U32 R3, RZ, RZ, R29 ;  /* 0x000000ffff039224 */ /* 0x001fe400078e001d */
[----:B------:R-:W4:Y:S01]  /*3fa60*/  LDL R29, [R1+0x784] ;  /* 0x00078400011d7983 */ /* 0x000f220000100800 */
[----:B------:R-:W-:-:S03]  /*3fa70*/  @!P1 IMAD.MOV.U32 R2, RZ, RZ, R28 ;  /* 0x000000ffff029224 */ /* 0x000fc600078e001c */
[----:B------:R-:W4:Y:S04]  /*3fa80*/  LDL R28, [R1+0x750] ;  /* 0x00075000011c7983 */ /* 0x000f280000100800 */
[----:B------:R2:W4:Y:S02]  /*3fa90*/  @!P1 LDG.E.U8 R23, desc[UR44][R2.64] ;  /* 0x0000002c02179981 */ /* 0x000524000c1e1100 */
[----:B--2---:R-:W-:Y:S02]  /*3faa0*/  @!P1 IMAD.MOV.U32 R2, RZ, RZ, R24 ;  /* 0x000000ffff029224 */ /* 0x004fe400078e0018 */
        /* <DEDUP_REMOVED lines=8> */
[----:B------:R-:W-:-:S05]  /*3fb30*/  @!P1 IMAD.MOV.U32 R3, RZ, RZ, R44 ;  /* 0x000000ffff039224 */ /* 0x000fca00078e002c */
[----:B------:R0:W2:Y:S01]  /*3fb40*/  @!P1 LDG.E.U8 R21, desc[UR44][R2.64] ;  /* 0x0000002c02159981 */ /* 0x0000a2000c1e1100 */
[----:B------:R-:W-:Y:S01]  /*3fb50*/  PRMT R19, RZ, 0x7610, R19 ;  /* 0x00007610ff137816 */ /* 0x000fe20000000013 */
[----:B0-----:R-:W-:Y:S02]  /*3fb60*/  @!P1 IMAD.MOV.U32 R2, RZ, RZ, R40 ;  /* 0x000000ffff029224 */ /* 0x001fe400078e0028 */
[----:B------:R-:W-:-:S05]  /*3fb70*/  @!P1 IMAD.MOV.U32 R3, RZ, RZ, R41 ;  /* 0x000000ffff039224 */ /* 0x000fca00078e0029 */
[----:B------:R0:W2:Y:S01]  /*3fb80*/  @!P1 LDG.E.U8 R20, desc[UR44][R2.64] ;  /* 0x0000002c02149981 */ /* 0x0000a2000c1e1100 */
[----:B------:R-:W-:Y:S01]  /*3fb90*/  PRMT R18, RZ, 0x7610, R18 ;  /* 0x00007610ff127816 */ /* 0x000fe20000000012 */
[----:B0-----:R-:W-:Y:S02]  /*3fba0*/  @!P1 IMAD.MOV.U32 R2, RZ, RZ, R31 ;  /* 0x000000ffff029224 */ /* 0x001fe400078e001f */
[----:B------:R-:W-:Y:S01]  /*3fbb0*/  @!P1 IMAD.MOV.U32 R3, RZ, RZ, R36 ;  /* 0x000000ffff039224 */ /* 0x000fe200078e0024 */
[----:B------:R-:W2:Y:S04]  /*3fbc0*/  LDL R31, [R1+0x748] ;  /* 0x00074800011f7983 */ /* 0x000ea80000100800 */
[----:B------:R3:W2:Y:S01]  /*3fbd0*/  @!P1 LDG.E.U8 R19, desc[UR44][R2.64] ;  /* 0x0000002c02139981 */ /* 0x0006a2000c1e1100 */
[----:B------:R-:W-:-:S02]  /*3fbe0*/  PRMT R17, RZ, 0x7610, R17 ;  /* 0x00007610ff117816 */ /* 0x000fc40000000011 */
[----:B------:R-:W-:Y:S01]  /*3fbf0*/  PRMT R16, RZ, 0x7610, R16 ;  /* 0x00007610ff107816 */ /* 0x000fe20000000010 */
[----:B---3--:R-:W-:Y:S02]  /*3fc00*/  @!P1 IMAD.MOV.U32 R3, RZ, RZ, R30 ;  /* 0x000000ffff039224 */ /* 0x008fe400078e001e */
[----:B----4-:R-:W-:-:S05]  /*3fc10*/  @!P1 IMAD.MOV.U32 R2, RZ, RZ, R29 ;  /* 0x000000ffff029224 */ /* 0x010fca00078e001d */
[----:B------:R0:W3:Y:S02]  /*3fc20*/  @!P1 LDG.E.U8 R18, desc[UR44][R2.64] ;  /* 0x0000002c02129981 */ /* 0x0000e4000c1e1100 */
[----:B0-----:R-:W-:Y:S02]  /*3fc30*/  @!P1 IMAD.MOV.U32 R3, RZ, RZ, R28 ;  /* 0x000000ffff039224 */ /* 0x001fe400078e001c */
[----:B------:R-:W4:Y:S04]  /*3fc40*/  LDL R28, [R1+0x74c] ;  /* 0x00074c00011c7983 */ /* 0x000f280000100800 */
[----:B------:R-:W3:Y:S04]  /*3fc50*/  LDL.LU R36, [R1+0x690] ;  /* 0x0006900001247983 */ /* 0x000ee80000300800 */
[----:B------:R-:W4:Y:S01]  /*3fc60*/  LDL.LU R29, [R1+0x694] ;  /* 0x00069400011d7983 */ /* 0x000f220000300800 */
[----:B--2---:R-:W-:-:S03]  /*3fc70*/  @!P1 IMAD.MOV.U32 R2, RZ, RZ, R24 ;  /* 0x000000ffff029224 */ /* 0x004fc600078e0018 */
[----:B------:R-:W2:Y:S04]  /*3fc80*/  LDL.LU R24, [R1+0x650] ;  /* 0x0006500001187983 */ /* 0x000ea80000300800 */
[----:B------:R-:W2:Y:S04]  /*3fc90*/  LDL R30, [R1+0x744] ;  /* 0x00074400011e7983 */ /* 0x000ea80000100800 */
[----:B------:R-:W2:Y:S04]  /*3fca0*/  LDL.LU R41, [R1+0x654] ;  /* 0x0006540001297983 */ /* 0x000ea80000300800 */
[----:B------:R0:W2:Y:S02]  /*3fcb0*/  @!P1 LDG.E.U8 R17, desc[UR44][R2.64] ;  /* 0x0000002c02119981 */ /* 0x0000a4000c1e1100 */
[----:B0-----:R-:W-:-:S02]  /*3fcc0*/  @!P1 IMAD.MOV.U32 R2, RZ, RZ, R26 ;  /* 0x000000ffff029224 */ /* 0x001fc400078e001a */
[----:B------:R-:W-:Y:S01]  /*3fcd0*/  @!P1 IMAD.MOV.U32 R3, RZ, RZ, R0 ;  /* 0x000000ffff039224 */ /* 0x000fe200078e0000 */
[----:B------:R-:W2:Y:S04]  /*3fce0*/  LDL.LU R26, [R1+0x6c8] ;  /* 0x0006c800011a7983 */ /* 0x000ea80000300800 */
[----:B------:R0:W-:Y:S04]  /*3fcf0*/  STL [R1+0x1958], R0 ;  /* 0x0019580001007387 */ /* 0x0001e80000100800 */
[----:B------:R1:W2:Y:S04]  /*3fd00*/  @!P1 LDG.E.U8 R16, desc[UR44][R2.64] ;  /* 0x0000002c02109981 */ /* 0x0002a8000c1e1100 */
[----:B0-----:R-:W2:Y:S04]  /*3fd10*/  LDL.LU R0, [R1+0x704] ;  /* 0x0007040001007983 */ /* 0x001ea80000300800 */
[----:B------:R0:W-:Y:S01]  /*3fd20*/  STL [R1+0x1960], R252 ;  /* 0x001960fc01007387 */ /* 0x0001e20000100800 */
[----:B-1----:R-:W-:-:S03]  /*3fd30*/  @!P1 IMAD.MOV.U32 R2, RZ, RZ, R252 ;  /* 0x000000ffff029224 */ /* 0x002fc600078e00fc */
[----:B0-----:R-:W2:Y:S01]  /*3fd40*/  LDL.LU R252, [R1+0x740] ;  /* 0x0007400001fc7983 */ /* 0x001ea20000300800 */
[----:B------:R-:W-:Y:S01]  /*3fd50*/  PRMT R15, RZ, 0x7610, R15 ;  /* 0x00007610ff0f7816 */ /* 0x000fe2000000000f */
[----:B------:R-:W-:Y:S02]  /*3fd60*/  @!P1 IMAD.MOV.U32 R3, RZ, RZ, R236 ;  /* 0x000000ffff039224 */ /* 0x000fe400078e00ec */
[----:B------:R0:W-:Y:S01]  /*3fd70*/  STL [R1+0x195c], R236 ;  /* 0x00195cec01007387 */ /* 0x0001e20000100800 */
[----:B------:R-:W-:-:S03]  /*3fd80*/  PRMT R14, RZ, 0x7610, R14 ;  /* 0x00007610ff0e7816 */ /* 0x000fc6000000000e */
[----:B------:R3:W2:Y:S04]  /*3fd90*/  @!P1 LDG.E.U8 R15, desc[UR44][R2.64] ;  /* 0x0000002c020f9981 */ /* 0x0006a8000c1e1100 */
[----:B0-----:R-:W2:Y:S01]  /*3fda0*/  LDL.LU R236, [R1+0x70c] ;  /* 0x00070c0001ec7983 */ /* 0x001ea20000300800 */
[----:B------:R-:W-:Y:S02]  /*3fdb0*/  PRMT R13, RZ, 0x7610, R13 ;  /* 0x00007610ff0d7816 */ /* 0x000fe4000000000d */
[----:B------:R-:W-:Y:S01]  /*3fdc0*/  PRMT R12, RZ, 0x7610, R12 ;  /* 0x00007610ff0c7816 */ /* 0x000fe2000000000c */
[----:B---3--:R-:W-:Y:S02]  /*3fdd0*/  @!P1 IMAD.MOV.U32 R3, RZ, RZ, R36 ;  /* 0x000000ffff039224 */ /* 0x008fe400078e0024 */
[----:B----4-:R-:W-:-:S05]  /*3fde0*/  @!P1 IMAD.MOV.U32 R2, RZ, RZ, R29 ;  /* 0x000000ffff029224 */ /* 0x010fca00078e001d */
[----:B------:R2:W3:Y:S02]  /*3fdf0*/  @!P1 LDG.E.U8 R14, desc[UR44][R2.64] ;  /* 0x0000002c020e9981 */ /* 0x0004e4000c1e1100 */
[----:B--2---:R-:W-:Y:S02]  /*3fe00*/  @!P1 IMAD.MOV.U32 R2, RZ, RZ, R41 ;  /* 0x000000ffff029224 */ /* 0x004fe400078e0029 */
[----:B------:R-:W-:-:S05]  /*3fe10*/  @!P1 IMAD.MOV.U32 R3, RZ, RZ, R24 ;  /* 0x000000ffff039224 */ /* 0x000fca00078e0018 */
[----:B------:R0:W2:Y:S02]  /*3fe20*/  @!P1 LDG.E.U8 R13, desc[UR44][R2.64] ;  /* 0x0000002c020d9981 */ /* 0x0000a4000c1e1100 */
[----:B0-----:R-:W-:Y:S02]  /*3fe30*/  @!P1 IMAD.MOV.U32 R2, RZ, RZ, R28 ;  /* 0x000000ffff029224 */ /* 0x001fe400078e001c */
[----:B------:R-:W-:Y:S01]  /*3fe40*/  @!P1 IMAD.MOV.U32 R3, RZ, RZ, R31 ;  /* 0x000000ffff039224 */ /* 0x000fe200078e001f */
[----:B------:R-:W4:Y:S04]  /*3fe50*/  LDL.LU R28, [R1+0x6c0] ;  /* 0x0006c000011c7983 */ /* 0x000f280000300800 */
[----:B------:R-:W3:Y:S04]  /*3fe60*/  LDL.LU R44, [R1+0x688] ;  /* 0x00068800012c7983 */ /* 0x000ee80000300800 */
[----:B------:R-:W2:Y:S04]  /*3fe70*/  LDL.LU R42, [R1+0x680] ;  /* 0x00068000012a7983 */ /* 0x000ea80000300800 */
[----:B------:R-:W2:Y:S04]  /*3fe80*/  LDL.LU R40, [R1+0x64c] ;  /* 0x00064c0001287983 */ /* 0x000ea80000300800 */
[----:B------:R0:W2:Y:S04]  /*3fe90*/  @!P1 LDG.E.U8 R12, desc[UR44][R2.64] ;  /* 0x0000002c020c9981 */ /* 0x0000a8000c1e1100 */
[----:B------:R-:W2:Y:S01]  /*3fea0*/  LDL.LU R31, [R1+0x684] ;  /* 0x00068400011f7983 */ /* 0x000ea20000300800 */
[----:B0-----:R-:W-:-:S03]  /*3feb0*/  @!P1 IMAD.MOV.U32 R2, RZ, RZ, R30 ;  /* 0x000000ffff029224 */ /* 0x001fc600078e001e */
[----:B------:R-:W2:Y:S01]  /*3fec0*/  LDL.LU R30, [R1+0x68c] ;  /* 0x00068c00011e7983 */ /* 0x000ea20000300800 */
[----:B------:R-:W-:-:S03]  /*3fed0*/  @!P1 IMAD.MOV.U32 R3, RZ, RZ, R252 ;  /* 0x000000ffff039224 */ /* 0x000fc600078e00fc */
[----:B------:R0:W-:Y:S04]  /*3fee0*/  STL [R1+0x1964], R252 ;  /* 0x001964fc01007387 */ /* 0x0001e80000100800 */
[----:B0-----:R-:W2:Y:S04]  /*3fef0*/  LDL.LU R252, [R1+0x648] ;  /* 0x0006480001fc7983 */ /* 0x001ea80000300800 */
[----:B------:R-:W2:Y:S04]  /*3ff00*/  LDL.LU R79, [R1+0x5a8] ;  /* 0x0005a800014f7983 */ /* 0x000ea80000300800 */
        /* <DEDUP_REMOVED lines=15> */
[----:B------:R-:W2:Y:S01]  /*40000*/  LDL.LU R128, [R1+0x428] ;  /* 0x0004280001807983 */ /* 0x000ea20000300800 */
[----:B------:R-:W-:-:S02]  /*40010*/  PRMT R11, RZ, 0x7610, R11 ;  /* 0x00007610ff0b7816 */ /* 0x000fc4000000000b */
[----:B------:R-:W-:Y:S01]  /*40020*/  PRMT R10, RZ, 0x7610, R10 ;  /* 0x00007610ff0a7816 */ /* 0x000fe2000000000a */
[----:B------:R-:W0:Y:S01]  /*40030*/  S2R R108, SR_TID.X ;  /* 0x00000000006c7919 */ /* 0x000e220000002100 */
[----:B------:R-:W-:Y:S02]  /*40040*/  PRMT R9, RZ, 0x7610, R9 ;  /* 0x00007610ff097816 */ /* 0x000fe40000000009 */
[----:B------:R-:W-:Y:S02]  /*40050*/  PRMT R8, RZ, 0x7610, R8 ;  /* 0x00007610ff087816 */ /* 0x000fe40000000008 */
[----:B------:R-:W-:Y:S01]  /*40060*/  PRMT R7, RZ, 0x7610, R7 ;  /* 0x00007610ff077816 */ /* 0x000fe20000000007 */
[----:B------:R1:W2:Y:S01]  /*40070*/  @!P1 LDG.E.U8 R11, desc[UR44][R2.64] ;  /* 0x0000002c020b9981 */ /* 0x0002a2000c1e1100 */
[----:B------:R-:W-:Y:S02]  /*40080*/  PRMT R6, RZ, 0x7610, R6 ;  /* 0x00007610ff067816 */ /* 0x000fe40000000006 */
[----:B------:R-:W-:-:S02]  /*40090*/  PRMT R5, RZ, 0x7610, R5 ;  /* 0x00007610ff057816 */ /* 0x000fc40000000005 */
[----:B------:R-:W-:Y:S01]  /*400a0*/  PRMT R4, RZ, 0x7610, R4 ;  /* 0x00007610ff047816 */ /* 0x000fe20000000004 */
[----:B------:R-:W2:Y:S04]  /*400b0*/  LDL.LU R60, [R1+0x410] ;  /* 0x00041000013c7983 */ /* 0x000ea80000300800 */
[----:B------:R-:W2:Y:S04]  /*400c0*/  LDL.LU R82, [R1+0x3f8] ;  /* 0x0003f80001527983 */ /* 0x000ea80000300800 */
[----:B------:R-:W2:Y:S01]  /*400d0*/  LDL.LU R105, [R1+0x3e0] ;  /* 0x0003e00001697983 */ /* 0x000ea20000300800 */
[----:B-1----:R-:W-:-:S02]  /*400e0*/  @!P1 IMAD.MOV.U32 R2, RZ, RZ, R236 ;  /* 0x000000ffff029224 */ /* 0x002fc400078e00ec */
[----:B------:R-:W-:-:S05]  /*400f0*/  @!P1 IMAD.MOV.U32 R3, RZ, RZ, R251 ;  /* 0x000000ffff039224 */ /* 0x000fca00078e00fb */
[----:B------:R1:W2:Y:S02]  /*40100*/  @!P1 LDG.E.U8 R10, desc[UR44][R2.64] ;  /* 0x0000002c020a9981 */ /* 0x0002a4000c1e1100 */
[----:B-1----:R-:W-:Y:S02]  /*40110*/  @!P1 IMAD.MOV.U32 R2, RZ, RZ, R0 ;  /* 0x000000ffff029224 */ /* 0x002fe400078e0000 */
[----:B------:R-:W-:-:S05]  /*40120*/  @!P1 IMAD.MOV.U32 R3, RZ, RZ, R250 ;  /* 0x000000ffff039224 */ /* 0x000fca00078e00fa */
[----:B------:R1:W2:Y:S02]  /*40130*/  @!P1 LDG.E.U8 R9, desc[UR44][R2.64] ;  /* 0x0000002c02099981 */ /* 0x0002a4000c1e1100 */
[----:B-1----:R-:W-:Y:S02]  /*40140*/  @!P1 IMAD.MOV.U32 R2, RZ, RZ, R249 ;  /* 0x000000ffff029224 */ /* 0x002fe400078e00f9 */
[----:B------:R-:W-:-:S05]  /*40150*/  @!P1 IMAD.MOV.U32 R3, RZ, RZ, R26 ;  /* 0x000000ffff039224 */ /* 0x000fca00078e001a */
[----:B------:R1:W2:Y:S02]  /*40160*/  @!P1 LDG.E.U8 R8, desc[UR44][R2.64] ;  /* 0x0000002c02089981 */ /* 0x0002a4000c1e1100 */
[----:B-1----:R-:W-:Y:S01]  /*40170*/  @!P1 IMAD.MOV.U32 R2, RZ, RZ, R248 ;  /* 0x000000ffff029224 */ /* 0x002fe200078e00f8 */
[----:B0-----:R-:W-:-:S04]  /*40180*/  LOP3.LUT R108, R108, 0x7f, RZ, 0xc0, !PT ;  /* 0x0000007f6c6c7812 */ /* 0x001fc800078ec0ff */
[----:B------:R-:W-:Y:S01]  /*40190*/  LOP3.LUT R108, R108, 0x20, RZ, 0x3c, !PT ;  /* 0x000000206c6c7812 */ /* 0x000fe200078e3cff */
[----:B----4-:R-:W-:-:S05]  /*401a0*/  @!P1 IMAD.MOV.U32 R3, RZ, RZ, R28 ;  /* 0x000000ffff039224 */ /* 0x010fca00078e001c */
[----:B------:R3:W4:Y:S02]  /*401b0*/  @!P1 LDG.E.U8 R7, desc[UR44][R2.64] ;  /* 0x0000002c02079981 */ /* 0x000724000c1e1100 */
[----:B---3--:R-:W-:Y:S02]  /*401c0*/  @!P1 IMAD.MOV.U32 R3, RZ, RZ, R44 ;  /* 0x000000ffff039224 */ /* 0x008fe400078e002c */
[----:B--2---:R-:W-:-:S05]  /*401d0*/  @!P1 IMAD.MOV.U32 R2, RZ, RZ, R30 ;  /* 0x000000ffff029224 */ /* 0x004fca00078e001e */
[----:B------:R0:W2:Y:S02]  /*401e0*/  @!P1 LDG.E.U8 R6, desc[UR44][R2.64] ;  /* 0x0000002c02069981 */ /* 0x0000a4000c1e1100 */
[----:B0-----:R-:W-:Y:S02]  /*401f0*/  @!P1 IMAD.MOV.U32 R2, RZ, RZ, R31 ;  /* 0x000000ffff029224 */ /* 0x001fe400078e001f */
[----:B------:R-:W-:-:S05]  /*40200*/  @!P1 IMAD.MOV.U32 R3, RZ, RZ, R42 ;  /* 0x000000ffff039224 */ /* 0x000fca00078e002a */
[----:B------:R0:W3:Y:S04]  /*40210*/  @!P1 LDG.E.U8 R5, desc[UR44][R2.64] ;  /* 0x0000002c02059981 */ /* 0x0000e8000c1e1100 */
[----:B------:R1:W-:Y:S04]  /*40220*/  STS.U8 [R108+UR7+0x1d00], R79 ;  /* 0x001d004f6c007988 */ /* 0x0003e80008000007 */
[----:B------:R1:W-:Y:S01]  /*40230*/  STS.U8 [R108+UR7+0x2100], R102 ;  /* 0x002100666c007988 */ /* 0x0003e20008000007 */
[----:B0-----:R-:W-:Y:S02]  /*40240*/  @!P1 IMAD.MOV.U32 R2, RZ, RZ, R40 ;  /* 0x000000ffff029224 */ /* 0x001fe400078e0028 */
[----:B------:R-:W-:Y:S01]  /*40250*/  @!P1 IMAD.MOV.U32 R3, RZ, RZ, R252 ;  /* 0x000000ffff039224 */ /* 0x000fe200078e00fc */
[----:B------:R0:W-:Y:S04]  /*40260*/  STS.U8 [R108+UR7+0x2500], R125 ;  /* 0x0025007d6c007988 */ /* 0x0001e80008000007 */
[----:B------:R4:W3:Y:S04]  /*40270*/  @!P1 LDG.E.U8 R4, desc[UR44][R2.64] ;  /* 0x0000002c02049981 */ /* 0x0008e8000c1e1100 */
[----:B------:R0:W-:Y:S04]  /*40280*/  STS.U8 [R108+UR7+0x2900], R110 ;  /* 0x0029006e6c007988 */ /* 0x0001e80008000007 */
[----:B------:R0:W-:Y:S04]  /*40290*/  STS.U8 [R108+UR7+0x2d00], R61 ;  /* 0x002d003d6c007988 */ /* 0x0001e80008000007 */
[----:B------:R0:W-:Y:S04]  /*402a0*/  STS.U8 [R108+UR7+0x3100], R58 ;  /* 0x0031003a6c007988 */ /* 0x0001e80008000007 */
[----:B------:R-:W4:Y:S04]  /*402b0*/  LDL.LU R2, [R1+0x3c8] ;  /* 0x0003c80001027983 */ /* 0x000f280000300800 */
[----:B------:R-:W2:Y:S04]  /*402c0*/  LDL.LU R3, [R1+0x3b0] ;  /* 0x0003b00001037983 */ /* 0x000ea80000300800 */
[----:B-1----:R-:W3:Y:S04]  /*402d0*/  LDL.LU R79, [R1+0x1c9c] ;  /* 0x001c9c00014f7983 */ /* 0x002ee80000300800 */
[----:B------:R-:W3:Y:S04]  /*402e0*/  LDL.LU R102, [R1+0x1c98] ;  /* 0x001c980001667983 */ /* 0x000ee80000300800 */
[----:B0-----:R-:W3:Y:S04]  /*402f0*/  LDL.LU R125, [R1+0x1c94] ;  /* 0x001c9400017d7983 */ /* 0x001ee80000300800 */
[----:B------:R-:W3:Y:S04]  /*40300*/  LDL.LU R110, [R1+0x1c90] ;  /* 0x001c9000016e7983 */ /* 0x000ee80000300800 */
[----:B------:R-:W3:Y:S04]  /*40310*/  LDL.LU R61, [R1+0x1c8c] ;  /* 0x001c8c00013d7983 */ /* 0x000ee80000300800 */
[----:B------:R-:W3:Y:S04]  /*40320*/  LDL.LU R58, [R1+0x1c88] ;  /* 0x001c8800013a7983 */ /* 0x000ee80000300800 */
[----:B------:R0:W-:Y:S04]  /*40330*/  STS.U8 [R108+UR7+0x3500], R80 ;  /* 0x003500506c007988 */ /* 0x0001e80008000007 */
[----:B------:R1:W-:Y:S04]  /*40340*/  STS.U8 [R108+UR7+0x3900], R103 ;  /* 0x003900676c007988 */ /* 0x0003e80008000007 */
[----:B------:R1:W-:Y:S04]  /*40350*/  STS.U8 [R108+UR7+0x3d00], R126 ;  /* 0x003d007e6c007988 */ /* 0x0003e80008000007 */
[----:B------:R1:W-:Y:S04]  /*40360*/  STS.U8 [R108+UR7+0x4100], R87 ;  /* 0x004100576c007988 */ /* 0x0003e80008000007 */
[----:B------:R1:W-:Y:S04]  /*40370*/  STS.U8 [R108+UR7+0x4500], R132 ;  /* 0x004500846c007988 */ /* 0x0003e80008000007 */
[----:B------:R1:W-:Y:S04]  /*40380*/  STS.U8 [R108+UR7+0x4900], R59 ;  /* 0x0049003b6c007988 */ /* 0x0003e80008000007 */
[----:B0-----:R-:W3:Y:S04]  /*40390*/  LDL.LU R80, [R1+0x1c84] ;  /* 0x001c840001507983 */ /* 0x001ee80000300800 */
[----:B-1----:R-:W3:Y:S04]  /*403a0*/  LDL.LU R103, [R1+0x1c80] ;  /* 0x001c800001677983 */ /* 0x002ee80000300800 */
[----:B------:R-:W3:Y:S04]  /*403b0*/  LDL.LU R126, [R1+0x1c7c] ;  /* 0x001c7c00017e7983 */ /* 0x000ee80000300800 */
        /* <DEDUP_REMOVED lines=13> */
[----:B------:R0:W-:Y:S04]  /*40490*/  STS.U8 [R108+UR7+0x6100], R60 ;  /* 0x0061003c6c007988 */ /* 0x0001e80008000007 */
[----:B------:R1:W-:Y:S04]  /*404a0*/  STS.U8 [R108+UR7+0x6500], R82 ;  /* 0x006500526c007988 */ /* 0x0003e80008000007 */
[----:B------:R1:W-:Y:S04]  /*404b0*/  STS.U8 [R108+UR7+0x6900], R105 ;  /* 0x006900696c007988 */ /* 0x0003e80008000007 */
[----:B0-----:R-:W3:Y:S04]  /*404c0*/  LDL.LU R60, [R1+0x1c58] ;  /* 0x001c5800013c7983 */ /* 0x001ee80000300800 */
[----:B-1----:R-:W3:Y:S04]  /*404d0*/  LDL.LU R82, [R1+0x1c54] ;  /* 0x001c540001527983 */ /* 0x002ee80000300800 */
[----:B------:R-:W3:Y:S04]  /*404e0*/  LDL.LU R105, [R1+0x1c50] ;  /* 0x001c500001697983 */ /* 0x000ee80000300800 */
[----:B----4-:R-:W-:Y:S04]  /*404f0*/  STS.U8 [R108+UR7+0x6d00], R2 ;  /* 0x006d00026c007988 */ /* 0x010fe80008000007 */
[----:B--2---:R-:W-:Y:S04]  /*40500*/  STS.U8 [R108+UR7+0x7100], R3 ;  /* 0x007100036c007988 */ /* 0x004fe80008000007 */
[----:B---3--:R0:W-:Y:S04]  /*40510*/  STS.U8 [R108+UR7+0x7500], R128 ;  /* 0x007500806c007988 */ /* 0x0081e80008000007 */
[----:B------:R1:W-:Y:S04]  /*40520*/  STS.U8 [R108+UR7+0x7900], R132 ;  /* 0x007900846c007988 */ /* 0x0003e80008000007 */
[----:B------:R2:W-:Y:S04]  /*40530*/  STS.U8 [R108+UR7+0x7d00], R61 ;  /* 0x007d003d6c007988 */ /* 0x0005e80008000007 */
[----:B------:R3:W-:Y:S04]  /*40540*/  STS.U8 [R108+UR7+0x8100], R83 ;  /* 0x008100536c007988 */ /* 0x0007e80008000007 */
[----:B------:R4:W-:Y:S04]  /*40550*/  STS.U8 [R108+UR7+0x8500], R106 ;  /* 0x0085006a6c007988 */ /* 0x0009e80008000007 */
[----:B------:R4:W-:Y:S04]  /*40560*/  STS.U8 [R108+UR7+0x8900], R129 ;  /* 0x008900816c007988 */ /* 0x0009e80008000007 */
[----:B0-----:R-:W4:Y:S04]  /*40570*/  LDL.LU R128, [R1+0x1c4c] ;  /* 0x001c4c0001807983 */ /* 0x001f280000300800 */
[----:B-1----:R-:W4:Y:S04]  /*40580*/  LDL.LU R132, [R1+0x1c48] ;  /* 0x001c480001847983 */ /* 0x002f280000300800 */
[----:B--2---:R-:W2:Y:S04]  /*40590*/  LDL.LU R61, [R1+0x1c44] ;  /* 0x001c4400013d7983 */ /* 0x004ea80000300800 */
[----:B---3--:R-:W3:Y:S04]  /*405a0*/  LDL.LU R83, [R1+0x1c40] ;  /* 0x001c400001537983 */ /* 0x008ee80000300800 */
[----:B----4-:R-:W4:Y:S04]  /*405b0*/  LDL.LU R106, [R1+0x1c3c] ;  /* 0x001c3c00016a7983 */ /* 0x010f280000300800 */
[----:B------:R-:W2:Y:S04]  /*405c0*/  LDL.LU R129, [R1+0x1c38] ;  /* 0x001c380001817983 */ /* 0x000ea80000300800 */
[----:B------:R0:W-:Y:S04]  /*405d0*/  STS.U8 [R108+UR7+0x8d00], R109 ;  /* 0x008d006d6c007988 */ /* 0x0001e80008000007 */
[----:B------:R1:W-:Y:S04]  /*405e0*/  STS.U8 [R108+UR7+0x9100], R62 ;  /* 0x0091003e6c007988 */ /* 0x0003e80008000007 */
[----:B------:R1:W-:Y:S04]  /*405f0*/  STS.U8 [R108+UR7+0x9500], R84 ;  /* 0x009500546c007988 */ /* 0x0003e80008000007 */
[----:B------:R1:W-:Y:S04]  /*40600*/  STS.U8 [R108+UR7+0x9900], R107 ;  /* 0x0099006b6c007988 */ /* 0x0003e80008000007 */
[----:B------:R1:W-:Y:S04]  /*40610*/  STS.U8 [R108+UR7+0x9d00], R130 ;  /* 0x009d00826c007988 */ /* 0x0003e80008000007 */
[----:B------:R1:W-:Y:S04]  /*40620*/  STS.U8 [R108+UR7+0xa100], R86 ;  /* 0x00a100566c007988 */ /* 0x0003e80008000007 */
[----:B0-----:R-:W3:Y:S04]  /*40630*/  LDL.LU R109, [R1+0x1c34] ;  /* 0x001c3400016d7983 */ /* 0x001ee80000300800 */
[----:B-1----:R-:W4:Y:S04]  /*40640*/  LDL.LU R62, [R1+0x1c30] ;  /* 0x001c3000013e7983 */ /* 0x002f280000300800 */
[----:B------:R-:W4:Y:S04]  /*40650*/  LDL.LU R84, [R1+0x1c2c] ;  /* 0x001c2c0001547983 */ /* 0x000f280000300800 */
[----:B------:R-:W4:Y:S04]  /*40660*/  LDL.LU R107, [R1+0x1c28] ;  /* 0x001c2800016b7983 */ /* 0x000f280000300800 */
[----:B------:R-:W2:Y:S04]  /*40670*/  LDL.LU R130, [R1+0x1c24] ;  /* 0x001c240001827983 */ /* 0x000ea80000300800 */
[----:B------:R-:W3:Y:S04]  /*40680*/  LDL.LU R86, [R1+0x1c20] ;  /* 0x001c200001567983 */ /* 0x000ee80000300800 */
[----:B------:R0:W-:Y:S04]  /*40690*/  STS.U8 [R108+UR7+0xa500], R63 ;  /* 0x00a5003f6c007988 */ /* 0x0001e80008000007 */
[----:B------:R1:W-:Y:S04]  /*406a0*/  STS.U8 [R108+UR7+0xa900], R85 ;  /* 0x00a900556c007988 */ /* 0x0003e80008000007 */
[----:B------:R1:W-:Y:S04]  /*406b0*/  STS.U8 [R108+UR7+0xad00], R131 ;  /* 0x00ad00836c007988 */ /* 0x0003e80008000007 */
[----:B------:R1:W-:Y:S04]  /*406c0*/  STS.U8 [R108+UR7+0xb100], R64 ;  /* 0x00b100406c007988 */ /* 0x0003e80008000007 */
[----:B0-----:R-:W4:Y:S04]  /*406d0*/  LDL.LU R63, [R1+0x1c1c] ;  /* 0x001c1c00013f7983 */ /* 0x001f280000300800 */
[----:B-1----:R-:W4:Y:S04]  /*406e0*/  LDL.LU R85, [R1+0x1c18] ;  /* 0x001c180001557983 */ /* 0x002f280000300800 */
[----:B------:R-:W2:Y:S04]  /*406f0*/  LDL.LU R2, [R1+0x638] ;  /* 0x0006380001027983 */ /* 0x000ea80000300800 */
[----:B------:R-:W3:Y:S04]  /*40700*/  LDL.LU R131, [R1+0x624] ;  /* 0x0006240001837983 */ /* 0x000ee80000300800 */
[----:B------:R-:W4:Y:S01]  /*40710*/  LDL.LU R64, [R1+0x60c] ;  /* 0x00060c0001407983 */ /* 0x000f220000300800 */
[----:B------:R-:W0:Y:S03]  /*40720*/  S2R R3, SR_TID.X ;  /* 0x0000000000037919 */ /* 0x000e260000002100 */
[----:B------:R1:W-:Y:S04]  /*40730*/  STS.U8 [R108+UR7+0xb500], R245 ;  /* 0x00b500f56c007988 */ /* 0x0003e80008000007 */
[----:B-1----:R-:W4:Y:S01]  /*40740*/  LDL.LU R108, [R1+0x1c14] ;  /* 0x001c1400016c7983 */ /* 0x002f220000300800 */
[----:B0-----:R-:W-:-:S04]  /*40750*/  LOP3.LUT R3, R3, 0x7f, RZ, 0xc0, !PT ;  /* 0x0000007f03037812 */ /* 0x001fc800078ec0ff */
[----:B------:R-:W-:-:S05]  /*40760*/  LOP3.LUT R245, R3, 0x20, RZ, 0x3c, !PT ;  /* 0x0000002003f57812 */ /* 0x000fca00078e3cff */
        /* <DEDUP_REMOVED lines=19> */
[----:B--2---:R-:W-:Y:S04]  /*408a0*/  STS.U8 [R3+UR7+0x180], R2 ;  /* 0x0001800203007988 */ /* 0x004fe80008000007 */
[----:B---3--:R0:W-:Y:S04]  /*408b0*/  STS.U8 [R3+UR7+0x580], R131 ;  /* 0x0005808303007988 */ /* 0x0081e80008000007 */
[----:B----4-:R1:W-:Y:S04]  /*408c0*/  STS.U8 [R3+UR7+0x980], R64 ;  /* 0x0009804003007988 */ /* 0x0103e80008000007 */
[----:B0-----:R-:W2:Y:S04]  /*408d0*/  LDL.LU R131, [R1+0x5f8] ;  /* 0x0005f80001837983 */ /* 0x001ea80000300800 */
        /* <DEDUP_REMOVED lines=21> */
[----:B--2---:R0:W-:Y:S04]  /*40a30*/  STS.U8 [R3+UR7+0xd80], R131 ;  /* 0x000d808303007988 */ /* 0x0041e80008000007 */
[----:B---3--:R1:W-:Y:S04]  /*40a40*/  STS.U8 [R3+UR7+0x1180], R64 ;  /* 0x0011804003007988 */ /* 0x0083e80008000007 */
[----:B0-----:R-:W2:Y:S04]  /*40a50*/  LDL.LU R131, [R1+0x1c10] ;  /* 0x001c100001837983 */ /* 0x001ea80000300800 */
[----:B-1----:R-:W3:Y:S04]  /*40a60*/  LDL.LU R64, [R1+0x1c0c] ;  /* 0x001c0c0001407983 */ /* 0x002ee80000300800 */
[----:B----4-:R-:W-:Y:S04]  /*40a70*/  STS.U8 [R3+UR7+0x1580], R173 ;  /* 0x001580ad03007988 */ /* 0x010fe80008000007 */
        /* <DEDUP_REMOVED lines=19> */
[----:B---3--:R0:W-:Y:S04]  /*40bb0*/  STS.U8 [R3+UR7+0x6580], R64 ;  /* 0x0065804003007988 */ /* 0x0081e80008000007 */
[----:B------:R1:W-:Y:S04]  /*40bc0*/  STS.U8 [R3+UR7+0x6980], R86 ;  /* 0x0069805603007988 */ /* 0x0003e80008000007 */
        /* <DEDUP_REMOVED lines=9> */
[----:B0-----:R-:W2:Y:S04]  /*40c60*/  LDL.LU R64, [R1+0x1c08] ;  /* 0x001c080001407983 */ /* 0x001ea80000300800 */
[----:B------:R0:W-:Y:S04]  /*40c70*/  STS.U8 [R3+UR7+0x9180], R134 ;  /* 0x0091808603007988 */ /* 0x0001e80008000007 */
[----:B-1----:R-:W2:Y:S04]  /*40c80*/  LDL.LU R86, [R1+0x1c04] ;  /* 0x001c040001567983 */ /* 0x002ea80000300800 */
[----:B------:R1:W-:Y:S04]  /*40c90*/  STS.U8 [R3+UR7+0x9580], R142 ;  /* 0x0095808e03007988 */ /* 0x0003e80008000007 */
[----:B---3--:R-:W3:Y:S04]  /*40ca0*/  LDL.LU R109, [R1+0x1c00] ;  /* 0x001c0000016d7983 */ /* 0x008ee80000300800 */
[----:B------:R-:W-:Y:S04]  /*40cb0*/  STS.U8 [R3+UR7+0x9980], R141 ;  /* 0x0099808d03007988 */ /* 0x000fe80008000007 */
[----:B----4-:R-:W4:Y:S04]  /*40cc0*/  LDL.LU R132, [R1+0x1bfc] ;  /* 0x001bfc0001847983 */ /* 0x010f280000300800 */
[----:B------:R-:W-:Y:S04]  /*40cd0*/  STS.U8 [R3+UR7+0x9d80], R140 ;  /* 0x009d808c03007988 */ /* 0x000fe80008000007 */
[----:B--2---:R-:W2:Y:S04]  /*40ce0*/  LDL.LU R65, [R1+0x1bf8] ;  /* 0x001bf80001417983 */ /* 0x004ea80000300800 */
[----:B------:R-:W-:Y:S04]  /*40cf0*/  STS.U8 [R3+UR7+0xa180], R139 ;  /* 0x00a1808b03007988 */ /* 0x000fe80008000007 */
[----:B------:R-:W2:Y:S04]  /*40d00*/  LDL.LU R87, [R1+0x1bf4] ;  /* 0x001bf40001577983 */ /* 0x000ea80000300800 */
[----:B------:R-:W-:Y:S04]  /*40d10*/  STS.U8 [R3+UR7+0xa580], R138 ;  /* 0x00a5808a03007988 */ /* 0x000fe80008000007 */
[----:B------:R-:W3:Y:S04]  /*40d20*/  LDL.LU R110, [R1+0x1bf0] ;  /* 0x001bf000016e7983 */ /* 0x000ee80000300800 */
[----:B------:R-:W-:Y:S04]  /*40d30*/  STS.U8 [R3+UR7+0xa980], R137 ;  /* 0x00a9808903007988 */ /* 0x000fe80008000007 */
[----:B------:R-:W4:Y:S04]  /*40d40*/  LDL.LU R133, [R1+0x1bec] ;  /* 0x001bec0001857983 */ /* 0x000f280000300800 */
[----:B------:R-:W-:Y:S04]  /*40d50*/  STS.U8 [R3+UR7+0xad80], R136 ;  /* 0x00ad808803007988 */ /* 0x000fe80008000007 */
[----:B------:R-:W2:Y:S04]  /*40d60*/  LDL.LU R66, [R1+0x1be8] ;  /* 0x001be80001427983 */ /* 0x000ea80000300800 */
[----:B------:R-:W-:Y:S04]  /*40d70*/  STS.U8 [R3+UR7+0xb180], R135 ;  /* 0x00b1808703007988 */ /* 0x000fe80008000007 */
[----:B------:R-:W2:Y:S04]  /*40d80*/  LDL.LU R88, [R1+0x1be4] ;  /* 0x001be40001587983 */ /* 0x000ea80000300800 */
[----:B------:R-:W-:Y:S04]  /*40d90*/  STS.U8 [R3+UR7+0xb580], R244 ;  /* 0x00b580f403007988 */ /* 0x000fe80008000007 */
[----:B------:R-:W3:Y:S04]  /*40da0*/  LDL.LU R111, [R1+0x1be0] ;  /* 0x001be000016f7983 */ /* 0x000ee80000300800 */
[----:B------:R-:W-:Y:S04]  /*40db0*/  STS.U8 [R3+UR7+0xb980], R238 ;  /* 0x00b980ee03007988 */ /* 0x000fe80008000007 */
[----:B0-----:R-:W4:Y:S04]  /*40dc0*/  LDL.LU R134, [R1+0x1bdc] ;  /* 0x001bdc0001867983 */ /* 0x001f280000300800 */
[----:B------:R-:W-:Y:S04]  /*40dd0*/  STS.U8 [R3+UR7+0xbd80], R231 ;  /* 0x00bd80e703007988 */ /* 0x000fe80008000007 */
[----:B-1----:R-:W2:Y:S04]  /*40de0*/  LDL.LU R142, [R1+0x1bd8] ;  /* 0x001bd800018e7983 */ /* 0x002ea80000300800 */
[----:B------:R-:W-:Y:S04]  /*40df0*/  STS.U8 [R3+UR7+0xc180], R225 ;  /* 0x00c180e103007988 */ /* 0x000fe80008000007 */
        /* <DEDUP_REMOVED lines=28> */
[----:B------:R0:W-:Y:S04]  /*40fc0*/  STS.U8 [R3+UR7+0xfd80], R162 ;  /* 0x00fd80a203007988 */ /* 0x0001e80008000007 */
[----:B------:R-:W2:Y:S04]  /*40fd0*/  LDL.LU R245, [R1+0x4f8] ;  /* 0x0004f80001f57983 */ /* 0x000ea80000300800 */
[----:B0-----:R-:W2:Y:S04]  /*40fe0*/  LDL.LU R3, [R1+0x4e0] ;  /* 0x0004e00001037983 */ /* 0x001ea80000300800 */
[----:B------:R-:W2:Y:S04]  /*40ff0*/  LDL.LU R135, [R1+0x4c8] ;  /* 0x0004c80001877983 */ /* 0x000ea80000300800 */
[----:B------:R-:W2:Y:S04]  /*41000*/  LDL.LU R136, [R1+0x4b0] ;  /* 0x0004b00001887983 */ /* 0x000ea80000300800 */
[----:B------:R-:W2:Y:S04]  /*41010*/  LDL.LU R137, [R1+0x498] ;  /* 0x0004980001897983 */ /* 0x000ea80000300800 */
[----:B------:R-:W2:Y:S04]  /*41020*/  LDL.LU R138, [R1+0x480] ;  /* 0x00048000018a7983 */ /* 0x000ea80000300800 */
[----:B------:R-:W2:Y:S04]  /*41030*/  LDL.LU R139, [R1+0x468] ;  /* 0x00046800018b7983 */ /* 0x000ea80000300800 */
[----:B------:R-:W2:Y:S01]  /*41040*/  LDL.LU R140, [R1+0x450] ;  /* 0x00045000018c7983 */ /* 0x000ea20000300800 */
[----:B------:R-:W0:Y:S02]  /*41050*/  S2R R141, SR_TID.X ;  /* 0x00000000008d7919 */ /* 0x000e240000002100 */
[----:B0-----:R-:W-:-:S04]  /*41060*/  LOP3.LUT R141, R141, 0x7f, RZ, 0xc0, !PT ;  /* 0x0000007f8d8d7812 */ /* 0x001fc800078ec0ff */
[----:B------:R-:W-:-:S05]  /*41070*/  LOP3.LUT R2, R141, 0x40, RZ, 0x3c, !PT ;  /* 0x000000408d027812 */ /* 0x000fca00078e3cff */
[----:B---3--:R-:W-:Y:S04]  /*41080*/  STS.U8 [R2+UR7+0x200], R177 ;  /* 0x000200b102007988 */ /* 0x008fe80008000007 */
[----:B----4-:R-:W-:Y:S04]  /*41090*/  STS.U8 [R2+UR7+0x600], R178 ;  /* 0x000600b202007988 */ /* 0x010fe80008000007 */
[----:B--2---:R-:W-:Y:S04]  /*410a0*/  STS.U8 [R2+UR7+0xa00], R179 ;  /* 0x000a00b302007988 */ /* 0x004fe80008000007 */
        /* <DEDUP_REMOVED lines=33> */
[----:B------:R0:W-:Y:S04]  /*412c0*/  STS.U8 [R2+UR7+0x9200], R120 ;  /* 0x0092007802007988 */ /* 0x0001e80008000007 */
[----:B0-----:R-:W2:Y:S04]  /*412d0*/  LDL.LU R120, [R1+0x630] ;  /* 0x0006300001787983 */ /* 0x001ea80000300800 */
        /* <DEDUP_REMOVED lines=22> */
[----:B------:R0:W-:Y:S04]  /*41440*/  STS.U8 [R2+UR7+0x9600], R119 ;  /* 0x0096007702007988 */ /* 0x0001e80008000007 */
        /* <DEDUP_REMOVED lines=26> */
[----:B0-----:R-:W4:Y:S04]  /*415f0*/  LDL.LU R119, [R1+0x62c] ;  /* 0x00062c0001777983 */ /* 0x001f280000300800 */
[----:B--2---:R0:W-:Y:S04]  /*41600*/  STS.U8 [R3+UR7+0x280], R120 ;  /* 0x0002807803007988 */ /* 0x0041e80008000007 */
[----:B---3--:R1:W-:Y:S04]  /*41610*/  STS.U8 [R3+UR7+0x680], R121 ;  /* 0x0006807903007988 */ /* 0x0083e80008000007 */
[----:B----4-:R2:W-:Y:S04]  /*41620*/  STS.U8 [R3+UR7+0xa80], R122 ;  /* 0x000a807a03007988 */ /* 0x0105e80008000007 */
        /* <DEDUP_REMOVED lines=8> */
[----:B------:R0:W-:Y:S04]  /*416b0*/  STS.U8 [R3+UR7+0x1a80], R126 ;  /* 0x001a807e03007988 */ /* 0x0001e80008000007 */
[----:B------:R-:W4:Y:S04]  /*416c0*/  LDL.LU R125, [R1+0x5b0] ;  /* 0x0005b000017d7983 */ /* 0x000f280000300800 */
[----:B------:R1:W-:Y:S04]  /*416d0*/  STS.U8 [R3+UR7+0x1e80], R127 ;  /* 0x001e807f03007988 */ /* 0x0003e80008000007 */
[----:B------:R1:W-:Y:S04]  /*416e0*/  STS.U8 [R3+UR7+0x2280], R128 ;  /* 0x0022808003007988 */ /* 0x0003e80008000007 */
[----:B------:R1:W-:Y:S04]  /*416f0*/  STS.U8 [R3+UR7+0x2680], R129 ;  /* 0x0026808103007988 */ /* 0x0003e80008000007 */
[----:B------:R1:W-:Y:S04]  /*41700*/  STS.U8 [R3+UR7+0x2a80], R130 ;  /* 0x002a808203007988 */ /* 0x0003e80008000007 */
[----:B------:R1:W-:Y:S04]  /*41710*/  STS.U8 [R3+UR7+0x2e80], R131 ;  /* 0x002e808303007988 */ /* 0x0003e80008000007 */
[----:B0-----:R-:W4:Y:S04]  /*41720*/  LDL.LU R126, [R1+0x598] ;  /* 0x00059800017e7983 */ /* 0x001f280000300800 */
[----:B-1----:R-:W4:Y:S04]  /*41730*/  LDL.LU R127, [R1+0x580] ;  /* 0x00058000017f7983 */ /* 0x002f280000300800 */
[----:B------:R-:W4:Y:S04]  /*41740*/  LDL.LU R128, [R1+0x568] ;  /* 0x0005680001807983 */ /* 0x000f280000300800 */
[----:B------:R-:W4:Y:S04]  /*41750*/  LDL.LU R129, [R1+0x550] ;  /* 0x0005500001817983 */ /* 0x000f280000300800 */
[----:B------:R-:W4:Y:S04]  /*41760*/  LDL.LU R130, [R1+0x538] ;  /* 0x0005380001827983 */ /* 0x000f280000300800 */
        /* <DEDUP_REMOVED lines=16> */
[----:B0-----:R-:W4:Y:S04]  /*41870*/  LDL.LU R138, [R1+0x478] ;  /* 0x00047800018a7983 */ /* 0x001f280000300800 */
[----:B-1----:R-:W4:Y:S04]  /*41880*/  LDL.LU R139, [R1+0x460] ;  /* 0x00046000018b7983 */ /* 0x002f280000300800 */
[----:B------:R-:W4:Y:S04]  /*41890*/  LDL.LU R140, [R1+0x448] ;  /* 0x00044800018c7983 */ /* 0x000f280000300800 */
[----:B------:R0:W-:Y:S04]  /*418a0*/  STS.U8 [R3+UR7+0x5680], R141 ;  /* 0x0056808d03007988 */ /* 0x0001e80008000007 */
[----:B------:R-:W-:Y:S04]  /*418b0*/  STS.U8 [R3+UR7+0x5a80], R111 ;  /* 0x005a806f03007988 */ /* 0x000fe80008000007 */
[----:B------:R-:W-:Y:S04]  /*418c0*/  STS.U8 [R3+UR7+0x5e80], R110 ;  /* 0x005e806e03007988 */ /* 0x000fe80008000007 */
[----:B------:R-:W-:Y:S04]  /*418d0*/  STS.U8 [R3+UR7+0x6280], R109 ;  /* 0x0062806d03007988 */ /* 0x000fe80008000007 */
[----:B------:R-:W-:Y:S04]  /*418e0*/  STS.U8 [R3+UR7+0x6680], R108 ;  /* 0x0066806c03007988 */ /* 0x000fe80008000007 */
[----:B------:R-:W-:Y:S04]  /*418f0*/  STS.U8 [R3+UR7+0x6a80], R107 ;  /* 0x006a806b03007988 */ /* 0x000fe80008000007 */
[----:B------:R-:W-:Y:S01]  /*41900*/  STS.U8 [R3+UR7+0x6e80], R106 ;  /* 0x006e806a03007988 */ /* 0x000fe20008000007 */
[----:B0-----:R-:W0:Y:S03]  /*41910*/  S2R R141, SR_TID.X ;  /* 0x00000000008d7919 */ /* 0x001e260000002100 */
        /* <DEDUP_REMOVED lines=30> */
[----:B0-----:R-:W-:-:S03]  /*41b00*/  LOP3.LUT R141, R141, 0x7f, RZ, 0xc0, !PT ;  /* 0x0000007f8d8d7812 */ /* 0x001fc600078ec0ff */
[----:B------:R-:W-:Y:S04]  /*41b10*/  STS.U8 [R3+UR7+0xea80], R20 ;  /* 0x00ea801403007988 */ /* 0x000fe80008000007 */
[----:B------:R-:W-:Y:S04]  /*41b20*/  STS.U8 [R3+UR7+0xee80], R17 ;  /* 0x00ee801103007988 */ /* 0x000fe80008000007 */
[----:B------:R-:W-:Y:S01]  /*41b30*/  STS.U8 [R3+UR7+0xf280], R16 ;  /* 0x00f2801003007988 */ /* 0x000fe20008000007 */
[----:B------:R-:W-:-:S03]  /*41b40*/  LOP3.LUT R2, R141, 0x60, RZ, 0x3c, !PT ;  /* 0x000000608d027812 */ /* 0x000fc600078e3cff */
[----:B------:R-:W-:Y:S04]  /*41b50*/  STS.U8 [R3+UR7+0xf680], R15 ;  /* 0x00f6800f03007988 */ /* 0x000fe80008000007 */
[----:B------:R-:W-:Y:S04]  /*41b60*/  STS.U8 [R3+UR7+0xfa80], R14 ;  /* 0x00fa800e03007988 */ /* 0x000fe80008000007 */
[----:B------:R0:W-:Y:S04]  /*41b70*/  STS.U8 [R3+UR7+0xfe80], R13 ;  /* 0x00fe800d03007988 */ /* 0x0001e80008000007 */
[----:B------:R-:W-:Y:S01]  /*41b80*/  STS.U8 [R2+UR7+0x300], R119 ;  /* 0x0003007702007988 */ /* 0x000fe20008000007 */
[----:B0-----:R-:W-:-:S03]  /*41b90*/  LOP3.LUT R13, R141, 0x70, RZ, 0x3c, !PT ;  /* 0x000000708d0d7812 */ /* 0x001fc600078e3cff */
[----:B------:R-:W-:Y:S04]  /*41ba0*/  STS.U8 [R2+UR7+0x700], R120 ;  /* 0x0007007802007988 */ /* 0x000fe80008000007 */
[----:B------:R0:W-:Y:S04]  /*41bb0*/  STS.U8 [R2+UR7+0xb00], R121 ;  /* 0x000b007902007988 */ /* 0x0001e80008000007 */
[----:B--2---:R1:W-:Y:S04]  /*41bc0*/  STS.U8 [R2+UR7+0xf00], R122 ;  /* 0x000f007a02007988 */ /* 0x0043e80008000007 */
[----:B---3--:R2:W-:Y:S04]  /*41bd0*/  STS.U8 [R2+UR7+0x1300], R123 ;  /* 0x0013007b02007988 */ /* 0x0085e80008000007 */
[----:B----4-:R3:W-:Y:S04]  /*41be0*/  STS.U8 [R2+UR7+0x1700], R124 ;  /* 0x0017007c02007988 */ /* 0x0107e80008000007 */
[----:B------:R4:W-:Y:S04]  /*41bf0*/  STS.U8 [R2+UR7+0x1b00], R125 ;  /* 0x001b007d02007988 */ /* 0x0009e80008000007 */
[----:B0-----:R-:W4:Y:S04]  /*41c00*/  LDL.LU R121, [R1+0x628] ;  /* 0x0006280001797983 */ /* 0x001f280000300800 */
[----:B-1----:R-:W4:Y:S04]  /*41c10*/  LDL.LU R122, [R1+0x610] ;  /* 0x00061000017a7983 */ /* 0x002f280000300800 */
[----:B--2---:R-:W2:Y:S04]  /*41c20*/  LDL.LU R123, [R1+0x5fc] ;  /* 0x0005fc00017b7983 */ /* 0x004ea80000300800 */
[----:B---3--:R-:W3:Y:S04]  /*41c30*/  LDL.LU R124, [R1+0x5e8] ;  /* 0x0005e800017c7983 */ /* 0x008ee80000300800 */
[----:B------:R0:W-:Y:S04]  /*41c40*/  STS.U8 [R2+UR7+0x1f00], R126 ;  /* 0x001f007e02007988 */ /* 0x0001e80008000007 */
[----:B----4-:R-:W4:Y:S04]  /*41c50*/  LDL.LU R125, [R1+0x5d4] ;  /* 0x0005d400017d7983 */ /* 0x010f280000300800 */
        /* <DEDUP_REMOVED lines=29> */
[----:B------:R-:W4:Y:S04]  /*41e30*/  LDL.LU R141, [R1+0x45c] ;  /* 0x00045c00018d7983 */ /* 0x000f280000300800 */
[----:B------:R-:W4:Y:S04]  /*41e40*/  LDL.LU R189, [R1+0x63c] ;  /* 0x00063c0001bd7983 */ /* 0x000f280000300800 */
        /* <DEDUP_REMOVED lines=41> */
[----:B------:R0:W-:Y:S01]  /*420e0*/  STS.U8 [R2+UR7+0xff00], R4 ;  /* 0x00ff000402007988 */ /* 0x0001e20008000007 */
[----:B------:R-:W-:-:S02]  /*420f0*/  IMAD.MOV.U32 R195, RZ, RZ, R25 ;  /* 0x000000ffffc37224 */ /* 0x000fc400078e0019 */
[----:B------:R-:W-:Y:S02]  /*42100*/  IMAD.MOV.U32 R213, RZ, RZ, R27 ;  /* 0x000000ffffd57224 */ /* 0x000fe400078e001b */
[----:B------:R-:W-:Y:S02]  /*42110*/  IMAD.MOV.U32 R207, RZ, RZ, R26 ;  /* 0x000000ffffcf7224 */ /* 0x000fe400078e001a */
[----:B------:R-:W-:Y:S02]  /*42120*/  IMAD.MOV.U32 R225, RZ, RZ, R29 ;  /* 0x000000ffffe17224 */ /* 0x000fe400078e001d */
[----:B------:R-:W-:Y:S02]  /*42130*/  IMAD.MOV.U32 R219, RZ, RZ, R28 ;  /* 0x000000ffffdb7224 */ /* 0x000fe400078e001c */
[----:B------:R-:W-:Y:S02]  /*42140*/  IMAD.MOV.U32 R173, RZ, RZ, R31 ;  /* 0x000000ffffad7224 */ /* 0x000fe400078e001f */
[----:B------:R-:W-:-:S02]  /*42150*/  IMAD.MOV.U32 R238, RZ, RZ, R30 ;  /* 0x000000ffffee7224 */ /* 0x000fc400078e001e */
[----:B0-----:R-:W-:Y:S02]  /*42160*/  IMAD.MOV.U32 R2, RZ, RZ, R24 ;  /* 0x000000ffff027224 */ /* 0x001fe400078e0018 */
[----:B------:R-:W4:Y:S04]  /*42170*/  LDL.LU.64 R24, [R1] ;  /* 0x0000000001187983 */ /* 0x000f280000300a00 */
[----:B------:R-:W4:Y:S04]  /*42180*/  LDL.LU.64 R26, [R1+0x8] ;  /* 0x00000800011a7983 */ /* 0x000f280000300a00 */
[----:B------:R-:W4:Y:S01]  /*42190*/  LDL.LU.64 R28, [R1+0x10] ;  /* 0x00001000011c7983 */ /* 0x000f220000300a00 */
[----:B------:R-:W-:-:S02]  /*421a0*/  IMAD.MOV.U32 R176, RZ, RZ, R33 ;  /* 0x000000ffffb07224 */ /* 0x000fc400078e0021 */
[----:B------:R-:W-:Y:S01]  /*421b0*/  IMAD.MOV.U32 R174, RZ, RZ, R32 ;  /* 0x000000ffffae7224 */ /* 0x000fe200078e0020 */
[----:B------:R-:W4:Y:S01]  /*421c0*/  LDL.LU.64 R30, [R1+0x18] ;  /* 0x00001800011e7983 */ /* 0x000f220000300a00 */
[----:B------:R-:W-:Y:S02]  /*421d0*/  IMAD.MOV.U32 R179, RZ, RZ, R35 ;  /* 0x000000ffffb37224 */ /* 0x000fe400078e0023 */
[----:B------:R-:W-:Y:S01]  /*421e0*/  IMAD.MOV.U32 R178, RZ, RZ, R34 ;  /* 0x000000ffffb27224 */ /* 0x000fe200078e0022 */
[----:B------:R-:W4:Y:S01]  /*421f0*/  LDL.LU.64 R32, [R1+0x20] ;  /* 0x0000200001207983 */ /* 0x000f220000300a00 */
[----:B------:R-:W-:Y:S02]  /*42200*/  IMAD.MOV.U32 R184, RZ, RZ, R37 ;  /* 0x000000ffffb87224 */ /* 0x000fe400078e0025 */
[----:B------:R-:W-:Y:S01]  /*42210*/  IMAD.MOV.U32 R180, RZ, RZ, R36 ;  /* 0x000000ffffb47224 */ /* 0x000fe200078e0024 */
        /* <DEDUP_REMOVED lines=10> */
[----:B------:R-:W-:-:S03]  /*422c0*/  IMAD.MOV.U32 R190, RZ, RZ, R44 ;  /* 0x000000ffffbe7224 */ /* 0x000fc600078e002c */
[----:B------:R-:W4:Y:S01]  /*422d0*/  LDL.LU.64 R42, [R1+0x48] ;  /* 0x00004800012a7983 */ /* 0x000f220000300a00 */
[----:B------:R-:W-:Y:S02]  /*422e0*/  IMAD.MOV.U32 R214, RZ, RZ, R143 ;  /* 0x000000ffffd67224 */ /* 0x000fe400078e008f */
[----:B------:R-:W-:Y:S02]  /*422f0*/  IMAD.MOV.U32 R226, RZ, RZ, R144 ;  /* 0x000000ffffe27224 */ /* 0x000fe400078e0090 */
[----:B------:R-:W-:Y:S02]  /*42300*/  IMAD.MOV.U32 R232, RZ, RZ, R145 ;  /* 0x000000ffffe87224 */ /* 0x000fe400078e0091 */
[----:B------:R-:W-:Y:S02]  /*42310*/  IMAD.MOV.U32 R177, RZ, RZ, R146 ;  /* 0x000000ffffb17224 */ /* 0x000fe400078e0092 */
[----:B------:R-:W-:Y:S02]  /*42320*/  IMAD.MOV.U32 R175, RZ, RZ, R147 ;  /* 0x000000ffffaf7224 */ /* 0x000fe400078e0093 */
[----:B------:R-:W-:-:S02]  /*42330*/  IMAD.MOV.U32 R244, RZ, RZ, R148 ;  /* 0x000000fffff47224 */ /* 0x000fc400078e0094 */
[----:B------:R-:W-:Y:S02]  /*42340*/  IMAD.MOV.U32 R231, RZ, RZ, R149 ;  /* 0x000000ffffe77224 */ /* 0x000fe400078e0095 */
[----:B------:R-:W-:Y:S02]  /*42350*/  IMAD.MOV.U32 R201, RZ, RZ, R150 ;  /* 0x000000ffffc97224 */ /* 0x000fe400078e0096 */
[----:B------:R-:W-:Y:S01]  /*42360*/  IMAD.MOV.U32 R3, RZ, RZ, R151 ;  /* 0x000000ffff037224 */ /* 0x000fe200078e0097 */
[----:B------:R-:W-:Y:S04]  /*42370*/  STS.U8 [R13+UR7+0x380], R121 ;  /* 0x000380790d007988 */ /* 0x000fe80008000007 */
[----:B------:R-:W-:Y:S04]  /*42380*/  STS.U8 [R13+UR7+0x780], R122 ;  /* 0x0007807a0d007988 */ /* 0x000fe80008000007 */
[----:B--2---:R-:W-:Y:S04]  /*42390*/  STS.U8 [R13+UR7+0xb80], R123 ;  /* 0x000b807b0d007988 */ /* 0x004fe80008000007 */
[----:B---3--:R-:W-:Y:S04]  /*423a0*/  STS.U8 [R13+UR7+0xf80], R124 ;  /* 0x000f807c0d007988 */ /* 0x008fe80008000007 */
        /* <DEDUP_REMOVED lines=40> */
[----:B0-----:R-:W2:Y:S04]  /*42630*/  LDL.LU.64 R44, [R1+0x50] ;  /* 0x00005000012c7983 */ /* 0x001ea80000300a00 */
[----:B------:R-:W2:Y:S04]  /*42640*/  LDL.LU.64 R46, [R1+0x58] ;  /* 0x00005800012e7983 */ /* 0x000ea80000300a00 */
        /* <DEDUP_REMOVED lines=33> */
[----:B------:R-:W-:Y:S04]  /*42860*/  STS.U8 [R13+UR7+0xb380], R246 ;  /* 0x00b380f60d007988 */ /* 0x000fe80008000007 */
        /* <DEDUP_REMOVED lines=37> */
[----:B------:R0:W-:Y:S01]  /*42ac0*/  STS.U8 [R13+UR7+0xff80], R189 ;  /* 0x00ff80bd0d007988 */ /* 0x0001e20008000007 */
[----:B------:R1:W-:Y:S06]  /*42ad0*/  MEMBAR.ALL.CTA ;  /* 0x0000000000007992 */ /* 0x0003ec0000008000 */
[----:B-1----:R-:W1:Y:S04]  /*42ae0*/  FENCE.VIEW.ASYNC.S ;  /* 0x00000000000073c6 */ /* 0x002e680000000000 */
[----:B0-----:R-:W3:Y:S01]  /*42af0*/  LDL.LU R189, [R1+0xa2c] ;  /* 0x000a2c0001bd7983 */ /* 0x001ee20000300800 */
[----:B-1----:R-:W-:Y:S01]  /*42b00*/  BAR.SYNC.DEFER_BLOCKING 0x0 ;  /* 0x0000000000007b1d */ /* 0x002fe20000010000 */
[----:B---3--:R-:W-:-:S05]  /*42b10*/  IADD3 R189, P6, R189, UR41, RZ ;  /* 0x00000029bdbd7c10 */ /* 0x008fca000ffde0ff */
[----:B------:R0:W-:Y:S04]  /*42b20*/  STL [R1+0xa2c], R189 ;  /* 0x000a2cbd01007387 */ /* 0x0001e80000100800 */
[----:B0-----:R-:W3:Y:S02]  /*42b30*/  LDL.LU R189, [R1+0xc1c] ;  /* 0x000c1c0001bd7983 */ /* 0x001ee40000300800 */
        /* <DEDUP_REMOVED lines=18> */
[----:B---3--:R-:W-:-:S05]  /*42c60*/  IADD3.X R189, R189, UR53, RZ, P0, !PT ;  /* 0x00000035bdbd7c10 */ /* 0x008fca00087fe4ff */
        /* <DEDUP_REMOVED lines=1306> */
[----:B0-----:R-:W3:Y:S01]  /*47e10*/  LDL.LU R189, [R1+0x135c] ;  /* 0x00135c0001bd7983 */ /* 0x001ee20000300800 */
[----:B--2---:R-:W-:Y:S01]  /*47e20*/  WARPGROUP.ARRIVE ;  /* 0x00000000000079c5 */ /* 0x004fe20000000000 */
[----:B------:R-:W-:-:S05]  /*47e30*/  UMOV UR39, 0x40000040 ;  /* 0x4000004000277882 */ /* 0x000fca0000000000 */
[----:B------:R-:W-:Y:S01]  /*47e40*/  QGMMA.64x256x32.F32.E4M3.E4M3 R24, gdesc[UR36], R24, gsb0 ;  /* 0x03e00000241879f3 */ /* 0x000fe20008000818 */
[----:B---3--:R-:W-:-:S05]  /*47e50*/  IADD3 R189, P4, R189, UR42, RZ ;  /* 0x0000002abdbd7c10 */ /* 0x008fca000ff9e0ff */
[----:B------:R0:W-:Y:S04]  /*47e60*/  STL [R1+0x135c], R189 ;  /* 0x00135cbd01007387 */ /* 0x0001e80000100800 */
[----:B0-----:R-:W2:Y:S01]  /*47e70*/  LDL.LU R189, [R1+0x1380] ;  /* 0x0013800001bd7983 */ /* 0x001ea20000300800 */
[----:B------:R-:W-:Y:S02]  /*47e80*/  WARPGROUP.DEPBAR.LE gsb0, 0x0 ;  /* 0x00008000000079c5 */ /* 0x000fe40000010000 */
[----:B------:R-:W-:-:S15]  /*47e90*/  WARPGROUP.ARRIVE ;  /* 0x00000000000079c5 */ /* 0x000fde0000000000 */
[----:B------:R-:W-:Y:S01]  /*47ea0*/  QGMMA.64x256x32.F32.E4M3.E4M3 R24, gdesc[UR24], R24, gsb0 ;  /* 0x03e00000181879f3 */ /* 0x000fe20008000818 */
[----:B--2---:R-:W-:-:S05]  /*47eb0*/  IADD3.X R189, R189, UR52, RZ, P5, !PT ;  /* 0x00000034bdbd7c10 */ /* 0x004fca000affe4ff */
[----:B------:R0:W-:Y:S04]  /*47ec0*/  STL [R1+0x1380], R189 ;  /* 0x001380bd01007387 */ /* 0x0001e80000100800 */
[----:B0-----:R-:W2:Y:S01]  /*47ed0*/  LDL.LU R189, [R1+0x1354] ;  /* 0x0013540001bd7983 */ /* 0x001ea20000300800 */
[----:B------:R-:W-:Y:S02]  /*47ee0*/  WARPGROUP.DEPBAR.LE gsb0, 0x0 ;  /* 0x00008000000079c5 */ /* 0x000fe40000010000 */
[----:B------:R-:W-:-:S15]  /*47ef0*/  WARPGROUP.ARRIVE ;  /* 0x00000000000079c5 */ /* 0x000fde0000000000 */
[----:B------:R-:W-:Y:S01]  /*47f00*/  QGMMA.64x256x32.F32.E4M3.E4M3 R24, gdesc[UR28], R24, gsb0 ;  /* 0x03e000001c1879f3 */ /* 0x000fe20008000818 */
[----:B--2---:R-:W-:-:S05]  /*47f10*/  IADD3 R189, P5, R189, UR42, RZ ;  /* 0x0000002abdbd7c10 */ /* 0x004fca000ffbe0ff */
[----:B------:R0:W-:Y:S04]  /*47f20*/  STL [R1+0x1354], R189 ;  /* 0x001354bd01007387 */ /* 0x0001e80000100800 */
[----:B0-----:R-:W2:Y:S01]  /*47f30*/  LDL.LU R189, [R1+0x1378] ;  /* 0x0013780001bd7983 */ /* 0x001ea20000300800 */
[----:B------:R-:W-:Y:S02]  /*47f40*/  WARPGROUP.DEPBAR.LE gsb0, 0x0 ;  /* 0x00008000000079c5 */ /* 0x000fe40000010000 */
[----:B------:R-:W-:-:S15]  /*47f50*/  WARPGROUP.ARRIVE ;  /* 0x00000000000079c5 */ /* 0x000fde0000000000 */
[----:B------:R-:W-:Y:S03]  /*47f60*/  QGMMA.64x256x32.F32.E4M3.E4M3 R24, gdesc[UR32], R24, gsb0 ;  /* 0x03e00000201879f3 */ /* 0x000fe60008000818 */
[----:B------:R-:W-:Y:S02]  /*47f70*/  WARPGROUP.DEPBAR.LE gsb0, 0x0 ;  /* 0x00008000000079c5 */ /* 0x000fe40000010000 */
[----:B--2---:R-:W-:-:S05]  /*47f80*/  IADD3.X R189, R189, UR52, RZ, P6, !PT ;  /* 0x00000034bdbd7c10 */ /* 0x004fca000b7fe4ff */
[----:B------:R-:W-:Y:S04]  /*47f90*/  STL [R1+0x1378], R189 ;  /* 0x001378bd01007387 */ /* 0x000fe80000100800 */
[----:B------:R-:W-:Y:S04]  /*47fa0*/  STL.64 [R1], R24 ;  /* 0x0000001801007387 */ /* 0x000fe80000100a00 */
        /* <DEDUP_REMOVED lines=63> */
[----:B0-----:R-:W2:Y:S04]  /*483a0*/  LDL.LU.64 R150, [R1+0x1bd0] ;  /* 0x001bd00001967983 */ /* 0x001ea80000300a00 */
[----:B------:R-:W3:Y:S04]  /*483b0*/  LDL.LU.64 R148, [R1+0x1bc8] ;  /* 0x001bc80001947983 */ /* 0x000ee80000300a00 */
[----:B------:R-:W4:Y:S04]  /*483c0*/  LDL.LU.64 R146, [R1+0x1bc0] ;  /* 0x001bc00001927983 */ /* 0x000f280000300a00 */
[----:B------:R-:W2:Y:S04]  /*483d0*/  LDL.LU.64 R144, [R1+0x1bb8] ;  /* 0x001bb80001907983 */ /* 0x000ea80000300a00 */
        /* <DEDUP_REMOVED lines=59> */
[----:B------:R-:W4:Y:S01]  /*48790*/  LDL.LU.64 R24, [R1+0x19d8] ;  /* 0x0019d80001187983 */ /* 0x000f220000300a00 */
[----:B---3--:R-:W-:-:S02]  /*487a0*/  IADD3 R125, P6, R125, UR42, RZ ;  /* 0x0000002a7d7d7c10 */ /* 0x008fc4000ffde0ff */
[----:B--2---:R-:W-:Y:S02]  /*487b0*/  IADD3.X R126, R126, UR52, RZ, P1, !PT ;  /* 0x000000347e7e7c10 */ /* 0x004fe40008ffe4ff */
[----:B------:R-:W-:Y:S02]  /*487c0*/  IADD3 R127, P1, R127, UR42, RZ ;  /* 0x0000002a7f7f7c10 */ /* 0x000fe4000ff3e0ff */
[----:B----4-:R-:W-:Y:S01]  /*487d0*/  IADD3.X R128, R128, UR52, RZ, P2, !PT ;  /* 0x0000003480807c10 */ /* 0x010fe200097fe4ff */
[----:B------:R0:W-:Y:S01]  /*487e0*/  STL [R1+0x134c], R125 ;  /* 0x00134c7d01007387 */ /* 0x0001e20000100800 */
[----:B------:R-:W-:Y:S02]  /*487f0*/  IADD3 R129, P2, R129, UR42, RZ ;  /* 0x0000002a81817c10 */ /* 0x000fe4000ff5e0ff */
[----:B------:R-:W-:Y:S02]  /*48800*/  IADD3.X R130, R130, UR52, RZ, P3, !PT ;  /* 0x0000003482827c10 */ /* 0x000fe40009ffe4ff */
[----:B------:R-:W-:Y:S01]  /*48810*/  IADD3 R131, P3, R131, UR42, RZ ;  /* 0x0000002a83837c10 */ /* 0x000fe2000ff7e0ff */
[----:B0-----:R-:W2:Y:S04]  /*48820*/  LDL.LU R125, [R1+0x19d0] ;  /* 0x0019d000017d7983 */ /* 0x001ea80000300800 */
[----:B------:R0:W-:Y:S01]  /*48830*/  STL [R1+0x1370], R126 ;  /* 0x0013707e01007387 */ /* 0x0001e20000100800 */
[----:B------:R-:W-:-:S02]  /*48840*/  IADD3.X R132, R132, UR52, RZ, P4, !PT ;  /* 0x0000003484847c10 */ /* 0x000fc4000a7fe4ff */
[----:B------:R-:W-:Y:S01]  /*48850*/  IADD3 R133, P4, R133, UR42, RZ ;  /* 0x0000002a85857c10 */ /* 0x000fe2000ff9e0ff */
[----:B0-----:R-:W2:Y:S04]  /*48860*/  LDL.LU R126, [R1+0x19cc] ;  /* 0x0019cc00017e7983 */ /* 0x001ea80000300800 */
[----:B------:R0:W-:Y:S01]  /*48870*/  STL [R1+0x1344], R127 ;  /* 0x0013447f01007387 */ /* 0x0001e20000100800 */
[----:B------:R-:W-:-:S03]  /*48880*/  IADD3.X R134, R134, UR52, RZ, P5, !PT ;  /* 0x0000003486867c10 */ /* 0x000fc6000affe4ff */
[----:B0-----:R-:W2:Y:S04]  /*48890*/  LDL.LU R127, [R1+0x19c8] ;  /* 0x0019c800017f7983 */ /* 0x001ea80000300800 */
[----:B------:R0:W-:Y:S01]  /*488a0*/  STL [R1+0x1368], R128 ;  /* 0x0013688001007387 */ /* 0x0001e20000100800 */
[----:B------:R-:W-:-:S03]  /*488b0*/  IADD3 R135, P5, R135, UR42, RZ ;  /* 0x0000002a87877c10 */ /* 0x000fc6000ffbe0ff */
        /* <DEDUP_REMOVED lines=49> */
[----:B------:R0:W-:Y:S04]  /*48bd0*/  STL [R1+0x12fc], R145 ;  /* 0x0012fc9101007387 */ /* 0x0001e80000100800 */
        /* <DEDUP_REMOVED lines=13> */
[----:B------:R-:W3:Y:S02]  /*48cb0*/  LDL.LU R189, [R1+0x1308] ;  /* 0x0013080001bd7983 */ /* 0x000ee40000300800 */
        /* <DEDUP_REMOVED lines=1024> */
[----:B------:R0:W-:Y:S02]  /*4ccc0*/  STL [R1+0xd8c], R189 ;  /* 0x000d8cbd01007387 */ /* 0x0001e40000100800 */
[----:B0-----:R-:W-:Y:S02]  /*4ccd0*/  IMAD.MOV.U32 R189, RZ, RZ, R195 ;  /* 0x000000ffffbd7224 */ /* 0x001fe400078e00c3 */
[----:B------:R-:W-:Y:S02]  /*4cce0*/  IMAD.MOV.U32 R195, RZ, RZ, R201 ;  /* 0x000000ffffc37224 */ /* 0x000fe400078e00c9 */
[----:B------:R-:W-:Y:S02]  /*4ccf0*/  IMAD.MOV.U32 R201, RZ, RZ, R207 ;  /* 0x000000ffffc97224 */ /* 0x000fe400078e00cf */
[----:B------:R-:W-:Y:S02]  /*4cd00*/  IMAD.MOV.U32 R207, RZ, RZ, R213 ;  /* 0x000000ffffcf7224 */ /* 0x000fe400078e00d5 */
[----:B------:R-:W-:-:S02]  /*4cd10*/  IMAD.MOV.U32 R213, RZ, RZ, R219 ;  /* 0x000000ffffd57224 */ /* 0x000fc400078e00db */
        /* <DEDUP_REMOVED lines=19> */
[----:B------:R-:W-:Y:S01]  /*4ce50*/  IMAD.MOV.U32 R220, RZ, RZ, R226 ;  /* 0x000000ffffdc7224 */ /* 0x000fe200078e00e2 */
[----:B------:R-:W-:Y:S01]  /*4ce60*/  IADD3.X R189, R189, UR52, RZ, P5, !PT ;  /* 0x00000034bdbd7c10 */ /* 0x000fe2000affe4ff */
[----:B------:R-:W-:Y:S02]  /*4ce70*/  IMAD.MOV.U32 R226, RZ, RZ, R232 ;  /* 0x000000ffffe27224 */ /* 0x000fe400078e00e8 */
[----:B------:R-:W-:Y:S02]  /*4ce80*/  IMAD.MOV.U32 R232, RZ, RZ, R239 ;  /* 0x000000ffffe87224 */ /* 0x000fe400078e00ef */
[----:B------:R-:W-:Y:S02]  /*4ce90*/  IMAD.MOV.U32 R239, RZ, RZ, R245 ;  /* 0x000000ffffef7224 */ /* 0x000fe400078e00f5 */
[----:B------:R-:W3:Y:S04]  /*4cea0*/  LDL.LU R245, [R1+0x658] ;  /* 0x0006580001f57983 */ /* 0x000ee80000300800 */
[----:B------:R0:W-:Y:S04]  /*4ceb0*/  STL [R1+0xdb0], R189 ;  /* 0x000db0bd01007387 */ /* 0x0001e80000100800 */
[----:B0-----:R-:W4:Y:S02]  /*4cec0*/  LDL.LU R189, [R1+0xd84] ;  /* 0x000d840001bd7983 */ /* 0x001f240000300800 */
[----:B----4-:R-:W-:-:S05]  /*4ced0*/  IADD3 R189, P5, R189, UR42, RZ ;  /* 0x0000002abdbd7c10 */ /* 0x010fca000ffbe0ff */
[----:B------:R0:W-:Y:S04]  /*4cee0*/  STL [R1+0xd84], R189 ;  /* 0x000d84bd01007387 */ /* 0x0001e80000100800 */
[----:B0-----:R-:W4:Y:S02]  /*4cef0*/  LDL.LU R189, [R1+0xda8] ;  /* 0x000da80001bd7983 */ /* 0x001f240000300800 */
[----:B----4-:R-:W-:-:S05]  /*4cf00*/  IADD3.X R189, R189, UR52, RZ, P6, !PT ;  /* 0x00000034bdbd7c10 */ /* 0x010fca000b7fe4ff */
        /* <DEDUP_REMOVED lines=531> */
[----:B------:R-:W-:Y:S01]  /*4f040*/  IMAD.MOV.U32 R232, RZ, RZ, R239 ;  /* 0x000000ffffe87224 */ /* 0x000fe200078e00ef */
[----:B------:R-:W-:Y:S01]  /*4f050*/  IADD3 R189, P6, R189, UR42, RZ ;  /* 0x0000002abdbd7c10 */ /* 0x000fe2000ffde0ff */
[----:B---3--:R-:W-:Y:S02]  /*4f060*/  IMAD.MOV.U32 R239, RZ, RZ, R245 ;  /* 0x000000ffffef7224 */ /* 0x008fe400078e00f5 */
[----:B------:R-:W-:-:S02]  /*4f070*/  IMAD.MOV.U32 R245, RZ, RZ, R2 ;  /* 0x000000fffff57224 */ /* 0x000fc400078e0002 */
[----:B------:R-:W-:Y:S02]  /*4f080*/  IMAD.MOV.U32 R2, RZ, RZ, R252 ;  /* 0x000000ffff027224 */ /* 0x000fe400078e00fc */
[----:B------:R-:W3:Y:S04]  /*4f090*/  LDL.LU R252, [R1+0x1964] ;  /* 0x0019640001fc7983 */ /* 0x000ee80000300800 */
        /* <DEDUP_REMOVED lines=310> */
[----:B0-----:R-:W4:Y:S01]  /*50400*/  LDL.LU R189, [R1+0x71c] ;  /* 0x00071c0001bd7983 */ /* 0x001f220000300800 */
[----:B---3--:R-:W-:Y:S02]  /*50410*/  IADD3.X R252, R252, UR52, RZ, P5, !PT ;  /* 0x00000034fcfc7c10 */ /* 0x008fe4000affe4ff */
[----:B----4-:R-:W-:-:S05]  /*50420*/  IADD3 R189, P4, R189, UR42, RZ ;  /* 0x0000002abdbd7c10 */ /* 0x010fca000ff9e0ff */
[----:B------:R-:W-:Y:S04]  /*50430*/  STL [R1+0x71c], R189 ;  /* 0x00071cbd01007387 */ /* 0x000fe80000100800 */
[----:B------:R0:W-:Y:S04]  /*50440*/  STL [R1+0x740], R252 ;  /* 0x000740fc01007387 */ /* 0x0001e80000100800 */
[----:B0-----:R-:W3:Y:S04]  /*50450*/  LDL.LU R252, [R1+0x1960] ;  /* 0x0019600001fc7983 */ /* 0x001ee80000300800 */
[----:B------:R-:W4:Y:S02]  /*50460*/  LDL.LU R189, [R1+0x714] ;  /* 0x0007140001bd7983 */ /* 0x000f240000300800 */
[----:B----4-:R-:W-:-:S05]  /*50470*/  IADD3 R189, P5, R189, UR42, RZ ;  /* 0x0000002abdbd7c10 */ /* 0x010fca000ffbe0ff */
[----:B------:R0:W-:Y:S04]  /*50480*/  STL [R1+0x714], R189 ;  /* 0x000714bd01007387 */ /* 0x0001e80000100800 */
[----:B0-----:R-:W4:Y:S02]  /*50490*/  LDL.LU R189, [R1+0x738] ;  /* 0x0007380001bd7983 */ /* 0x001f240000300800 */
[----:B----4-:R-:W-:Y:S02]  /*504a0*/  IADD3.X R189, R189, UR52, RZ, P6, !PT ;  /* 0x00000034bdbd7c10 */ /* 0x010fe4000b7fe4ff */
[----:B------:R-:W-:-:S03]  /*504b0*/  IADD3 R236, P6, R236, UR42, RZ ;  /* 0x0000002aecec7c10 */ /* 0x000fc6000ffde0ff */
[----:B------:R-:W-:Y:S04]  /*504c0*/  STL [R1+0x738], R189 ;  /* 0x000738bd01007387 */ /* 0x000fe80000100800 */
[----:B------:R0:W-:Y:S04]  /*504d0*/  STL [R1+0x70c], R236 ;  /* 0x00070cec01007387 */ /* 0x0001e80000100800 */
[----:B0-----:R-:W4:Y:S04]  /*504e0*/  LDL.LU R236, [R1+0x195c] ;  /* 0x00195c0001ec7983 */ /* 0x001f280000300800 */
[----:B------:R-:W2:Y:S02]  /*504f0*/  LDL.LU R189, [R1+0x730] ;  /* 0x0007300001bd7983 */ /* 0x000ea40000300800 */
[----:B--2---:R-:W-:-:S02]  /*50500*/  IADD3.X R189, R189, UR52, RZ, P1, !PT ;  /* 0x00000034bdbd7c10 */ /* 0x004fc40008ffe4ff */
[----:B------:R-:W-:-:S03]  /*50510*/  IADD3 R0, P1, R0, UR42, RZ ;  /* 0x0000002a00007c10 */ /* 0x000fc6000ff3e0ff */
[----:B------:R-:W-:Y:S04]  /*50520*/  STL [R1+0x730], R189 ;  /* 0x000730bd01007387 */ /* 0x000fe80000100800 */
        /* <DEDUP_REMOVED lines=18> */
[----:B--2---:R-:W-:Y:S02]  /*50650*/  IADD3.X R0, R0, UR52, RZ, P5, !PT ;  /* 0x0000003400007c10 */ /* 0x004fe4000affe4ff */
[----:B---3--:R-:W-:-:S05]  /*50660*/  IADD3 R189, P4, R189, UR42, RZ ;  /* 0x0000002abdbd7c10 */ /* 0x008fca000ff9e0ff */
[----:B------:R-:W-:Y:S04]  /*50670*/  STL [R1+0x6ec], R189 ;  /* 0x0006ecbd01007387 */ /* 0x000fe80000100800 */
[----:B------:R0:W-:Y:S04]  /*50680*/  STL [R1+0x710], R0 ;  /* 0x0007100001007387 */ /* 0x0001e80000100800 */
[----:B0-----:R-:W2:Y:S04]  /*50690*/  LDL.LU R0, [R1+0x1954] ;  /* 0x0019540001007983 */ /* 0x001ea80000300800 */
[----:B------:R-:W3:Y:S01]  /*506a0*/  LDL.LU R189, [R1+0x6e4] ;  /* 0x0006e40001bd7983 */ /* 0x000ee20000300800 */
[----:B------:R-:W-:-:S02]  /*506b0*/  IADD3.X R251, R251, UR52, RZ, P6, !PT ;  /* 0x00000034fbfb7c10 */ /* 0x000fc4000b7fe4ff */
[----:B------:R-:W-:Y:S02]  /*506c0*/  IADD3.X R250, R250, UR52, RZ, P1, !PT ;  /* 0x00000034fafa7c10 */ /* 0x000fe40008ffe4ff */
[----:B------:R-:W-:Y:S02]  /*506d0*/  IADD3 R252, P1, R252, UR42, RZ ;  /* 0x0000002afcfc7c10 */ /* 0x000fe4000ff3e0ff */
[----:B---3--:R-:W-:Y:S02]  /*506e0*/  IADD3 R189, P5, R189, UR42, RZ ;  /* 0x0000002abdbd7c10 */ /* 0x008fe4000ffbe0ff */
[----:B--2---:R-:W-:-:S03]  /*506f0*/  IADD3 R0, P6, R0, UR42, RZ ;  /* 0x0000002a00007c10 */ /* 0x004fc6000ffde0ff */
[----:B------:R-:W-:Y:S04]  /*50700*/  STL [R1+0x6e4], R189 ;  /* 0x0006e4bd01007387 */ /* 0x000fe80000100800 */
[----:B------:R0:W-:Y:S04]  /*50710*/  STL [R1+0x708], R251 ;  /* 0x000708fb01007387 */ /* 0x0001e80000100800 */
[----:B0-----:R-:W2:Y:S04]  /*50720*/  LDL.LU R251, [R1+0x1950] ;  /* 0x0019500001fb7983 */ /* 0x001ea80000300800 */
[----:B------:R0:W-:Y:S04]  /*50730*/  STL [R1+0x6dc], R0 ;  /* 0x0006dc0001007387 */ /* 0x0001e80000100800 */
[----:B0-----:R-:W3:Y:S04]  /*50740*/  LDL.LU R0, [R1+0x194c] ;  /* 0x00194c0001007983 */ /* 0x001ee80000300800 */
[----:B------:R0:W-:Y:S04]  /*50750*/  STL [R1+0x700], R250 ;  /* 0x000700fa01007387 */ /* 0x0001e80000100800 */
[----:B0-----:R-:W4:Y:S04]  /*50760*/  LDL.LU R250, [R1+0x1948] ;  /* 0x0019480001fa7983 */ /* 0x001f280000300800 */
[----:B------:R0:W-:Y:S04]  /*50770*/  STL [R1+0x6d4], R252 ;  /* 0x0006d4fc01007387 */ /* 0x0001e80000100800 */
[----:B0-----:R-:W3:Y:S04]  /*50780*/  LDL.LU R252, [R1+0x1944] ;  /* 0x0019440001fc7983 */ /* 0x001ee80000300800 */
[----:B------:R-:W2:Y:S01]  /*50790*/  LDL.LU R189, [R1+0x6f8] ;  /* 0x0006f80001bd7983 */ /* 0x000ea20000300800 */
[----:B------:R-:W-:Y:S01]  /*507a0*/  WARPGROUP.ARRIVE ;  /* 0x00000000000079c5 */ /* 0x000fe20000000000 */
[----:B------:R-:W-:Y:S01]  /*507b0*/  UMOV UR8, UR36 ;  /* 0x0000002400087c82 */ /* 0x000fe20008000000 */
[----:B------:R-:W-:-:S04]  /*507c0*/  UMOV UR9, UR37 ;  /* 0x0000002500097c82 */ /* 0x000fc80008000000 */
[----:B------:R-:W-:Y:S01]  /*507d0*/  QGMMA.64x256x32.F32.E4M3.E4M3 R24, gdesc[UR8], R24, gsb0 ;  /* 0x03e00000081879f3 */ /* 0x000fe20008000818 */
[----:B--2---:R-:W-:Y:S02]  /*507e0*/  IADD3.X R189, R189, UR52, RZ, P2, !PT ;  /* 0x00000034bdbd7c10 */ /* 0x004fe400097fe4ff */
[----:B------:R-:W-:-:S03]  /*507f0*/  IADD3 R249, P2, R249, UR42, RZ ;  /* 0x0000002af9f97c10 */ /* 0x000fc6000ff5e0ff */
[----:B------:R-:W-:Y:S04]  /*50800*/  STL [R1+0x6f8], R189 ;  /* 0x0006f8bd01007387 */ /* 0x000fe80000100800 */
[----:B------:R0:W-:Y:S04]  /*50810*/  STL [R1+0x6cc], R249 ;  /* 0x0006ccf901007387 */ /* 0x0001e80000100800 */
[----:B0-----:R-:W2:Y:S04]  /*50820*/  LDL.LU R249, [R1+0x1940] ;  /* 0x0019400001f97983 */ /* 0x001ea80000300800 */
[----:B------:R-:W4:Y:S01]  /*50830*/  LDL.LU R189, [R1+0x6f0] ;  /* 0x0006f00001bd7983 */ /* 0x000f220000300800 */
[----:B------:R-:W-:-:S02]  /*50840*/  WARPGROUP.DEPBAR.LE gsb0, 0x0 ;  /* 0x00008000000079c5 */ /* 0x000fc40000010000 */
[----:B------:R-:W-:Y:S01]  /*50850*/  WARPGROUP.ARRIVE ;  /* 0x00000000000079c5 */ /* 0x000fe20000000000 */
[----:B------:R-:W-:Y:S01]  /*50860*/  UMOV UR12, UR24 ;  /* 0x00000018000c7c82 */ /* 0x000fe20008000000 */
[----:B------:R-:W-:-:S05]  /*50870*/  UMOV UR13, UR25 ;  /* 0x00000019000d7c82 */ /* 0x000fca0008000000 */
[----:B------:R-:W-:Y:S01]  /*50880*/  QGMMA.64x256x32.F32.E4M3.E4M3 R24, gdesc[UR12], R24, gsb0 ;  /* 0x03e000000c1879f3 */ /* 0x000fe20008000818 */
[----:B----4-:R-:W-:Y:S02]  /*50890*/  IADD3.X R189, R189, UR52, RZ, P3, !PT ;  /* 0x00000034bdbd7c10 */ /* 0x010fe40009ffe4ff */
[----:B------:R-:W-:Y:S02]  /*508a0*/  IADD3 R248, P3, R248, UR42, RZ ;  /* 0x0000002af8f87c10 */ /* 0x000fe4000ff7e0ff */
[----:B--2---:R-:W-:Y:S01]  /*508b0*/  IADD3.X R249, R249, UR52, RZ, P4, !PT ;  /* 0x00000034f9f97c10 */ /* 0x004fe2000a7fe4ff */
[----:B------:R-:W-:Y:S04]  /*508c0*/  STL [R1+0x6f0], R189 ;  /* 0x0006f0bd01007387 */ /* 0x000fe80000100800 */
[----:B------:R0:W-:Y:S04]  /*508d0*/  STL [R1+0x6c4], R248 ;  /* 0x0006c4f801007387 */ /* 0x0001e80000100800 */
[----:B0-----:R0:W5:Y:S04]  /*508e0*/  LDL.LU R248, [R1+0x193c] ;  /* 0x00193c0001f87983 */ /* 0x0011680000300800 */
[----:B------:R1:W-:Y:S04]  /*508f0*/  STL [R1+0x6e8], R249 ;  /* 0x0006e8f901007387 */ /* 0x0003e80000100800 */
[----:B-1----:R0:W5:Y:S04]  /*50900*/  LDL.LU R249, [R1+0x1938] ;  /* 0x0019380001f97983 */ /* 0x0021680000300800 */
[----:B------:R-:W2:Y:S01]  /*50910*/  LDL.LU R189, [R1+0x6bc] ;  /* 0x0006bc0001bd7983 */ /* 0x000ea20000300800 */
[----:B------:R-:W-:Y:S01]  /*50920*/  IADD3.X R250, R250, UR52, RZ, P5, !PT ;  /* 0x00000034fafa7c10 */ /* 0x000fe2000affe4ff */
[----:B------:R-:W-:-:S02]  /*50930*/  WARPGROUP.DEPBAR.LE gsb0, 0x0 ;  /* 0x00008000000079c5 */ /* 0x000fc40000010000 */
[----:B------:R-:W-:Y:S01]  /*50940*/  WARPGROUP.ARRIVE ;  /* 0x00000000000079c5 */ /* 0x000fe20000000000 */
[----:B------:R-:W-:Y:S01]  /*50950*/  UMOV UR16, UR28 ;  /* 0x0000001c00107c82 */ /* 0x000fe20008000000 */
[----:B------:R-:W-:-:S04]  /*50960*/  UMOV UR17, UR29 ;  /* 0x0000001d00117c82 */ /* 0x000fc80008000000 */
[----:B------:R-:W-:Y:S01]  /*50970*/  QGMMA.64x256x32.F32.E4M3.E4M3 R24, gdesc[UR16], R24, gsb0 ;  /* 0x03e00000101879f3 */ /* 0x000fe20008000818 */
[----:B------:R-:W-:Y:S01]  /*50980*/  UMOV UR20, UR32 ;  /* 0x0000002000147c82 */ /* 0x000fe20008000000 */
[----:B------:R-:W-:Y:S01]  /*50990*/  UMOV UR21, UR33 ;  /* 0x0000002100157c82 */ /* 0x000fe20008000000 */
[----:B--2---:R-:W-:-:S05]  /*509a0*/  IADD3 R189, P4, R189, UR42, RZ ;  /* 0x0000002abdbd7c10 */ /* 0x004fca000ff9e0ff */
[----:B------:R-:W-:Y:S04]  /*509b0*/  STL [R1+0x6bc], R189 ;  /* 0x0006bcbd01007387 */ /* 0x000fe80000100800 */
[----:B------:R1:W-:Y:S04]  /*509c0*/  STL [R1+0x6e0], R250 ;  /* 0x0006e0fa01007387 */ /* 0x0003e80000100800 */
[----:B-1----:R0:W5:Y:S04]  /*509d0*/  LDL.LU R250, [R1+0x1934] ;  /* 0x0019340001fa7983 */ /* 0x0021680000300800 */
[----:B------:R-:W2:Y:S01]  /*509e0*/  LDL.LU R189, [R1+0x6b4] ;  /* 0x0006b40001bd7983 */ /* 0x000ea20000300800 */
[----:B------:R-:W-:-:S02]  /*509f0*/  WARPGROUP.DEPBAR.LE gsb0, 0x0 ;  /* 0x00008000000079c5 */ /* 0x000fc40000010000 */
[----:B------:R-:W-:-:S06]  /*50a00*/  WARPGROUP.ARRIVE ;  /* 0x00000000000079c5 */ /* 0x000fcc0000000000 */
[----:B------:R-:W-:Y:S01]  /*50a10*/  QGMMA.64x256x32.F32.E4M3.E4M3 R24, gdesc[UR20], R24, gsb0 ;  /* 0x03e00000141879f3 */ /* 0x000fe20008000818 */
[----:B------:R-:W-:Y:S02]  /*50a20*/  IADD3.X R251, R251, UR52, RZ, P6, !PT ;  /* 0x00000034fbfb7c10 */ /* 0x000fe4000b7fe4ff */
[----:B---3--:R-:W-:Y:S02]  /*50a30*/  IADD3 R252, P6, R252, UR42, RZ ;  /* 0x0000002afcfc7c10 */ /* 0x008fe4000ffde0ff */
[----:B------:R-:W-:Y:S02]  /*50a40*/  IADD3.X R236, R236, UR52, RZ, P1, !PT ;  /* 0x00000034ecec7c10 */ /* 0x000fe40008ffe4ff */
[----:B------:R-:W-:Y:S02]  /*50a50*/  IADD3 R0, P1, R0, UR42, RZ ;  /* 0x0000002a00007c10 */ /* 0x000fe4000ff3e0ff */
[----:B------:R-:W-:Y:S02]  /*50a60*/  IADD3.X R195, R195, UR52, RZ, P2, !PT ;  /* 0x00000034c3c37c10 */ /* 0x000fe400097fe4ff */
[----:B------:R-:W-:-:S02]  /*50a70*/  IADD3 R201, P2, R201, UR42, RZ ;  /* 0x0000002ac9c97c10 */ /* 0x000fc4000ff5e0ff */
[----:B------:R-:W-:Y:S02]  /*50a80*/  IADD3.X R207, R207, UR52, RZ, P3, !PT ;  /* 0x00000034cfcf7c10 */ /* 0x000fe40009ffe4ff */
[----:B------:R-:W-:Y:S02]  /*50a90*/  IADD3 R213, P3, R213, UR42, RZ ;  /* 0x0000002ad5d57c10 */ /* 0x000fe4000ff7e0ff */
        /* <DEDUP_REMOVED lines=17> */
[----:B------:R-:W-:Y:S02]  /*50bb0*/  IADD3.X R232, R232, UR52, RZ, P3, !PT ;  /* 0x00000034e8e87c10 */ /* 0x000fe40009ffe4ff */
[----:B------:R-:W-:Y:S02]  /*50bc0*/  IADD3.X R239, R239, UR52, RZ, P4, !PT ;  /* 0x00000034efef7c10 */ /* 0x000fe4000a7fe4ff */
[----:B------:R-:W-:Y:S01]  /*50bd0*/  IADD3.X R3, R3, UR52, RZ, P1, !PT ;  /* 0x0000003403037c10 */ /* 0x000fe20008ffe4ff */
[----:B------:R-:W-:Y:S01]  /*50be0*/  UIADD3 UR4, UR4, 0x1, URZ ;  /* 0x0000000104047890 */ /* 0x000fe2000fffe03f */
[----:B------:R-:W-:-:S03]  /*50bf0*/  IADD3.X R2, R2, UR52, RZ, P6, !PT ;  /* 0x0000003402027c10 */ /* 0x000fc6000b7fe4ff */
[----:B------:R-:W-:-:S06]  /*50c00*/  UISETP.NE.U32.AND UP0, UPT, UR4, UR6, UPT ;  /* 0x000000060400728c */ /* 0x000fcc000bf05070 */
[----:B------:R-:W-:Y:S02]  /*50c10*/  PLOP3.LUT P0, PT, PT, PT, UP0, 0x80, 0x0 ;  /* 0x000000000000781c */ /* 0x000fe40003f0f008 */
[----:B--2---:R-:W-:-:S05]  /*50c20*/  IADD3 R189, P5, R189, UR42, RZ ;  /* 0x0000002abdbd7c10 */ /* 0x004fca000ffbe0ff */
[----:B------:R-:W-:Y:S04]  /*50c30*/  STL [R1+0x6b4], R189 ;  /* 0x0006b4bd01007387 */ /* 0x000fe80000100800 */
[----:B------:R1:W-:Y:S01]  /*50c40*/  STL [R1+0x6d8], R251 ;  /* 0x0006d8fb01007387 */ /* 0x0003e20000100800 */
[----:B------:R-:W-:-:S03]  /*50c50*/  IADD3.X R231, R231, UR52, RZ, P5, !PT ;  /* 0x00000034e7e77c10 */ /* 0x000fc6000affe4ff */
[----:B-1----:R0:W5:Y:S04]  /*50c60*/  LDL.LU R251, [R1+0x1930] ;  /* 0x0019300001fb7983 */ /* 0x0021680000300800 */
[----:B------:R1:W-:Y:S01]  /*50c70*/  STL [R1+0x6ac], R252 ;  /* 0x0006acfc01007387 */ /* 0x0003e20000100800 */
[----:B------:R-:W-:-:S03]  /*50c80*/  IADD3 R238, P5, R238, UR42, RZ ;  /* 0x0000002aeeee7c10 */ /* 0x000fc6000ffbe0ff */
[----:B-1----:R0:W5:Y:S04]  /*50c90*/  LDL.LU R252, [R1+0x192c] ;  /* 0x00192c0001fc7983 */ /* 0x0021680000300800 */
[----:B------:R1:W-:Y:S04]  /*50ca0*/  STL [R1+0x6d0], R236 ;  /* 0x0006d0ec01007387 */ /* 0x0003e80000100800 */
[----:B-1----:R0:W5:Y:S04]  /*50cb0*/  LDL.LU R236, [R1+0x1928] ;  /* 0x0019280001ec7983 */ /* 0x0021680000300800 */
[----:B------:R1:W-:Y:S04]  /*50cc0*/  STL [R1+0x6a4], R0 ;  /* 0x0006a40001007387 */ /* 0x0003e80000100800 */
[----:B-1----:R0:W5:Y:S04]  /*50cd0*/  LDL.LU R0, [R1+0x1924] ;  /* 0x0019240001007983 */ /* 0x0021680000300800 */
[----:B------:R0:W-:Y:S04]  /*50ce0*/  STL [R1+0x6c8], R195 ;  /* 0x0006c8c301007387 */ /* 0x0001e80000100800 */
        /* <DEDUP_REMOVED lines=12> */
[----:B------:R0:W-:Y:S01]  /*50db0*/  STL [R1+0x66c], R177 ;  /* 0x00066cb101007387 */ /* 0x0001e20000100800 */
[----:B------:R-:W-:-:S03]  /*50dc0*/  IADD3.X R190, R190, UR52, RZ, P5, !PT ;  /* 0x00000034bebe7c10 */ /* 0x000fc6000affe4ff */
[----:B------:R0:W-:Y:S01]  /*50dd0*/  STL [R1+0x690], R178 ;  /* 0x000690b201007387 */ /* 0x0001e20000100800 */
[----:B------:R-:W-:-:S03]  /*50de0*/  IADD3 R196, P5, R196, UR42, RZ ;  /* 0x0000002ac4c47c10 */ /* 0x000fc6000ffbe0ff */
        /* <DEDUP_REMOVED lines=10> */
[----:B------:R0:W-:Y:S04]  /*50e90*/  STL [R1+0x668], R226 ;  /* 0x000668e201007387 */ /* 0x0001e80000100800 */
[----:B------:R0:W-:Y:S04]  /*50ea0*/  STL [R1+0x660], R232 ;  /* 0x000660e801007387 */ /* 0x0001e80000100800 */
[----:B------:R0:W-:Y:S04]  /*50eb0*/  STL [R1+0x658], R239 ;  /* 0x000658ef01007387 */ /* 0x0001e80000100800 */
[----:B------:R0:W-:Y:S04]  /*50ec0*/  STL [R1+0x640], R3 ;  /* 0x0006400301007387 */ /* 0x0001e80000100800 */
[----:B------:R0:W-:Y:S04]  /*50ed0*/  STL [R1+0x650], R245 ;  /* 0x000650f501007387 */ /* 0x0001e80000100800 */
[----:B------:R0:W-:Y:S01]  /*50ee0*/  STL [R1+0x648], R2 ;  /* 0x0006480201007387 */ /* 0x0001e20000100800 */
[----:B------:R-:W-:-:S02]  /*50ef0*/  WARPGROUP.DEPBAR.LE gsb0, 0x0 ;  /* 0x00008000000079c5 */ /* 0x000fc40000010000 */
[----:B------:R-:W-:Y:S05]  /*50f00*/  @P0 BRA `(.L_x_2) ;  /* 0xfffffdc800d00947 */ /* 0x000fea000383ffff */
.L_x_1:
[----:B------:R2:W-:Y:S01]  /*50f10*/  STL [R1+0x1934], R148 ;  /* 0x0019349401007387 */ /* 0x0005e20000100800 */
[----:B------:R-:W-:Y:S01]  /*50f20*/  F2FP.SATFINITE.E4M3.F32.PACK_AB_MERGE_C R28, R29, R28, RZ ;  /* 0x0000001c1d1c723e */ /* 0x000fe200048070ff */
[----:B------:R-:W-:Y:S01]  /*50f30*/  ULDC UR4, c[0x0][0x244] ;  /* 0x0000910000047ab9 */ /* 0x000fe20000000800 */
[----:B------:R-:W-:Y:S01]  /*50f40*/  F2FP.SATFINITE.E4M3.F32.PACK_AB_MERGE_C R24, R25, R24, RZ ;  /* 0x000000181918723e */ /* 0x000fe200048070ff */
[----:B------:R-:W3:Y:S01]  /*50f50*/  LDL.LU R5, [R1+0x4] ;  /* 0x0000040001057983 */ /* 0x000ee20000300800 */
[----:B------:R-:W-:Y:S01]  /*50f60*/  F2FP.SATFINITE.E4M3.F32.PACK_AB_MERGE_C R32, R33, R32, RZ ;  /* 0x000000202120723e */ /* 0x000fe200048070ff */
[----:B------:R-:W-:Y:S01]  /*50f70*/  ULDC.64 UR8, c[0x0][0x228] ;  /* 0x00008a0000087ab9 */ /* 0x000fe20000000a00 */
[----:B------:R-:W-:Y:S01]  /*50f80*/  F2FP.SATFINITE.E4M3.F32.PACK_AB_MERGE_C R30, R31, R30, RZ ;  /* 0x0000001e1f1e723e */ /* 0x000fe200048070ff */
[----:B------:R-:W-:Y:S01]  /*50f90*/  ULDC UR10, c[0x0][0x22c] ;  /* 0x00008b00000a7ab9 */ /* 0x000fe20000000800 */
[----:B------:R-:W-:Y:S01]  /*50fa0*/  F2FP.SATFINITE.E4M3.F32.PACK_AB_MERGE_C R34, R35, R34, RZ ;  /* 0x000000222322723e */ /* 0x000fe200048070ff */
[----:B--2---:R-:W3:Y:S01]  /*50fb0*/  LDL.LU R148, [R1] ;  /* 0x0000000001947983 */ /* 0x004ee20000300800 */
[----:B------:R-:W-:Y:S01]  /*50fc0*/  F2FP.SATFINITE.E4M3.F32.PACK_AB_MERGE_C R40, R41, R40, RZ ;  /* 0x000000282928723e */ /* 0x000fe200048070ff */
[----:B------:R-:W-:Y:S01]  /*50fd0*/  ULDC UR11, c[0x0][0x22c] ;  /* 0x00008b00000b7ab9 */ /* 0x000fe20000000800 */
[----:B------:R-:W-:Y:S01]  /*50fe0*/  F2FP.SATFINITE.E4M3.F32.PACK_AB_MERGE_C R46, R47, R46, RZ ;  /* 0x0000002e2f2e723e */ /* 0x000fe200048070ff */
[----:B------:R2:W-:Y:S01]  /*50ff0*/  STL [R1+0x1930], R149 ;  /* 0x0019309501007387 */ /* 0x0005e20000100800 */
[----:B------:R-:W-:Y:S01]  /*51000*/  F2FP.SATFINITE.E4M3.F32.PACK_AB_MERGE_C R26, R27, R26, RZ ;  /* 0x0000001a1b1a723e */ /* 0x000fe200048070ff */
[----:B------:R-:W-:-:S02]  /*51010*/  ULDC UR12, c[0x0][0x22c] ;  /* 0x00008b00000c7ab9 */ /* 0x000fc40000000800 */
[----:B--2---:R-:W2:Y:S04]  /*51020*/  LDL.LU R149, [R1+0x8] ;  /* 0x0000080001957983 */ /* 0x004ea80000300800 */
[----:B0-----:R-:W2:Y:S04]  /*51030*/  LDL.LU R3, [R1+0xc] ;  /* 0x00000c0001037983 */ /* 0x001ea80000300800 */
[----:B------:R0:W-:Y:S04]  /*51040*/  STL [R1+0x192c], R150 ;  /* 0x00192c9601007387 */ /* 0x0001e80000100800 */
[----:B0-----:R-:W4:Y:S04]  /*51050*/  LDL.LU R150, [R1+0x10] ;  /* 0x0000100001967983 */ /* 0x001f280000300800 */
[----:B-1----:R-:W4:Y:S04]  /*51060*/  LDL.LU R2, [R1+0x14] ;  /* 0x0000140001027983 */ /* 0x002f280000300800 */
[----:B------:R0:W-:Y:S04]  /*51070*/  STL [R1+0x1928], R151 ;  /* 0x0019289701007387 */ /* 0x0001e80000100800 */
[----:B0-----:R-:W4:Y:S04]  /*51080*/  LDL.LU R151, [R1+0x18] ;  /* 0x0000180001977983 */ /* 0x001f280000300800 */
[----:B------:R-:W4:Y:S04]  /*51090*/  LDL.LU R4, [R1+0x1c] ;  /* 0x00001c0001047983 */ /* 0x000f280000300800 */
[----:B-----5:R0:W-:Y:S04]  /*510a0*/  STL [R1+0x1924], R0 ;  /* 0x0019240001007387 */ /* 0x0201e80000100800 */
        /* <DEDUP_REMOVED lines=120> */
[----:B---3--:R-:W-:-:S02]  /*51830*/  F2FP.SATFINITE.E4M3.F32.PACK_AB_MERGE_C R5, R5, R148, RZ ;  /* 0x000000940505723e */ /* 0x008fc400048070ff */
[----:B--2---:R-:W-:Y:S01]  /*51840*/  F2FP.SATFINITE.E4M3.F32.PACK_AB_MERGE_C R3, R3, R149, RZ ;  /* 0x000000950303723e */ /* 0x004fe200048070ff */
[----:B------:R-:W2:Y:S01]  /*51850*/  LDL.LU R148, [R1+0x1934] ;  /* 0x0019340001947983 */ /* 0x000ea20000300800 */
[----:B----4-:R-:W-:Y:S02]  /*51860*/  F2FP.SATFINITE.E4M3.F32.PACK_AB_MERGE_C R2, R2, R150, RZ ;  /* 0x000000960202723e */ /* 0x010fe400048070ff */
[----:B------:R-:W-:Y:S01]  /*51870*/  F2FP.SATFINITE.E4M3.F32.PACK_AB_MERGE_C R4, R4, R151, RZ ;  /* 0x000000970404723e */ /* 0x000fe200048070ff */
[----:B------:R-:W2:Y:S01]  /*51880*/  LDL.LU R149, [R1+0x1930] ;  /* 0x0019300001957983 */ /* 0x000ea20000300800 */
[----:B------:R-:W-:-:S03]  /*51890*/  F2FP.SATFINITE.E4M3.F32.PACK_AB_MERGE_C R6, R6, R0, RZ ;  /* 0x000000000606723e */ /* 0x000fc600048070ff */
[----:B------:R-:W3:Y:S04]  /*518a0*/  LDL.LU R150, [R1+0x192c] ;  /* 0x00192c0001967983 */ /* 0x000ee80000300800 */
[----:B------:R-:W3:Y:S04]  /*518b0*/  LDL.LU R151, [R1+0x1928] ;  /* 0x0019280001977983 */ /* 0x000ee80000300800 */
[----:B------:R-:W4:Y:S01]  /*518c0*/  LDL.LU R0, [R1+0x1924] ;  /* 0x0019240001007983 */ /* 0x000f220000300800 */
[----:B------:R-:W-:Y:S02]  /*518d0*/  F2FP.SATFINITE.E4M3.F32.PACK_AB_MERGE_C R25, R69, R68, RZ ;  /* 0x000000444519723e */ /* 0x000fe400048070ff */
[----:B------:R-:W-:-:S02]  /*518e0*/  F2FP.SATFINITE.E4M3.F32.PACK_AB_MERGE_C R7, R7, R236, RZ ;  /* 0x000000ec0707723e */ /* 0x000fc400048070ff */
[----:B------:R-:W-:Y:S02]  /*518f0*/  F2FP.SATFINITE.E4M3.F32.PACK_AB_MERGE_C R18, R18, R242, RZ ;  /* 0x000000f21212723e */ /* 0x000fe400048070ff */
[----:B------:R-:W-:Y:S02]  /*51900*/  F2FP.SATFINITE.E4M3.F32.PACK_AB_MERGE_C R20, R20, R240, RZ ;  /* 0x000000f01414723e */ /* 0x000fe400048070ff */
[----:B------:R-:W-:Y:S02]  /*51910*/  F2FP.SATFINITE.E4M3.F32.PACK_AB_MERGE_C R22, R22, R238, RZ ;  /* 0x000000ee1616723e */ /* 0x000fe400048070ff */
[----:B------:R-:W-:Y:S02]  /*51920*/  F2FP.SATFINITE.E4M3.F32.PACK_AB_MERGE_C R10, R10, R250, RZ ;  /* 0x000000fa0a0a723e */ /* 0x000fe400048070ff */
[----:B------:R-:W-:Y:S02]  /*51930*/  F2FP.SATFINITE.E4M3.F32.PACK_AB_MERGE_C R12, R12, R248, RZ ;  /* 0x000000f80c0c723e */ /* 0x000fe400048070ff */
[----:B------:R-:W-:-:S02]  /*51940*/  F2FP.SATFINITE.E4M3.F32.PACK_AB_MERGE_C R14, R14, R246, RZ ;  /* 0x000000f60e0e723e */ /* 0x000fc400048070ff */
[----:B------:R-:W-:Y:S02]  /*51950*/  F2FP.SATFINITE.E4M3.F32.PACK_AB_MERGE_C R11, R11, R249, RZ ;  /* 0x000000f90b0b723e */ /* 0x000fe400048070ff */
[----:B------:R-:W-:Y:S02]  /*51960*/  F2FP.SATFINITE.E4M3.F32.PACK_AB_MERGE_C R13, R13, R247, RZ ;  /* 0x000000f70d0d723e */ /* 0x000fe400048070ff */
[----:B------:R-:W-:Y:S02]  /*51970*/  F2FP.SATFINITE.E4M3.F32.PACK_AB_MERGE_C R15, R15, R245, RZ ;  /* 0x000000f50f0f723e */ /* 0x000fe400048070ff */
[----:B------:R-:W-:Y:S01]  /*51980*/  F2FP.SATFINITE.E4M3.F32.PACK_AB_MERGE_C R154, R154, R233, RZ ;  /* 0x000000e99a9a723e */ /* 0x000fe200048070ff */
[----:B------:R-:W0:Y:S01]  /*51990*/  LDC R245, c[0x0][0x248] ;  /* 0x00009200fff57b82 */ /* 0x000e220000000800 */
[----:B------:R-:W-:Y:S02]  /*519a0*/  F2FP.SATFINITE.E4M3.F32.PACK_AB_MERGE_C R156, R156, R231, RZ ;  /* 0x000000e79c9c723e */ /* 0x000fe400048070ff */
[----:B------:R-:W-:-:S02]  /*519b0*/  F2FP.SATFINITE.E4M3.F32.PACK_AB_MERGE_C R158, R158, R229, RZ ;  /* 0x000000e59e9e723e */ /* 0x000fc400048070ff */
[----:B------:R-:W-:Y:S02]  /*519c0*/  F2FP.SATFINITE.E4M3.F32.PACK_AB_MERGE_C R36, R37, R36, RZ ;  /* 0x000000242524723e */ /* 0x000fe400048070ff */
[----:B------:R-:W-:Y:S02]  /*519d0*/  F2FP.SATFINITE.E4M3.F32.PACK_AB_MERGE_C R38, R39, R38, RZ ;  /* 0x000000262726723e */ /* 0x000fe400048070ff */
[----:B------:R-:W-:Y:S02]  /*519e0*/  F2FP.SATFINITE.E4M3.F32.PACK_AB_MERGE_C R27, R71, R70, RZ ;  /* 0x00000046471b723e */ /* 0x000fe400048070ff */
[----:B------:R-:W-:Y:S02]  /*519f0*/  F2FP.SATFINITE.E4M3.F32.PACK_AB_MERGE_C R21, R21, R239, RZ ;  /* 0x000000ef1515723e */ /* 0x000fe400048070ff */
[----:B------:R-:W-:Y:S01]  /*51a00*/  F2FP.SATFINITE.E4M3.F32.PACK_AB_MERGE_C R52, R53, R52, RZ ;  /* 0x000000343534723e */ /* 0x000fe200048070ff */
[----:B------:R-:W1:Y:S01]  /*51a10*/  LDC R239, c[0x0][0x248] ;  /* 0x00009200ffef7b82 */ /* 0x000e620000000800 */
        /* <DEDUP_REMOVED lines=56> */
[----:B------:R-:W-:Y:S01]  /*51da0*/  F2FP.SATFINITE.E4M3.F32.PACK_AB_MERGE_C R8, R8, R252, RZ ;  /* 0x000000fc0808723e */ /* 0x000fe200048070ff */
[----:B------:R-:W1:Y:S01]  /*51db0*/  LDC R251, c[0x0][0x248] ;  /* 0x00009200fffb7b82 */ /* 0x000e620000000800 */
        /* <DEDUP_REMOVED lines=34> */
[----:B------:R-:W4:Y:S01]  /*51fe0*/  LDL.LU R194, [R1+0x191c] ;  /* 0x00191c0001c27983 */ /* 0x000f220000300800 */
[----:B------:R-:W-:Y:S02]  /*51ff0*/  LOP3.LUT R5, R5, 0xffff, RZ, 0xc0, !PT ;  /* 0x0000ffff05057812 */ /* 0x000fe400078ec0ff */
[----:B------:R-:W-:Y:S01]  /*52000*/  LOP3.LUT R6, R6, 0xffff, RZ, 0xc0, !PT ;  /* 0x0000ffff06067812 */ /* 0x000fe200078ec0ff */
[----:B------:R-:W0:Y:S01]  /*52010*/  S2R R195, SR_TID.X ;  /* 0x0000000000c37919 */ /* 0x000e220000002100 */
[----:B------:R-:W-:Y:S02]  /*52020*/  LOP3.LUT R2, R2, 0xffff, RZ, 0xc0, !PT ;  /* 0x0000ffff02027812 */ /* 0x000fe400078ec0ff */
[----:B------:R-:W-:Y:S02]  /*52030*/  PRMT R68, R6, 0x3340, R1 ;  /* 0x0000334006447816 */ /* 0x000fe40000000001 */
[----:B------:R-:W-:Y:S02]  /*52040*/  PRMT R33, R5, 0x3340, R2 ;  /* 0x0000334005217816 */ /* 0x000fe40000000002 */
[----:B------:R-:W-:-:S02]  /*52050*/  LOP3.LUT R4, R4, 0xffff, RZ, 0xc0, !PT ;  /* 0x0000ffff04047812 */ /* 0x000fc400078ec0ff */
[----:B------:R-:W-:Y:S02]  /*52060*/  LOP3.LUT R35, R7, 0xffff, RZ, 0xc0, !PT ;  /* 0x0000ffff07237812 */ /* 0x000fe400078ec0ff */
[----:B------:R-:W-:Y:S02]  /*52070*/  LOP3.LUT R41, R18, 0xffff, RZ, 0xc0, !PT ;  /* 0x0000ffff12297812 */ /* 0x000fe400078ec0ff */
[----:B------:R-:W-:Y:S02]  /*52080*/  LOP3.LUT R47, R22, 0xffff, RZ, 0xc0, !PT ;  /* 0x0000ffff162f7812 */ /* 0x000fe400078ec0ff */
[----:B------:R-:W-:Y:S02]  /*52090*/  LOP3.LUT R10, R10, 0xffff, RZ, 0xc0, !PT ;  /* 0x0000ffff0a0a7812 */ /* 0x000fe400078ec0ff */
[----:B------:R-:W-:Y:S02]  /*520a0*/  F2FP.SATFINITE.E4M3.F32.PACK_AB_MERGE_C R118, R119, R118, RZ ;  /* 0x000000767776723e */ /* 0x000fe400048070ff */
[----:B------:R-:W-:Y:S01]  /*520b0*/  F2FP.SATFINITE.E4M3.F32.PACK_AB_MERGE_C R132, R133, R132, RZ ;  /* 0x000000848584723e */ /* 0x000fe200048070ff */
[----:B------:R-:W4:Y:S01]  /*520c0*/  LDL.LU R119, [R1+0x1920] ;  /* 0x0019200001777983 */ /* 0x000f220000300800 */
[----:B------:R-:W-:-:S02]  /*520d0*/  F2FP.SATFINITE.E4M3.F32.PACK_AB_MERGE_C R134, R135, R134, RZ ;  /* 0x000000868786723e */ /* 0x000fc400048070ff */
[----:B--2---:R-:W-:Y:S02]  /*520e0*/  F2FP.SATFINITE.E4M3.F32.PACK_AB_MERGE_C R148, R149, R148, RZ ;  /* 0x000000949594723e */ /* 0x004fe400048070ff */
[----:B---3--:R-:W-:Y:S01]  /*520f0*/  F2FP.SATFINITE.E4M3.F32.PACK_AB_MERGE_C R150, R151, R150, RZ ;  /* 0x000000969796723e */ /* 0x008fe200048070ff */
[----:B0-----:R-:W-:-:S05]  /*52100*/  IMAD.SHL.U32 R29, R195, 0x80, RZ ;  /* 0x00000080c31d7824 */ /* 0x001fca00078e00ff */
[----:B------:R-:W-:Y:S02]  /*52110*/  LOP3.LUT R29, R29, 0x400, RZ, 0xc0, !PT ;  /* 0x000004001d1d7812 */ /* 0x000fe400078ec0ff */
[----:B------:R-:W-:Y:S02]  /*52120*/  LOP3.LUT R37, R12, 0xffff, RZ, 0xc0, !PT ;  /* 0x0000ffff0c257812 */ /* 0x000fe400078ec0ff */
[----:B------:R-:W-:Y:S02]  /*52130*/  LOP3.LUT R14, R14, 0xffff, RZ, 0xc0, !PT ;  /* 0x0000ffff0e0e7812 */ /* 0x000fe400078ec0ff */
[----:B----4-:R-:W-:Y:S02]  /*52140*/  PRMT R70, R47, 0x3340, R0 ;  /* 0x000033402f467816 */ /* 0x010fe40000000000 */
[----:B------:R-:W-:Y:S02]  /*52150*/  LOP3.LUT R11, R11, 0xffff, RZ, 0xc0, !PT ;  /* 0x0000ffff0b0b7812 */ /* 0x000fe400078ec0ff */
[----:B------:R-:W-:-:S02]  /*52160*/  LOP3.LUT R12, R13, 0xffff, RZ, 0xc0, !PT ;  /* 0x0000ffff0d0c7812 */ /* 0x000fc400078ec0ff */
[----:B------:R-:W-:Y:S02]  /*52170*/  LOP3.LUT R15, R15, 0xffff, RZ, 0xc0, !PT ;  /* 0x0000ffff0f0f7812 */ /* 0x000fe400078ec0ff */
[----:B------:R-:W-:Y:S02]  /*52180*/  LOP3.LUT R154, R154, 0xffff, RZ, 0xc0, !PT ;  /* 0x0000ffff9a9a7812 */ /* 0x000fe400078ec0ff */
[----:B------:R-:W-:Y:S02]  /*52190*/  LOP3.LUT R53, R156, 0xffff, RZ, 0xc0, !PT ;  /* 0x0000ffff9c357812 */ /* 0x000fe400078ec0ff */
[----:B------:R-:W-:Y:S02]  /*521a0*/  LOP3.LUT R158, R158, 0xffff, RZ, 0xc0, !PT ;  /* 0x0000ffff9e9e7812 */ /* 0x000fe400078ec0ff */
[----:B------:R-:W-:Y:S02]  /*521b0*/  PRMT R18, R14, 0x3340, R1 ;  /* 0x000033400e127816 */ /* 0x000fe40000000001 */
[----:B------:R-:W-:-:S02]  /*521c0*/  PRMT R13, R10, 0x3340, R37 ;  /* 0x000033400a0d7816 */ /* 0x000fc40000000025 */
[----:B------:R-:W-:Y:S02]  /*521d0*/  PRMT R7, R11, 0x3340, R12 ;  /* 0x000033400b077816 */ /* 0x000fe4000000000c */
[----:B------:R-:W-:Y:S02]  /*521e0*/  LOP3.LUT R57, R164, 0xffff, RZ, 0xc0, !PT ;  /* 0x0000ffffa4397812 */ /* 0x000fe400078ec0ff */
[----:B------:R-:W-:Y:S02]  /*521f0*/  LOP3.LUT R19, R19, 0xffff, RZ, 0xc0, !PT ;  /* 0x0000ffff13137812 */ /* 0x000fe400078ec0ff */
[----:B------:R-:W-:Y:S02]  /*52200*/  LOP3.LUT R51, R23, 0xffff, RZ, 0xc0, !PT ;  /* 0x0000ffff17337812 */ /* 0x000fe400078ec0ff */
[----:B------:R-:W-:Y:S02]  /*52210*/  PRMT R164, R158, 0x3340, R1 ;  /* 0x000033409ea47816 */ /* 0x000fe40000000001 */
[----:B------:R-:W-:-:S02]  /*52220*/  LOP3.LUT R155, R155, 0xffff, RZ, 0xc0, !PT ;  /* 0x0000ffff9b9b7812 */ /* 0x000fc400078ec0ff */
[----:B------:R-:W-:Y:S02]  /*52230*/  LOP3.LUT R156, R157, 0xffff, RZ, 0xc0, !PT ;  /* 0x0000ffff9d9c7812 */ /* 0x000fe400078ec0ff */
[----:B------:R-:W-:Y:S02]  /*52240*/  LOP3.LUT R159, R159, 0xffff, RZ, 0xc0, !PT ;  /* 0x0000ffff9f9f7812 */ /* 0x000fe400078ec0ff */
[----:B------:R-:W-:Y:S02]  /*52250*/  PRMT R13, R13, 0x5410, R18 ;  /* 0x000054100d0d7816 */ /* 0x000fe40000000012 */
[----:B------:R-:W-:Y:S02]  /*52260*/  LOP3.LUT R162, R162, 0xffff, RZ, 0xc0, !PT ;  /* 0x0000ffffa2a27812 */ /* 0x000fe400078ec0ff */
[----:B------:R-:W-:Y:S02]  /*52270*/  LOP3.LUT R166, R166, 0xffff, RZ, 0xc0, !PT ;  /* 0x0000ffffa6a67812 */ /* 0x000fe400078ec0ff */
[----:B------:R-:W-:-:S02]  /*52280*/  LOP3.LUT R163, R163, 0xffff, RZ, 0xc0, !PT ;  /* 0x0000ffffa3a37812 */ /* 0x000fc400078ec0ff */
[----:B------:R-:W-:Y:S02]  /*52290*/  LOP3.LUT R167, R167, 0xffff, RZ, 0xc0, !PT ;  /* 0x0000ffffa7a77812 */ /* 0x000fe400078ec0ff */
[----:B------:R-:W-:Y:S02]  /*522a0*/  LOP3.LUT R170, R170, 0xffff, RZ, 0xc0, !PT ;  /* 0x0000ffffaaaa7812 */ /* 0x000fe400078ec0ff */
[----:B------:R-:W-:Y:S02]  /*522b0*/  LOP3.LUT R59, R172, 0xffff, RZ, 0xc0, !PT ;  /* 0x0000ffffac3b7812 */ /* 0x000fe400078ec0ff */
[----:B------:R-:W-:Y:S02]  /*522c0*/  LOP3.LUT R174, R174, 0xffff, RZ, 0xc0, !PT ;  /* 0x0000ffffaeae7812 */ /* 0x000fe400078ec0ff */
[----:B------:R-:W-:Y:S02]  /*522d0*/  LOP3.LUT R63, R180, 0xffff, RZ, 0xc0, !PT ;  /* 0x0000ffffb43f7812 */ /* 0x000fe400078ec0ff */
[----:B------:R-:W-:-:S02]  /*522e0*/  PRMT R196, R166, 0x3340, R1 ;  /* 0x00003340a6c47816 */ /* 0x000fc40000000001 */
[----:B------:R-:W-:Y:S02]  /*522f0*/  PRMT R180, R167, 0x3340, R0 ;  /* 0x00003340a7b47816 */ /* 0x000fe40000000000 */
[----:B------:R-:W-:Y:S02]  /*52300*/  LOP3.LUT R171, R171, 0xffff, RZ, 0xc0, !PT ;  /* 0x0000ffffabab7812 */ /* 0x000fe400078ec0ff */
[----:B------:R-:W-:Y:S02]  /*52310*/  LOP3.LUT R172, R173, 0xffff, RZ, 0xc0, !PT ;  /* 0x0000ffffadac7812 */ /* 0x000fe400078ec0ff */
[----:B------:R-:W-:Y:S02]  /*52320*/  LOP3.LUT R175, R175, 0xffff, RZ, 0xc0, !PT ;  /* 0x0000ffffafaf7812 */ /* 0x000fe400078ec0ff */
[----:B------:R-:W-:Y:S02]  /*52330*/  PRMT R45, R170, 0x3340, R59 ;  /* 0x00003340aa2d7816 */ /* 0x000fe4000000003b */
[----:B------:R-:W-:-:S02]  /*52340*/  PRMT R43, R171, 0x3340, R172 ;  /* 0x00003340ab2b7816 */ /* 0x000fc400000000ac */
[----:B------:R-:W-:Y:S02]  /*52350*/  LOP3.LUT R179, R179, 0xffff, RZ, 0xc0, !PT ;  /* 0x0000ffffb3b37812 */ /* 0x000fe400078ec0ff */
[----:B------:R-:W-:Y:S02]  /*52360*/  LOP3.LUT R185, R185, 0xffff, RZ, 0xc0, !PT ;  /* 0x0000ffffb9b97812 */ /* 0x000fe400078ec0ff */
[----:B------:R-:W-:Y:S02]  /*52370*/  LOP3.LUT R67, R24, 0xffff, RZ, 0xc0, !PT ;  /* 0x0000ffff18437812 */ /* 0x000fe400078ec0ff */
[----:B------:R-:W-:Y:S02]  /*52380*/  LOP3.LUT R69, R32, 0xffff, RZ, 0xc0, !PT ;  /* 0x0000ffff20457812 */ /* 0x000fe400078ec0ff */
[----:B------:R-:W-:Y:S02]  /*52390*/  PRMT R24, R185, 0x3340, R0 ;  /* 0x00003340b9187816 */ /* 0x000fe40000000000 */
[----:B------:R-:W-:-:S02]  /*523a0*/  LOP3.LUT R178, R178, 0xffff, RZ, 0xc0, !PT ;  /* 0x0000ffffb2b27812 */ /* 0x000fc400078ec0ff */
[----:B------:R-:W-:Y:S02]  /*523b0*/  LOP3.LUT R183, R183, 0xffff, RZ, 0xc0, !PT ;  /* 0x0000ffffb7b77812 */ /* 0x000fe400078ec0ff */
[----:B------:R-:W-:Y:S02]  /*523c0*/  LOP3.LUT R77, R42, 0xffff, RZ, 0xc0, !PT ;  /* 0x0000ffff2a4d7812 */ /* 0x000fe400078ec0ff */
[----:B------:R-:W-:Y:S02]  /*523d0*/  LOP3.LUT R200, R46, 0xffff, RZ, 0xc0, !PT ;  /* 0x0000ffff2ec87812 */ /* 0x000fe400078ec0ff */
[----:B------:R-:W-:Y:S02]  /*523e0*/  LOP3.LUT R81, R50, 0xffff, RZ, 0xc0, !PT ;  /* 0x0000ffff32517812 */ /* 0x000fe400078ec0ff */
[----:B------:R-:W-:Y:S02]  /*523f0*/  LOP3.LUT R65, R190, 0xffff, RZ, 0xc0, !PT ;  /* 0x0000ffffbe417812 */ /* 0x000fe400078ec0ff */
[----:B------:R-:W-:-:S02]  /*52400*/  PRMT R198, R183, 0x3340, R0 ;  /* 0x00003340b7c67816 */ /* 0x000fc40000000000 */
[----:B------:R-:W-:Y:S02]  /*52410*/  LOP3.LUT R189, R189, 0xffff, RZ, 0xc0, !PT ;  /* 0x0000ffffbdbd7812 */ /* 0x000fe400078ec0ff */
[----:B------:R-:W-:Y:S02]  /*52420*/  LOP3.LUT R190, R191, 0xffff, RZ, 0xc0, !PT ;  /* 0x0000ffffbfbe7812 */ /* 0x000fe400078ec0ff */
[----:B------:R-:W-:Y:S02]  /*52430*/  LOP3.LUT R193, R193, 0xffff, RZ, 0xc0, !PT ;  /* 0x0000ffffc1c17812 */ /* 0x000fe400078ec0ff */
[----:B------:R-:W-:Y:S02]  /*52440*/  PRMT R87, R81, 0x3340, R0 ;  /* 0x0000334051577816 */ /* 0x000fe40000000000 */
[----:B------:R-:W-:Y:S02]  /*52450*/  LOP3.LUT R188, R188, 0xffff, RZ, 0xc0, !PT ;  /* 0x0000ffffbcbc7812 */ /* 0x000fe400078ec0ff */
[----:B------:R-:W-:-:S02]  /*52460*/  LOP3.LUT R192, R192, 0xffff, RZ, 0xc0, !PT ;  /* 0x0000ffffc0c07812 */ /* 0x000fc400078ec0ff */
[----:B------:R-:W-:Y:S02]  /*52470*/  PRMT R71, R193, 0x3340, R0 ;  /* 0x00003340c1477816 */ /* 0x000fe40000000000 */
[----:B------:R-:W-:Y:S02]  /*52480*/  LOP3.LUT R75, R40, 0xffff, RZ, 0xc0, !PT ;  /* 0x0000ffff284b7812 */ /* 0x000fe400078ec0ff */
[----:B------:R-:W-:Y:S02]  /*52490*/  LOP3.LUT R79, R48, 0xffff, RZ, 0xc0, !PT ;  /* 0x0000ffff304f7812 */ /* 0x000fe400078ec0ff */
[----:B------:R-:W-:Y:S02]  /*524a0*/  LOP3.LUT R136, R136, 0xffff, RZ, 0xc0, !PT ;  /* 0x0000ffff88887812 */ /* 0x000fe400078ec0ff */
[----:B------:R-:W-:Y:S02]  /*524b0*/  LOP3.LUT R107, R140, 0xffff, RZ, 0xc0, !PT ;  /* 0x0000ffff8c6b7812 */ /* 0x000fe400078ec0ff */
[----:B------:R-:W-:-:S02]  /*524c0*/  LOP3.LUT R109, R144, 0xffff, RZ, 0xc0, !PT ;  /* 0x0000ffff906d7812 */ /* 0x000fc400078ec0ff */
[----:B------:R-:W-:Y:S02]  /*524d0*/  PRMT R61, R192, 0x3340, R1 ;  /* 0x00003340c03d7816 */ /* 0x000fe40000000001 */
[----:B------:R-:W-:Y:S02]  /*524e0*/  PRMT R32, R188, 0x3340, R65 ;  /* 0x00003340bc207816 */ /* 0x000fe40000000041 */
[----:B------:R-:W-:Y:S02]  /*524f0*/  LOP3.LUT R56, R56, 0xffff, RZ, 0xc0, !PT ;  /* 0x0000ffff38387812 */ /* 0x000fe400078ec0ff */
[----:B------:R-:W-:Y:S02]  /*52500*/  LOP3.LUT R83, R60, 0xffff, RZ, 0xc0, !PT ;  /* 0x0000ffff3c537812 */ /* 0x000fe400078ec0ff */
[----:B------:R-:W-:Y:S02]  /*52510*/  LOP3.LUT R64, R64, 0xffff, RZ, 0xc0, !PT ;  /* 0x0000ffff40407812 */ /* 0x000fe400078ec0ff */
[----:B------:R-:W-:-:S02]  /*52520*/  PRMT R85, R79, 0x3340, R0 ;  /* 0x000033404f557816 */ /* 0x000fc40000000000 */
[----:B------:R-:W-:Y:S02]  /*52530*/  PRMT R115, R109, 0x3340, R0 ;  /* 0x000033406d737816 */ /* 0x000fe40000000000 */
[----:B------:R-:W-:Y:S02]  /*52540*/  SHF.R.U32.HI R5, RZ, 0x8, R5 ;  /* 0x00000008ff057819 */ /* 0x000fe40000011605 */
[----:B------:R-:W-:Y:S02]  /*52550*/  SHF.R.U32.HI R2, RZ, 0x8, R2 ;  /* 0x00000008ff027819 */ /* 0x000fe40000011602 */
[----:B------:R-:W-:Y:S02]  /*52560*/  LOP3.LUT R72, R72, 0xffff, RZ, 0xc0, !PT ;  /* 0x0000ffff48487812 */ /* 0x000fe400078ec0ff */
[----:B------:R-:W-:Y:S02]  /*52570*/  LOP3.LUT R80, R80, 0xffff, RZ, 0xc0, !PT ;  /* 0x0000ffff50507812 */ /* 0x000fe400078ec0ff */
[----:B------:R-:W-:-:S02]  /*52580*/  SHF.R.U32.HI R6, RZ, 0x8, R6 ;  /* 0x00000008ff067819 */ /* 0x000fc40000011606 */
[----:B------:R-:W-:Y:S02]  /*52590*/  PRMT R32, R32, 0x5410, R61 ;  /* 0x0000541020207816 */ /* 0x000fe4000000003d */
[----:B------:R-:W-:Y:S02]  /*525a0*/  PRMT R89, R64, 0x3340, R1 ;  /* 0x0000334040597816 */ /* 0x000fe40000000001 */
[----:B------:R-:W-:Y:S02]  /*525b0*/  LOP3.LUT R2, R2, 0xffff, RZ, 0xc0, !PT ;  /* 0x0000ffff02027812 */ /* 0x000fe400078ec0ff */
[----:B------:R-:W-:Y:S02]  /*525c0*/  LOP3.LUT R5, R5, 0xffff, RZ, 0xc0, !PT ;  /* 0x0000ffff05057812 */ /* 0x000fe400078ec0ff */
[----:B------:R-:W-:Y:S02]  /*525d0*/  SHF.R.U32.HI R10, RZ, 0x8, R10 ;  /* 0x00000008ff0a7819 */ /* 0x000fe4000001160a */
[----:B------:R-:W-:-:S02]  /*525e0*/  SHF.R.U32.HI R37, RZ, 0x8, R37 ;  /* 0x00000008ff257819 */ /* 0x000fc40000011625 */
[----:B------:R-:W-:Y:S02]  /*525f0*/  LOP3.LUT R58, R58, 0xffff, RZ, 0xc0, !PT ;  /* 0x0000ffff3a3a7812 */ /* 0x000fe400078ec0ff */
[----:B------:R-:W-:Y:S02]  /*52600*/  LOP3.LUT R66, R66, 0xffff, RZ, 0xc0, !PT ;  /* 0x0000ffff42427812 */ /* 0x000fe400078ec0ff */
[----:B------:R-:W-:Y:S02]  /*52610*/  PRMT R93, R80, 0x3340, R1 ;  /* 0x00003340505d7816 */ /* 0x000fe40000000001 */
[----:B------:R-:W-:Y:S02]  /*52620*/  SHF.R.U32.HI R14, RZ, 0x8, R14 ;  /* 0x00000008ff0e7819 */ /* 0x000fe4000001160e */
[----:B------:R-:W-:Y:S02]  /*52630*/  SHF.R.U32.HI R12, RZ, 0x8, R12 ;  /* 0x00000008ff0c7819 */ /* 0x000fe4000001160c */
[----:B------:R-:W-:-:S02]  /*52640*/  SHF.R.U32.HI R11, RZ, 0x8, R11 ;  /* 0x00000008ff0b7819 */ /* 0x000fc4000001160b */
[----:B------:R-:W-:Y:S02]  /*52650*/  SHF.R.U32.HI R47, RZ, 0x8, R47 ;  /* 0x00000008ff2f7819 */ /* 0x000fe4000001162f */
[----:B------:R-:W-:Y:S02]  /*52660*/  PRMT R2, R5, 0x3340, R2 ;  /* 0x0000334005027816 */ /* 0x000fe40000000002 */
[----:B------:R-:W-:Y:S02]  /*52670*/  LOP3.LUT R90, R90, 0xffff, RZ, 0xc0, !PT ;  /* 0x0000ffff5a5a7812 */ /* 0x000fe400078ec0ff */
        /* <DEDUP_REMOVED lines=10> */
[----:B------:R-:W-:Y:S02]  /*52720*/  PRMT R105, R128, 0x3340, R1 ;  /* 0x0000334080697816 */ /* 0x000fe40000000001 */
[----:B------:R-:W-:Y:S02]  /*52730*/  PRMT R92, R120, 0x3340, R101 ;  /* 0x00003340785c7816 */ /* 0x000fe40000000065 */
[----:B------:R-:W-:Y:S02]  /*52740*/  IADD3 R31, R29, UR7, R194 ;  /* 0x000000071d1f7c10 */ /* 0x000fe4000fffe0c2 */
[----:B------:R-:W-:Y:S02]  /*52750*/  PRMT R29, R33, 0x5410, R68 ;  /* 0x00005410211d7816 */ /* 0x000fe40000000044 */
[----:B------:R-:W-:-:S02]  /*52760*/  LOP3.LUT R33, R3, 0xffff, RZ, 0xc0, !PT ;  /* 0x0000ffff03217812 */ /* 0x000fc400078ec0ff */
[----:B------:R-:W-:Y:S02]  /*52770*/  LOP3.LUT R68, R20, 0xffff, RZ, 0xc0, !PT ;  /* 0x0000ffff14447812 */ /* 0x000fe400078ec0ff */
[----:B------:R-:W-:Y:S02]  /*52780*/  PRMT R3, R35, 0x3340, R0 ;  /* 0x0000334023037816 */ /* 0x000fe40000000000 */
[----:B------:R-:W-:Y:S02]  /*52790*/  PRMT R22, R33, 0x3340, R4 ;  /* 0x0000334021167816 */ /* 0x000fe40000000004 */
[----:B------:R-:W-:Y:S02]  /*527a0*/  PRMT R39, R41, 0x3340, R68 ;  /* 0x0000334029277816 */ /* 0x000fe40000000044 */
[----:B------:R-:W-:Y:S02]  /*527b0*/  PRMT R22, R22, 0x5410, R3 ;  /* 0x0000541016167816 */ /* 0x000fe40000000003 */
[----:B------:R-:W-:-:S02]  /*527c0*/  PRMT R3, R39, 0x5410, R70 ;  /* 0x0000541027037816 */ /* 0x000fc40000000046 */
[----:B------:R-:W-:Y:S02]  /*527d0*/  PRMT R20, R15, 0x3340, R0 ;  /* 0x000033400f147816 */ /* 0x000fe40000000000 */
[----:B------:R-:W-:Y:S02]  /*527e0*/  LOP3.LUT R70, R21, 0xffff, RZ, 0xc0, !PT ;  /* 0x0000ffff15467812 */ /* 0x000fe400078ec0ff */
[----:B------:R-:W-:Y:S02]  /*527f0*/  PRMT R21, R154, 0x3340, R53 ;  /* 0x000033409a157816 */ /* 0x000fe40000000035 */
[----:B------:R-:W-:Y:S02]  /*52800*/  PRMT R18, R7, 0x5410, R20 ;  /* 0x0000541007127816 */ /* 0x000fe40000000014 */
[----:B------:R-:W-:Y:S02]  /*52810*/  PRMT R20, R51, 0x3340, R0 ;  /* 0x0000334033147816 */ /* 0x000fe40000000000 */
[----:B------:R-:W-:-:S02]  /*52820*/  PRMT R23, R19, 0x3340, R70 ;  /* 0x0000334013177816 */ /* 0x000fc40000000046 */
[----:B------:R-:W-:Y:S02]  /*52830*/  PRMT R21, R21, 0x5410, R164 ;  /* 0x0000541015157816 */ /* 0x000fe400000000a4 */
[----:B------:R-:W-:Y:S02]  /*52840*/  PRMT R194, R159, 0x3340, R0 ;  /* 0x000033409fc27816 */ /* 0x000fe40000000000 */
[----:B------:R-:W-:Y:S02]  /*52850*/  PRMT R7, R155, 0x3340, R156 ;  /* 0x000033409b077816 */ /* 0x000fe4000000009c */
[----:B------:R-:W-:Y:S02]  /*52860*/  LOP3.LUT R164, R165, 0xffff, RZ, 0xc0, !PT ;  /* 0x0000ffffa5a47812 */ /* 0x000fe400078ec0ff */
[----:B------:R-:W-:Y:S02]  /*52870*/  PRMT R23, R23, 0x5410, R20 ;  /* 0x0000541017177816 */ /* 0x000fe40000000014 */
[----:B------:R-:W-:-:S02]  /*52880*/  PRMT R39, R162, 0x3340, R57 ;  /* 0x00003340a2277816 */ /* 0x000fc40000000039 */
[----:B------:R-:W-:Y:S02]  /*52890*/  PRMT R20, R7, 0x5410, R194 ;  /* 0x0000541007147816 */ /* 0x000fe400000000c2 */
[----:B------:R-:W-:Y:S02]  /*528a0*/  PRMT R49, R163, 0x3340, R164 ;  /* 0x00003340a3317816 */ /* 0x000fe400000000a4 */
[----:B------:R-:W-:Y:S02]  /*528b0*/  PRMT R194, R174, 0x3340, R1 ;  /* 0x00003340aec27816 */ /* 0x000fe40000000001 */
[----:B------:R-:W-:Y:S02]  /*528c0*/  PRMT R7, R39, 0x5410, R196 ;  /* 0x0000541027077816 */ /* 0x000fe400000000c4 */
[----:B------:R-:W-:Y:S02]  /*528d0*/  PRMT R49, R49, 0x5410, R180 ;  /* 0x0000541031317816 */ /* 0x000fe400000000b4 */
[----:B------:R-:W-:-:S02]  /*528e0*/  PRMT R196, R175, 0x3340, R0 ;  /* 0x00003340afc47816 */ /* 0x000fc40000000000 */
[----:B------:R-:W-:Y:S02]  /*528f0*/  PRMT R45, R45, 0x5410, R194 ;  /* 0x000054102d2d7816 */ /* 0x000fe400000000c2 */
[----:B------:R-:W-:Y:S02]  /*52900*/  LOP3.LUT R180, R181, 0xffff, RZ, 0xc0, !PT ;  /* 0x0000ffffb5b47812 */ /* 0x000fe400078ec0ff */
[----:B------:R-:W-:Y:S02]  /*52910*/  LOP3.LUT R194, R28, 0xffff, RZ, 0xc0, !PT ;  /* 0x0000ffff1cc27812 */ /* 0x000fe400078ec0ff */
[----:B------:R-:W-:Y:S02]  /*52920*/  PRMT R43, R43, 0x5410, R196 ;  /* 0x000054102b2b7816 */ /* 0x000fe400000000c4 */
[----:B------:R-:W-:Y:S02]  /*52930*/  PRMT R55, R179, 0x3340, R180 ;  /* 0x00003340b3377816 */ /* 0x000fe400000000b4 */
[----:B------:R-:W-:-:S02]  /*52940*/  PRMT R196, R69, 0x3340, R0 ;  /* 0x0000334045c47816 */ /* 0x000fc40000000000 */
[----:B------:R-:W-:Y:S02]  /*52950*/  PRMT R73, R67, 0x3340, R194 ;  /* 0x0000334043497816 */ /* 0x000fe400000000c2 */
[----:B------:R-:W-:Y:S02]  /*52960*/  PRMT R55, R55, 0x5410, R24 ;  /* 0x0000541037377816 */ /* 0x000fe40000000018 */
[----:B------:R-:W-:Y:S02]  /*52970*/  PRMT R39, R178, 0x3340, R63 ;  /* 0x00003340b2277816 */ /* 0x000fe4000000003f */
[----:B------:R-:W-:Y:S02]  /*52980*/  PRMT R24, R73, 0x5410, R196 ;  /* 0x0000541049187816 */ /* 0x000fe400000000c4 */
[----:B------:R-:W-:Y:S02]  /*52990*/  LOP3.LUT R196, R30, 0xffff, RZ, 0xc0, !PT ;  /* 0x0000ffff1ec47812 */ /* 0x000fe400078ec0ff */
[----:B------:R-:W-:-:S02]  /*529a0*/  PRMT R30, R77, 0x3340, R200 ;  /* 0x000033404d1e7816 */ /* 0x000fc400000000c8 */
[----:B------:R-:W-:Y:S02]  /*529b0*/  PRMT R39, R39, 0x5410, R198 ;  /* 0x0000541027277816 */ /* 0x000fe400000000c6 */
[----:B------:R-:W-:Y:S02]  /*529c0*/  PRMT R28, R189, 0x3340, R190 ;  /* 0x00003340bd1c7816 */ /* 0x000fe400000000be */
[----:B------:R-:W-:Y:S02]  /*529d0*/  LOP3.LUT R198, R44, 0xffff, RZ, 0xc0, !PT ;  /* 0x0000ffff2cc67812 */ /* 0x000fe400078ec0ff */
[----:B------:R-:W-:Y:S02]  /*529e0*/  PRMT R30, R30, 0x5410, R87 ;  /* 0x000054101e1e7816 */ /* 0x000fe40000000057 */
[----:B------:R-:W-:Y:S02]  /*529f0*/  LOP3.LUT R87, R76, 0xffff, RZ, 0xc0, !PT ;  /* 0x0000ffff4c577812 */ /* 0x000fe400078ec0ff */
[----:B------:R-:W-:-:S02]  /*52a00*/  SHF.R.U32.HI R33, RZ, 0x8, R33 ;  /* 0x00000008ff217819 */ /* 0x000fc40000011621 */
[----:B------:R-:W-:Y:S02]  /*52a10*/  SHF.R.U32.HI R4, RZ, 0x8, R4 ;  /* 0x00000008ff047819 */ /* 0x000fe40000011604 */
[----:B------:R-:W-:Y:S02]  /*52a20*/  PRMT R28, R28, 0x5410, R71 ;  /* 0x000054101c1c7816 */ /* 0x000fe40000000047 */
[----:B------:R-:W-:Y:S02]  /*52a30*/  LOP3.LUT R73, R34, 0xffff, RZ, 0xc0, !PT ;  /* 0x0000ffff22497812 */ /* 0x000fe400078ec0ff */
[----:B------:R-:W-:Y:S02]  /*52a40*/  LOP3.LUT R76, R96, 0xffff, RZ, 0xc0, !PT ;  /* 0x0000ffff604c7812 */ /* 0x000fe400078ec0ff */
[----:B------:R-:W-:Y:S02]  /*52a50*/  SHF.R.U32.HI R35, RZ, 0x8, R35 ;  /* 0x00000008ff237819 */ /* 0x000fe40000011623 */
        /* <DEDUP_REMOVED lines=8> */
[----:B------:R-:W-:Y:S02]  /*52ae0*/  PRMT R26, R56, 0x3340, R83 ;  /* 0x00003340381a7816 */ /* 0x000fe40000000053 */
[----:B------:R-:W-:Y:S02]  /*52af0*/  PRMT R34, R34, 0x5410, R85 ;  /* 0x0000541022227816 */ /* 0x000fe40000000055 */
[----:B------:R-:W-:Y:S02]  /*52b00*/  PRMT R96, R96, 0x5410, R115 ;  /* 0x0000541060607816 */ /* 0x000fe40000000073 */
[----:B------:R-:W-:Y:S02]  /*52b10*/  LOP3.LUT R85, R62, 0xffff, RZ, 0xc0, !PT ;  /* 0x0000ffff3e557812 */ /* 0x000fe400078ec0ff */
[----:B------:R-:W-:-:S02]  /*52b20*/  PRMT R46, R72, 0x3340, R87 ;  /* 0x00003340482e7816 */ /* 0x000fc40000000057 */
[----:B------:R-:W-:Y:S02]  /*52b30*/  LOP3.LUT R115, R6, 0xffff, RZ, 0xc0, !PT ;  /* 0x0000ffff06737812 */ /* 0x000fe400078ec0ff */
[----:B------:R-:W-:Y:S02]  /*52b40*/  PRMT R4, R33, 0x3340, R4 ;  /* 0x0000334021047816 */ /* 0x000fe40000000004 */
[----:B------:R-:W-:Y:S02]  /*52b50*/  SHF.R.U32.HI R15, RZ, 0x8, R15 ;  /* 0x00000008ff0f7819 */ /* 0x000fe4000001160f */
[----:B------:R-:W-:Y:S02]  /*52b60*/  SHF.R.U32.HI R41, RZ, 0x8, R41 ;  /* 0x00000008ff297819 */ /* 0x000fe40000011629 */
[----:B------:R-:W-:Y:S02]  /*52b70*/  SHF.R.U32.HI R68, RZ, 0x8, R68 ;  /* 0x00000008ff447819 */ /* 0x000fe40000011644 */
[----:B------:R-:W-:-:S02]  /*52b80*/  PRMT R33, R35, 0x3340, R0 ;  /* 0x0000334023217816 */ /* 0x000fc40000000000 */
        /* <DEDUP_REMOVED lines=9> */
[----:B------:R-:W-:Y:S02]  /*52c20*/  LOP3.LUT R37, R14, 0xffff, RZ, 0xc0, !PT ;  /* 0x0000ffff0e257812 */ /* 0x000fe400078ec0ff */
[----:B------:R-:W-:Y:S02]  /*52c30*/  LOP3.LUT R10, R12, 0xffff, RZ, 0xc0, !PT ;  /* 0x0000ffff0c0a7812 */ /* 0x000fe400078ec0ff */
[----:B------:R-:W-:-:S02]  /*52c40*/  LOP3.LUT R93, R94, 0xffff, RZ, 0xc0, !PT ;  /* 0x0000ffff5e5d7812 */ /* 0x000fc400078ec0ff */
[----:B------:R-:W-:Y:S02]  /*52c50*/  LOP3.LUT R78, R98, 0xffff, RZ, 0xc0, !PT ;  /* 0x0000ffff624e7812 */ /* 0x000fe400078ec0ff */
[----:B------:R-:W-:Y:S02]  /*52c60*/  LOP3.LUT R115, R11, 0xffff, RZ, 0xc0, !PT ;  /* 0x0000ffff0b737812 */ /* 0x000fe400078ec0ff */
[----:B------:R-:W-:Y:S02]  /*52c70*/  LOP3.LUT R15, R15, 0xffff, RZ, 0xc0, !PT ;  /* 0x0000ffff0f0f7812 */ /* 0x000fe400078ec0ff */
[----:B------:R-:W-:Y:S02]  /*52c80*/  SHF.R.U32.HI R19, RZ, 0x8, R19 ;  /* 0x00000008ff137819 */ /* 0x000fe40000011613 */
[----:B------:R-:W-:Y:S02]  /*52c90*/  LOP3.LUT R12, R68, 0xffff, RZ, 0xc0, !PT ;  /* 0x0000ffff440c7812 */ /* 0x000fe400078ec0ff */
[----:B------:R-:W-:-:S02]  /*52ca0*/  LOP3.LUT R41, R41, 0xffff, RZ, 0xc0, !PT ;  /* 0x0000ffff29297812 */ /* 0x000fc400078ec0ff */
        /* <DEDUP_REMOVED lines=15> */
[----:B------:R-:W-:Y:S02]  /*52da0*/  PRMT R15, R12, 0x5410, R19 ;  /* 0x000054100c0f7816 */ /* 0x000fe40000000013 */
[----:B------:R-:W-:Y:S01]  /*52db0*/  PRMT R48, R92, 0x5410, R105 ;  /* 0x000054105c307816 */ /* 0x000fe20000000069 */
[----:B------:R-:W0:Y:S01]  /*52dc0*/  S2R R12, SR_TID.X ;  /* 0x00000000000c7919 */ /* 0x000e220000002100 */
[----:B------:R-:W-:Y:S01]  /*52dd0*/  IMAD.SHL.U32 R92, R195, 0x8, RZ ;  /* 0x00000008c35c7824 */ /* 0x000fe200078e00ff */
[----:B------:R-:W-:-:S02]  /*52de0*/  PRMT R5, R2, 0x5410, R5 ;  /* 0x0000541002057816 */ /* 0x000fc40000000005 */
[----:B------:R-:W-:Y:S02]  /*52df0*/  LOP3.LUT R11, R9, 0xffff, RZ, 0xc0, !PT ;  /* 0x0000ffff090b7812 */ /* 0x000fe400078ec0ff */
[----:B------:R-:W-:Y:S02]  /*52e00*/  LOP3.LUT R92, R92, 0x380, RZ, 0xc0, !PT ;  /* 0x000003805c5c7812 */ /* 0x000fe400078ec0ff */
[----:B------:R-:W-:Y:S02]  /*52e10*/  LOP3.LUT R2, R8, 0xffff, RZ, 0xc0, !PT ;  /* 0x0000ffff08027812 */ /* 0x000fe400078ec0ff */
[----:B------:R-:W-:Y:S01]  /*52e20*/  PRMT R10, R22, 0x4210, R11 ;  /* 0x00004210160a7816 */ /* 0x000fe2000000000b */
[----:B------:R-:W-:Y:S01]  /*52e30*/  IMAD.IADD R31, R92, 0x1, R31 ;  /* 0x000000015c1f7824 */ /* 0x000fe200078e021f */
[--C-:B------:R-:W-:Y:S02]  /*52e40*/  PRMT R8, R29, 0x4210, R2.reuse ;  /* 0x000042101d087816 */ /* 0x100fe40000000002 */
[----:B------:R-:W-:-:S02]  /*52e50*/  PRMT R9, R5, 0x5210, R2 ;  /* 0x0000521005097816 */ /* 0x000fc40000000002 */
[----:B------:R-:W-:Y:S01]  /*52e60*/  PRMT R11, R4, 0x5210, R11 ;  /* 0x00005210040b7816 */ /* 0x000fe2000000000b */
[----:B------:R-:W-:Y:S06]  /*52e70*/  BAR.SYNC.DEFER_BLOCKING 0x0 ;  /* 0x0000000000007b1d */ /* 0x000fec0000010000 */
[----:B------:R-:W-:Y:S01]  /*52e80*/  STSM.16.M88.4 [R31], R8 ;  /* 0x000000081f007844 */ /* 0x000fe20000000200 */
[----:B0-----:R-:W-:-:S04]  /*52e90*/  LOP3.LUT R4, R12, 0x7f, RZ, 0xc0, !PT ;  /* 0x0000007f0c047812 */ /* 0x001fc800078ec0ff */
[----:B------:R-:W-:Y:S01]  /*52ea0*/  LEA R4, R4, UR7, 0x4 ;  /* 0x0000000704047c11 */ /* 0x000fe2000f8e20ff */
[----:B------:R-:W-:Y:S01]  /*52eb0*/  BAR.SYNC.DEFER_BLOCKING 0x0 ;  /* 0x0000000000007b1d */ /* 0x000fe20000010000 */
[----:B------:R-:W-:Y:S02]  /*52ec0*/  LOP3.LUT R19, R17, 0xffff, RZ, 0xc0, !PT ;  /* 0x0000ffff11137812 */ /* 0x000fe400078ec0ff */
[----:B------:R-:W-:Y:S02]  /*52ed0*/  LOP3.LUT R2, R16, 0xffff, RZ, 0xc0, !PT ;  /* 0x0000ffff10027812 */ /* 0x000fe400078ec0ff */
[----:B------:R-:W-:Y:S01]  /*52ee0*/  PRMT R18, R18, 0x4210, R19 ;  /* 0x0000421012127816 */ /* 0x000fe20000000013 */
[----:B------:R-:W-:Y:S01]  /*52ef0*/  ULDC.64 UR6, c[0x0][0x220] ;  /* 0x0000880000067ab9 */ /* 0x000fe20000000a00 */
[----:B------:R-:W0:Y:S01]  /*52f00*/  LDS.128 R8, [R4] ;  /* 0x0000000004087984 */ /* 0x000e220000000c00 */
[--C-:B------:R-:W-:Y:S02]  /*52f10*/  PRMT R16, R13, 0x4210, R2.reuse ;  /* 0x000042100d107816 */ /* 0x100fe40000000002 */
[----:B------:R-:W-:-:S02]  /*52f20*/  PRMT R17, R33, 0x5210, R2 ;  /* 0x0000521021117816 */ /* 0x000fc40000000002 */
[----:B------:R-:W-:Y:S01]  /*52f30*/  PRMT R19, R6, 0x5210, R19 ;  /* 0x0000521006137816 */ /* 0x000fe20000000013 */
[----:B------:R-:W-:Y:S01]  /*52f40*/  BAR.SYNC.DEFER_BLOCKING 0x0 ;  /* 0x0000000000007b1d */ /* 0x000fe20000010000 */
[----:B------:R-:W-:Y:S02]  /*52f50*/  LOP3.LUT R74, R74, 0xffff, RZ, 0xc0, !PT ;  /* 0x0000ffff4a4a7812 */ /* 0x000fe400078ec0ff */
[----:B------:R-:W-:Y:S02]  /*52f60*/  LOP3.LUT R82, R82, 0xffff, RZ, 0xc0, !PT ;  /* 0x0000ffff52527812 */ /* 0x000fe400078ec0ff */
[----:B------:R-:W-:Y:S02]  /*52f70*/  SHF.R.U32.HI R69, RZ, 0x8, R69 ;  /* 0x00000008ff457819 */ /* 0x000fe40000011645 */
[----:B------:R-:W-:Y:S02]  /*52f80*/  SHF.R.U32.HI R158, RZ, 0x8, R158 ;  /* 0x00000008ff9e7819 */ /* 0x000fe4000001169e */
[----:B------:R-:W-:-:S02]  /*52f90*/  SHF.R.U32.HI R57, RZ, 0x8, R57 ;  /* 0x00000008ff397819 */ /* 0x000fc40000011639 */
[----:B------:R-:W-:Y:S02]  /*52fa0*/  SHF.R.U32.HI R71, RZ, 0x8, R71 ;  /* 0x00000008ff477819 */ /* 0x000fe40000011647 */
[----:B------:R-:W-:Y:S01]  /*52fb0*/  SHF.R.U32.HI R196, RZ, 0x8, R196 ;  /* 0x00000008ffc47819 */ /* 0x000fe200000116c4 */
[----:B------:R-:W-:Y:S01]  /*52fc0*/  STSM.16.M88.4 [R31], R16 ;  /* 0x000000101f007844 */ /* 0x000fe20000000200 */
[----:B------:R-:W-:Y:S01]  /*52fd0*/  BAR.SYNC.DEFER_BLOCKING 0x0 ;  /* 0x0000000000007b1d */ /* 0x000fe20000010000 */
[----:B------:R-:W-:Y:S02]  /*52fe0*/  SHF.R.U32.HI R155, RZ, 0x8, R155 ;  /* 0x00000008ff9b7819 */ /* 0x000fe4000001169b */
[----:B------:R-:W-:Y:S02]  /*52ff0*/  SHF.R.U32.HI R156, RZ, 0x8, R156 ;  /* 0x00000008ff9c7819 */ /* 0x000fe4000001169c */
[----:B------:R-:W-:Y:S02]  /*53000*/  SHF.R.U32.HI R159, RZ, 0x8, R159 ;  /* 0x00000008ff9f7819 */ /* 0x000fe4000001169f */
[----:B------:R-:W-:-:S02]  /*53010*/  SHF.R.U32.HI R174, RZ, 0x8, R174 ;  /* 0x00000008ffae7819 */ /* 0x000fc400000116ae */
[----:B------:R-:W-:Y:S02]  /*53020*/  SHF.R.U32.HI R70, RZ, 0x8, R70 ;  /* 0x00000008ff467819 */ /* 0x000fe40000011646 */
[----:B------:R-:W-:Y:S02]  /*53030*/  SHF.R.U32.HI R171, RZ, 0x8, R171 ;  /* 0x00000008ffab7819 */ /* 0x000fe400000116ab */
[----:B------:R-:W-:Y:S02]  /*53040*/  SHF.R.U32.HI R172, RZ, 0x8, R172 ;  /* 0x00000008ffac7819 */ /* 0x000fe400000116ac */
[----:B------:R-:W-:Y:S02]  /*53050*/  SHF.R.U32.HI R175, RZ, 0x8, R175 ;  /* 0x00000008ffaf7819 */ /* 0x000fe400000116af */
[----:B------:R-:W-:Y:S02]  /*53060*/  PRMT R95, R82, 0x3340, R1 ;  /* 0x00003340525f7816 */ /* 0x000fe40000000001 */
[----:B------:R-:W-:-:S02]  /*53070*/  PRMT R44, R74, 0x3340, R89 ;  /* 0x000033404a2c7816 */ /* 0x000fc40000000059 */
[----:B------:R-:W-:Y:S02]  /*53080*/  SHF.R.U32.HI R51, RZ, 0x8, R51 ;  /* 0x00000008ff337819 */ /* 0x000fe40000011633 */
[----:B------:R-:W-:Y:S02]  /*53090*/  LOP3.LUT R69, R69, 0xffff, RZ, 0xc0, !PT ;  /* 0x0000ffff45457812 */ /* 0x000fe400078ec0ff */
[----:B------:R-:W-:Y:S02]  /*530a0*/  SHF.R.U32.HI R154, RZ, 0x8, R154 ;  /* 0x00000008ff9a7819 */ /* 0x000fe4000001169a */
[----:B------:R-:W-:Y:S02]  /*530b0*/  SHF.R.U32.HI R53, RZ, 0x8, R53 ;  /* 0x00000008ff357819 */ /* 0x000fe40000011635 */
[----:B------:R-:W-:Y:S02]  /*530c0*/  LOP3.LUT R41, R158, 0xffff, RZ, 0xc0, !PT ;  /* 0x0000ffff9e297812 */ /* 0x000fe400078ec0ff */
[----:B------:R-:W-:-:S02]  /*530d0*/  LOP3.LUT R47, R57, 0xffff, RZ, 0xc0, !PT ;  /* 0x0000ffff392f7812 */ /* 0x000fc400078ec0ff */
[----:B------:R-:W-:Y:S02]  /*530e0*/  SHF.R.U32.HI R73, RZ, 0x8, R73 ;  /* 0x00000008ff497819 */ /* 0x000fe40000011649 */
[----:B------:R-:W-:Y:S02]  /*530f0*/  LOP3.LUT R196, R196, 0xffff, RZ, 0xc0, !PT ;  /* 0x0000ffffc4c47812 */ /* 0x000fe400078ec0ff */
[----:B------:R-:W-:Y:S02]  /*53100*/  LOP3.LUT R71, R71, 0xffff, RZ, 0xc0, !PT ;  /* 0x0000ffff47477812 */ /* 0x000fe400078ec0ff */
[----:B------:R-:W-:Y:S02]  /*53110*/  LOP3.LUT R156, R156, 0xffff, RZ, 0xc0, !PT ;  /* 0x0000ffff9c9c7812 */ /* 0x000fe400078ec0ff */
[----:B------:R-:W-:Y:S02]  /*53120*/  LOP3.LUT R155, R155, 0xffff, RZ, 0xc0, !PT ;  /* 0x0000ffff9b9b7812 */ /* 0x000fe400078ec0ff */
[----:B------:R-:W-:-:S02]  /*53130*/  LOP3.LUT R159, R159, 0xffff, RZ, 0xc0, !PT ;  /* 0x0000ffff9f9f7812 */ /* 0x000fc400078ec0ff */
[----:B------:R-:W-:Y:S02]  /*53140*/  LOP3.LUT R57, R174, 0xffff, RZ, 0xc0, !PT ;  /* 0x0000ffffae397812 */ /* 0x000fe400078ec0ff */
[----:B------:R-:W-:Y:S02]  /*53150*/  SHF.R.U32.HI R75, RZ, 0x8, R75 ;  /* 0x00000008ff4b7819 */ /* 0x000fe4000001164b */
[----:B------:R-:W-:Y:S02]  /*53160*/  SHF.R.U32.HI R198, RZ, 0x8, R198 ;  /* 0x00000008ffc67819 */ /* 0x000fe400000116c6 */
[----:B------:R-:W-:Y:S02]  /*53170*/  LOP3.LUT R113, R142, 0xffff, RZ, 0xc0, !PT ;  /* 0x0000ffff8e717812 */ /* 0x000fe400078ec0ff */
[----:B------:R-:W-:Y:S02]  /*53180*/  LOP3.LUT R14, R70, 0xffff, RZ, 0xc0, !PT ;  /* 0x0000ffff460e7812 */ /* 0x000fe400078ec0ff */
[----:B------:R-:W-:-:S02]  /*53190*/  LOP3.LUT R172, R172, 0xffff, RZ, 0xc0, !PT ;  /* 0x0000ffffacac7812 */ /* 0x000fc400078ec0ff */
[----:B------:R-:W-:Y:S02]  /*531a0*/  LOP3.LUT R171, R171, 0xffff, RZ, 0xc0, !PT ;  /* 0x0000ffffabab7812 */ /* 0x000fe400078ec0ff */
[----:B------:R-:W-:Y:S02]  /*531b0*/  LOP3.LUT R175, R175, 0xffff, RZ, 0xc0, !PT ;  /* 0x0000ffffafaf7812 */ /* 0x000fe400078ec0ff */
[----:B------:R-:W-:Y:S02]  /*531c0*/  SHF.R.U32.HI R79, RZ, 0x8, R79 ;  /* 0x00000008ff4f7819 */ /* 0x000fe4000001164f */
[----:B------:R-:W-:Y:S02]  /*531d0*/  PRMT R44, R44, 0x5410, R95 ;  /* 0x000054102c2c7816 */ /* 0x000fe4000000005f */
[----:B------:R-:W-:Y:S02]  /*531e0*/  LOP3.LUT R51, R51, 0xffff, RZ, 0xc0, !PT ;  /* 0x0000ffff33337812 */ /* 0x000fe400078ec0ff */
[----:B------:R-:W-:-:S02]  /*531f0*/  PRMT R142, R69, 0x3340, R0 ;  /* 0x00003340458e7816 */ /* 0x000fc40000000000 */
[----:B------:R-:W-:Y:S02]  /*53200*/  LOP3.LUT R95, R108, 0xffff, RZ, 0xc0, !PT ;  /* 0x0000ffff6c5f7812 */ /* 0x000fe400078ec0ff */
[----:B------:R-:W-:Y:S02]  /*53210*/  LOP3.LUT R111, R146, 0xffff, RZ, 0xc0, !PT ;  /* 0x0000ffff926f7812 */ /* 0x000fe400078ec0ff */
[----:B------:R-:W-:Y:S02]  /*53220*/  LOP3.LUT R37, R53, 0xffff, RZ, 0xc0, !PT ;  /* 0x0000ffff35257812 */ /* 0x000fe400078ec0ff */
[----:B------:R-:W-:Y:S02]  /*53230*/  LOP3.LUT R154, R154, 0xffff, RZ, 0xc0, !PT ;  /* 0x0000ffff9a9a7812 */ /* 0x000fe400078ec0ff */
[----:B------:R-:W-:Y:S02]  /*53240*/  PRMT R68, R41, 0x3340, R0 ;  /* 0x0000334029447816 */ /* 0x000fe40000000000 */
[----:B------:R-:W-:-:S02]  /*53250*/  LOP3.LUT R73, R73, 0xffff, RZ, 0xc0, !PT ;  /* 0x0000ffff49497812 */ /* 0x000fc400078ec0ff */
[----:B------:R-:W-:Y:S02]  /*53260*/  PRMT R69, R71, 0x3340, R196 ;  /* 0x0000334047457816 */ /* 0x000fe400000000c4 */
[----:B------:R-:W-:Y:S02]  /*53270*/  PRMT R41, R155, 0x3340, R156 ;  /* 0x000033409b297816 */ /* 0x000fe4000000009c */
[--C-:B------:R-:W-:Y:S02]  /*53280*/  PRMT R70, R159, 0x3340, R0.reuse ;  /* 0x000033409f467816 */ /* 0x100fe40000000000 */
[----:B------:R-:W-:Y:S02]  /*53290*/  PRMT R108, R57, 0x3340, R0 ;  /* 0x00003340396c7816 */ /* 0x000fe40000000000 */
[----:B------:R-:W-:Y:S02]  /*532a0*/  SHF.R.U32.HI R77, RZ, 0x8, R77 ;  /* 0x00000008ff4d7819 */ /* 0x000fe4000001164d */
[----:B------:R-:W-:-:S02]  /*532b0*/  SHF.R.U32.HI R200, RZ, 0x8, R200 ;  /* 0x00000008ffc87819 */ /* 0x000fc400000116c8 */
[----:B------:R-:W-:Y:S02]  /*532c0*/  LOP3.LUT R71, R198, 0xffff, RZ, 0xc0, !PT ;  /* 0x0000ffffc6477812 */ /* 0x000fe400078ec0ff */
[----:B------:R-:W-:Y:S02]  /*532d0*/  LOP3.LUT R146, R75, 0xffff, RZ, 0xc0, !PT ;  /* 0x0000ffff4b927812 */ /* 0x000fe400078ec0ff */
[----:B------:R-:W-:Y:S02]  /*532e0*/  PRMT R14, R35, 0x3340, R14 ;  /* 0x00003340230e7816 */ /* 0x000fe4000000000e */
[----:B------:R-:W-:Y:S02]  /*532f0*/  PRMT R57, R171, 0x3340, R172 ;  /* 0x00003340ab397816 */ /* 0x000fe400000000ac */
[----:B------:R-:W-:Y:S02]  /*53300*/  PRMT R110, R175, 0x3340, R0 ;  /* 0x00003340af6e7816 */ /* 0x000fe40000000000 */
[----:B------:R-:W-:-:S02]  /*53310*/  SHF.R.U32.HI R81, RZ, 0x8, R81 ;  /* 0x00000008ff517819 */ /* 0x000fc40000011651 */
[----:B------:R-:W-:Y:S02]  /*53320*/  LOP3.LUT R79, R79, 0xffff, RZ, 0xc0, !PT ;  /* 0x0000ffff4f4f7812 */ /* 0x000fe400078ec0ff */
[----:B------:R-:W-:Y:S02]  /*53330*/  LOP3.LUT R88, R88, 0xffff, RZ, 0xc0, !PT ;  /* 0x0000ffff58587812 */ /* 0x000fe400078ec0ff */
[----:B------:R-:W-:Y:S02]  /*53340*/  PRMT R35, R51, 0x3340, R0 ;  /* 0x0000334033237816 */ /* 0x000fe40000000000 */
[----:B------:R-:W-:Y:S02]  /*53350*/  SHF.R.U32.HI R80, RZ, 0x8, R80 ;  /* 0x00000008ff507819 */ /* 0x000fe40000011650 */
[----:B------:R-:W-:Y:S02]  /*53360*/  LOP3.LUT R152, R152, 0xffff, RZ, 0xc0, !PT ;  /* 0x0000ffff98987812 */ /* 0x000fe400078ec0ff */
[----:B------:R-:W-:-:S02]  /*53370*/  PRMT R37, R154, 0x3340, R37 ;  /* 0x000033409a257816 */ /* 0x000fc40000000025 */
[----:B------:R-:W-:Y:S02]  /*53380*/  PRMT R144, R73, 0x3340, R0 ;  /* 0x0000334049907816 */ /* 0x000fe40000000000 */
[----:B------:R-:W-:Y:S02]  /*53390*/  LOP3.LUT R73, R200, 0xffff, RZ, 0xc0, !PT ;  /* 0x0000ffffc8497812 */ /* 0x000fe400078ec0ff */
[----:B------:R-:W-:Y:S02]  /*533a0*/  LOP3.LUT R154, R77, 0xffff, RZ, 0xc0, !PT ;  /* 0x0000ffff4d9a7812 */ /* 0x000fe400078ec0ff */
[----:B------:R-:W-:Y:S02]  /*533b0*/  PRMT R71, R146, 0x3340, R71 ;  /* 0x0000334092477816 */ /* 0x000fe40000000047 */
[----:B------:R-:W-:Y:S02]  /*533c0*/  PRMT R70, R41, 0x5410, R70 ;  /* 0x0000541029467816 */ /* 0x000fe40000000046 */
[----:B------:R-:W-:-:S02]  /*533d0*/  LOP3.LUT R81, R81, 0xffff, RZ, 0xc0, !PT ;  /* 0x0000ffff51517812 */ /* 0x000fc400078ec0ff */
[----:B------:R-:W-:Y:S02]  /*533e0*/  PRMT R146, R79, 0x3340, R0 ;  /* 0x000033404f927816 */ /* 0x000fe40000000000 */
[----:B------:R-:W-:Y:S02]  /*533f0*/  PRMT R41, R57, 0x5410, R110 ;  /* 0x0000541039297816 */ /* 0x000fe4000000006e */
[----:B------:R-:W-:Y:S02]  /*53400*/  PRMT R97, R76, 0x3340, R1 ;  /* 0x000033404c617816 */ /* 0x000fe40000000001 */
[----:B------:R-:W-:Y:S02]  /*53410*/  PRMT R40, R88, 0x3340, R91 ;  /* 0x0000334058287816 */ /* 0x000fe4000000005b */
[----:B------:R-:W-:Y:S02]  /*53420*/  SHF.R.U32.HI R58, RZ, 0x8, R58 ;  /* 0x00000008ff3a7819 */ /* 0x000fe4000001163a */
[----:B------:R-:W-:-:S02]  /*53430*/  SHF.R.U32.HI R85, RZ, 0x8, R85 ;  /* 0x00000008ff557819 */ /* 0x000fc40000011655 */
[----:B------:R-:W-:Y:S02]  /*53440*/  LOP3.LUT R79, R80, 0xffff, RZ, 0xc0, !PT ;  /* 0x0000ffff504f7812 */ /* 0x000fe400078ec0ff */
[----:B------:R-:W-:Y:S02]  /*53450*/  PRMT R35, R14, 0x5410, R35 ;  /* 0x000054100e237816 */ /* 0x000fe40000000023 */
[----:B------:R-:W-:Y:S02]  /*53460*/  PRMT R57, R15, 0x5210, R152 ;  /* 0x000052100f397816 */ /* 0x000fe40000000098 */
[----:B------:R-:W-:Y:S01]  /*53470*/  LOP3.LUT R112, R112, 0xffff, RZ, 0xc0, !PT ;  /* 0x0000ffff70707812 */ /* 0x000fe200078ec0ff */
[----:B------:R-:W2:Y:S01]  /*53480*/  LDS.128 R12, [R4] ;  /* 0x00000000040c7984 */ /* 0x000ea20000000c00 */
[----:B------:R-:W-:Y:S02]  /*53490*/  SHF.R.U32.HI R76, RZ, 0x8, R76 ;  /* 0x00000008ff4c7819 */ /* 0x000fe4000001164c */
[----:B------:R-:W-:-:S02]  /*534a0*/  PRMT R73, R154, 0x3340, R73 ;  /* 0x000033409a497816 */ /* 0x000fc40000000049 */
[--C-:B------:R-:W-:Y:S02]  /*534b0*/  PRMT R154, R81, 0x3340, R0.reuse ;  /* 0x00003340519a7816 */ /* 0x100fe40000000000 */
[----:B------:R-:W-:Y:S02]  /*534c0*/  PRMT R40, R40, 0x5410, R97 ;  /* 0x0000541028287816 */ /* 0x000fe40000000061 */
[----:B------:R-:W-:Y:S02]  /*534d0*/  LOP3.LUT R85, R85, 0xffff, RZ, 0xc0, !PT ;  /* 0x0000ffff55557812 */ /* 0x000fe400078ec0ff */
[----:B------:R-:W-:Y:S02]  /*534e0*/  LOP3.LUT R58, R58, 0xffff, RZ, 0xc0, !PT ;  /* 0x0000ffff3a3a7812 */ /* 0x000fe400078ec0ff */
[----:B------:R-:W-:Y:S02]  /*534f0*/  PRMT R81, R79, 0x3340, R0 ;  /* 0x000033404f517816 */ /* 0x000fe40000000000 */
[----:B------:R-:W-:-:S02]  /*53500*/  PRMT R97, R112, 0x3340, R1 ;  /* 0x0000334070617816 */ /* 0x000fc40000000001 */
[----:B------:R-:W-:Y:S02]  /*53510*/  LOP3.LUT R79, R76, 0xffff, RZ, 0xc0, !PT ;  /* 0x0000ffff4c4f7812 */ /* 0x000fe400078ec0ff */
[----:B------:R-:W-:Y:S02]  /*53520*/  SHF.R.U32.HI R112, RZ, 0x8, R112 ;  /* 0x00000008ff707819 */ /* 0x000fe40000011670 */
        /* <DEDUP_REMOVED lines=11> */
[----:B------:R-:W-:Y:S02]  /*535e0*/  SHF.R.U32.HI R87, RZ, 0x8, R87 ;  /* 0x00000008ff577819 */ /* 0x000fe40000011657 */
[----:B------:R-:W-:Y:S02]  /*535f0*/  LOP3.LUT R79, R112, 0xffff, RZ, 0xc0, !PT ;  /* 0x0000ffff704f7812 */ /* 0x000fe400078ec0ff */
[----:B------:R-:W-:Y:S02]  /*53600*/  LOP3.LUT R53, R59, 0xffff, RZ, 0xc0, !PT ;  /* 0x0000ffff3b357812 */ /* 0x000fe400078ec0ff */
[----:B------:R-:W-:Y:S02]  /*53610*/  SHF.R.U32.HI R128, RZ, 0x8, R128 ;  /* 0x00000008ff807819 */ /* 0x000fe40000011680 */
[----:B------:R-:W-:-:S02]  /*53620*/  LOP3.LUT R59, R63, 0xffff, RZ, 0xc0, !PT ;  /* 0x0000ffff3f3b7812 */ /* 0x000fc400078ec0ff */
[----:B------:R-:W-:Y:S02]  /*53630*/  LOP3.LUT R178, R178, 0xffff, RZ, 0xc0, !PT ;  /* 0x0000ffffb2b27812 */ /* 0x000fe400078ec0ff */
[----:B------:R-:W-:Y:S02]  /*53640*/  LOP3.LUT R183, R183, 0xffff, RZ, 0xc0, !PT ;  /* 0x0000ffffb7b77812 */ /* 0x000fe400078ec0ff */
[----:B------:R-:W-:Y:S02]  /*53650*/  LOP3.LUT R83, R83, 0xffff, RZ, 0xc0, !PT ;  /* 0x0000ffff53537812 */ /* 0x000fe400078ec0ff */
[----:B------:R-:W-:Y:S02]  /*53660*/  LOP3.LUT R56, R56, 0xffff, RZ, 0xc0, !PT ;  /* 0x0000ffff38387812 */ /* 0x000fe400078ec0ff */
[----:B------:R-:W-:Y:S02]  /*53670*/  LOP3.LUT R75, R64, 0xffff, RZ, 0xc0, !PT ;  /* 0x0000ffff404b7812 */ /* 0x000fe400078ec0ff */
[----:B------:R-:W-:-:S02]  /*53680*/  LOP3.LUT R77, R66, 0xffff, RZ, 0xc0, !PT ;  /* 0x0000ffff424d7812 */ /* 0x000fc400078ec0ff */
[----:B------:R-:W-:Y:S02]  /*53690*/  LOP3.LUT R87, R87, 0xffff, RZ, 0xc0, !PT ;  /* 0x0000ffff57577812 */ /* 0x000fe400078ec0ff */
[----:B------:R-:W-:Y:S02]  /*536a0*/  LOP3.LUT R72, R72, 0xffff, RZ, 0xc0, !PT ;  /* 0x0000ffff48487812 */ /* 0x000fe400078ec0ff */
[----:B------:R-:W-:Y:S02]  /*536b0*/  PRMT R64, R79, 0x3340, R0 ;  /* 0x000033404f407816 */ /* 0x000fe40000000000 */
[----:B------:R-:W-:Y:S02]  /*536c0*/  SHF.R.U32.HI R78, RZ, 0x8, R78 ;  /* 0x00000008ff4e7819 */ /* 0x000fe4000001164e */
[----:B------:R-:W-:Y:S02]  /*536d0*/  LOP3.LUT R79, R128, 0xffff, RZ, 0xc0, !PT ;  /* 0x0000ffff804f7812 */ /* 0x000fe400078ec0ff */
[----:B------:R-:W-:-:S02]  /*536e0*/  PRMT R59, R178, 0x3340, R59 ;  /* 0x00003340b23b7816 */ /* 0x000fc4000000003b */
[--C-:B------:R-:W-:Y:S02]  /*536f0*/  PRMT R124, R183, 0x3340, R0.reuse ;  /* 0x00003340b77c7816 */ /* 0x100fe40000000000 */
[----:B------:R-:W-:Y:S02]  /*53700*/  PRMT R56, R56, 0x3340, R83 ;  /* 0x0000334038387816 */ /* 0x000fe40000000053 */
[--C-:B------:R-:W-:Y:S02]  /*53710*/  PRMT R75, R75, 0x3340, R0.reuse ;  /* 0x000033404b4b7816 */ /* 0x100fe40000000000 */
[----:B------:R-:W-:Y:S02]  /*53720*/  PRMT R77, R77, 0x3340, R0 ;  /* 0x000033404d4d7816 */ /* 0x000fe40000000000 */
[----:B------:R-:W-:Y:S02]  /*53730*/  LOP3.LUT R2, R153, 0xffff, RZ, 0xc0, !PT ;  /* 0x0000ffff99027812 */ /* 0x000fe400078ec0ff */
[----:B------:R-:W-:-:S02]  /*53740*/  PRMT R72, R72, 0x3340, R87 ;  /* 0x0000334048487816 */ /* 0x000fc40000000057 */
[----:B------:R-:W-:Y:S02]  /*53750*/  LOP3.LUT R87, R78, 0xffff, RZ, 0xc0, !PT ;  /* 0x0000ffff4e577812 */ /* 0x000fe400078ec0ff */
[----:B------:R-:W-:Y:S02]  /*53760*/  PRMT R80, R79, 0x3340, R0 ;  /* 0x000033404f507816 */ /* 0x000fe40000000000 */
[----:B------:R-:W-:Y:S02]  /*53770*/  PRMT R79, R59, 0x5410, R124 ;  /* 0x000054103b4f7816 */ /* 0x000fe4000000007c */
[----:B------:R-:W-:Y:S02]  /*53780*/  PRMT R76, R56, 0x5410, R75 ;  /* 0x00005410384c7816 */ /* 0x000fe4000000004b */
[----:B------:R-:W-:Y:S02]  /*53790*/  PRMT R78, R58, 0x5410, R77 ;  /* 0x000054103a4e7816 */ /* 0x000fe4000000004d */
[----:B------:R-:W-:-:S02]  /*537a0*/  PRMT R56, R3, 0x4210, R152 ;  /* 0x0000421003387816 */ /* 0x000fc40000000098 */
[--C-:B------:R-:W-:Y:S02]  /*537b0*/  PRMT R58, R23, 0x4210, R2.reuse ;  /* 0x00004210173a7816 */ /* 0x100fe40000000002 */
[----:B------:R-:W-:Y:S01]  /*537c0*/  PRMT R59, R35, 0x5210, R2 ;  /* 0x00005210233b7816 */ /* 0x000fe20000000002 */
[----:B------:R-:W-:Y:S06]  /*537d0*/  BAR.SYNC.DEFER_BLOCKING 0x0 ;  /* 0x0000000000007b1d */ /* 0x000fec0000010000 */
[----:B------:R-:W-:Y:S02]  /*537e0*/  STSM.16.M88.4 [R31], R56 ;  /* 0x000000381f007844 */ /* 0x000fe40000000200 */
[----:B------:R-:W-:Y:S01]  /*537f0*/  BAR.SYNC.DEFER_BLOCKING 0x0 ;  /* 0x0000000000007b1d */ /* 0x000fe20000010000 */
[----:B------:R-:W-:-:S02]  /*53800*/  LOP3.LUT R104, R104, 0xffff, RZ, 0xc0, !PT ;  /* 0x0000ffff68687812 */ /* 0x000fc400078ec0ff */
[----:B------:R-:W-:Y:S02]  /*53810*/  SHF.R.U32.HI R74, RZ, 0x8, R74 ;  /* 0x00000008ff4a7819 */ /* 0x000fe4000001164a */
[----:B------:R-:W-:Y:S02]  /*53820*/  SHF.R.U32.HI R89, RZ, 0x8, R89 ;  /* 0x00000008ff597819 */ /* 0x000fe40000011659 */
[----:B------:R-:W-:Y:S02]  /*53830*/  PRMT R60, R104, 0x3340, R95 ;  /* 0x00003340683c7816 */ /* 0x000fe4000000005f */
[----:B------:R-:W-:Y:S02]  /*53840*/  LOP3.LUT R89, R89, 0xffff, RZ, 0xc0, !PT ;  /* 0x0000ffff59597812 */ /* 0x000fe400078ec0ff */
[----:B------:R-:W-:Y:S02]  /*53850*/  LOP3.LUT R74, R74, 0xffff, RZ, 0xc0, !PT ;  /* 0x0000ffff4a4a7812 */ /* 0x000fe400078ec0ff */
[----:B------:R-:W-:-:S02]  /*53860*/  SHF.R.U32.HI R188, RZ, 0x8, R188 ;  /* 0x00000008ffbc7819 */ /* 0x000fc400000116bc */
[----:B------:R-:W-:Y:S02]  /*53870*/  SHF.R.U32.HI R65, RZ, 0x8, R65 ;  /* 0x00000008ff417819 */ /* 0x000fe40000011641 */
[----:B------:R-:W-:Y:S01]  /*53880*/  SHF.R.U32.HI R192, RZ, 0x8, R192 ;  /* 0x00000008ffc07819 */ /* 0x000fe200000116c0 */
[----:B------:R-:W3:Y:S01]  /*53890*/  LDS.128 R16, [R4] ;  /* 0x0000000004107984 */ /* 0x000ee20000000c00 */
[----:B------:R-:W-:Y:S02]  /*538a0*/  SHF.R.U32.HI R67, RZ, 0x8, R67 ;  /* 0x00000008ff437819 */ /* 0x000fe40000011643 */
[----:B------:R-:W-:Y:S02]  /*538b0*/  SHF.R.U32.HI R194, RZ, 0x8, R194 ;  /* 0x00000008ffc27819 */ /* 0x000fe400000116c2 */
[----:B------:R-:W-:Y:S02]  /*538c0*/  SHF.R.U32.HI R104, RZ, 0x8, R104 ;  /* 0x00000008ff687819 */ /* 0x000fe40000011668 */
[----:B------:R-:W-:-:S02]  /*538d0*/  SHF.R.U32.HI R95, RZ, 0x8, R95 ;  /* 0x00000008ff5f7819 */ /* 0x000fc4000001165f */
[----:B------:R-:W-:Y:S02]  /*538e0*/  SHF.R.U32.HI R106, RZ, 0x8, R106 ;  /* 0x00000008ff6a7819 */ /* 0x000fe4000001166a */
[----:B------:R-:W-:Y:S02]  /*538f0*/  SHF.R.U32.HI R99, RZ, 0x8, R99 ;  /* 0x00000008ff637819 */ /* 0x000fe40000011663 */
[----:B------:R-:W-:Y:S02]  /*53900*/  SHF.R.U32.HI R114, RZ, 0x8, R114 ;  /* 0x00000008ff727819 */ /* 0x000fe40000011672 */
[----:B------:R-:W-:Y:S02]  /*53910*/  PRMT R74, R74, 0x3340, R89 ;  /* 0x000033404a4a7816 */ /* 0x000fe40000000059 */
[----:B------:R-:W-:Y:S02]  /*53920*/  LOP3.LUT R65, R65, 0xffff, RZ, 0xc0, !PT ;  /* 0x0000ffff41417812 */ /* 0x000fe400078ec0ff */
        /* <DEDUP_REMOVED lines=18> */
[----:B------:R-:W-:-:S02]  /*53a50*/  LOP3.LUT R161, R161, 0xffff, RZ, 0xc0, !PT ;  /* 0x0000ffffa1a17812 */ /* 0x000fc400078ec0ff */
[----:B------:R-:W-:Y:S02]  /*53a60*/  PRMT R130, R65, 0x5410, R130 ;  /* 0x0000541041827816 */ /* 0x000fe40000000082 */
[----:B------:R-:W-:Y:S02]  /*53a70*/  PRMT R142, R67, 0x5410, R142 ;  /* 0x00005410438e7816 */ /* 0x000fe4000000008e */
[----:B------:R-:W-:Y:S02]  /*53a80*/  PRMT R112, R95, 0x5410, R64 ;  /* 0x000054105f707816 */ /* 0x000fe40000000040 */
[----:B------:R-:W-:Y:S02]  /*53a90*/  PRMT R99, R99, 0x5410, R66 ;  /* 0x0000541063637816 */ /* 0x000fe40000000042 */
[--C-:B------:R-:W-:Y:S02]  /*53aa0*/  PRMT R64, R21, 0x4210, R160.reuse ;  /* 0x0000421015407816 */ /* 0x100fe400000000a0 */
[----:B------:R-:W-:-:S02]  /*53ab0*/  PRMT R65, R37, 0x5210, R160 ;  /* 0x0000521025417816 */ /* 0x000fc400000000a0 */
[--C-:B------:R-:W-:Y:S01]  /*53ac0*/  PRMT R66, R20, 0x4210, R161.reuse ;  /* 0x0000421014427816 */ /* 0x100fe200000000a1 */
[----:B------:R-:W-:Y:S01]  /*53ad0*/  BAR.SYNC.DEFER_BLOCKING 0x0 ;  /* 0x0000000000007b1d */ /* 0x000fe20000010000 */
[----:B------:R-:W-:-:S05]  /*53ae0*/  PRMT R67, R70, 0x5210, R161 ;  /* 0x0000521046437816 */ /* 0x000fca00000000a1 */
[----:B------:R4:W-:Y:S02]  /*53af0*/  STSM.16.M88.4 [R31], R64 ;  /* 0x000000401f007844 */ /* 0x0009e40000000200 */
[----:B------:R-:W-:Y:S01]  /*53b00*/  BAR.SYNC.DEFER_BLOCKING 0x0 ;  /* 0x0000000000007b1d */ /* 0x000fe20000010000 */
[----:B------:R-:W-:Y:S02]  /*53b10*/  LOP3.LUT R122, R122, 0xffff, RZ, 0xc0, !PT ;  /* 0x0000ffff7a7a7812 */ /* 0x000fe400078ec0ff */
[----:B------:R-:W-:Y:S02]  /*53b20*/  LOP3.LUT R103, R126, 0xffff, RZ, 0xc0, !PT ;  /* 0x0000ffff7e677812 */ /* 0x000fe400078ec0ff */
[----:B------:R-:W-:Y:S02]  /*53b30*/  LOP3.LUT R138, R138, 0xffff, RZ, 0xc0, !PT ;  /* 0x0000ffff8a8a7812 */ /* 0x000fe400078ec0ff */
[----:B------:R-:W-:Y:S02]  /*53b40*/  SHF.R.U32.HI R166, RZ, 0x8, R166 ;  /* 0x00000008ffa67819 */ /* 0x000fe400000116a6 */
[----:B------:R-:W-:-:S02]  /*53b50*/  SHF.R.U32.HI R162, RZ, 0x8, R162 ;  /* 0x00000008ffa27819 */ /* 0x000fc400000116a2 */
[----:B------:R-:W-:Y:S02]  /*53b60*/  SHF.R.U32.HI R163, RZ, 0x8, R163 ;  /* 0x00000008ffa37819 */ /* 0x000fe400000116a3 */
[----:B------:R-:W-:Y:S02]  /*53b70*/  SHF.R.U32.HI R164, RZ, 0x8, R164 ;  /* 0x00000008ffa47819 */ /* 0x000fe400000116a4 */
[----:B------:R-:W-:Y:S02]  /*53b80*/  SHF.R.U32.HI R167, RZ, 0x8, R167 ;  /* 0x00000008ffa77819 */ /* 0x000fe400000116a7 */
[----:B------:R-:W-:Y:S01]  /*53b90*/  PRMT R60, R60, 0x5410, R97 ;  /* 0x000054103c3c7816 */ /* 0x000fe20000000061 */
[----:B------:R-:W1:Y:S01]  /*53ba0*/  LDS.128 R20, [R4] ;  /* 0x0000000004147984 */ /* 0x000e620000000c00 */
[----:B------:R-:W-:Y:S02]  /*53bb0*/  PRMT R97, R105, 0x3340, R0 ;  /* 0x0000334069617816 */ /* 0x000fe40000000000 */
[----:B------:R-:W-:-:S02]  /*53bc0*/  PRMT R98, R122, 0x3340, R103 ;  /* 0x000033407a627816 */ /* 0x000fc40000000067 */
[----:B------:R-:W-:Y:S02]  /*53bd0*/  PRMT R117, R111, 0x3340, R0 ;  /* 0x000033406f757816 */ /* 0x000fe40000000000 */
[----:B------:R-:W-:Y:S02]  /*53be0*/  PRMT R94, R138, 0x3340, R113 ;  /* 0x000033408a5e7816 */ /* 0x000fe40000000071 */
[----:B------:R-:W-:Y:S02]  /*53bf0*/  LOP3.LUT R51, R166, 0xffff, RZ, 0xc0, !PT ;  /* 0x0000ffffa6337812 */ /* 0x000fe400078ec0ff */
[----:B------:R-:W-:Y:S02]  /*53c00*/  LOP3.LUT R162, R162, 0xffff, RZ, 0xc0, !PT ;  /* 0x0000ffffa2a27812 */ /* 0x000fe400078ec0ff */
[----:B------:R-:W-:Y:S02]  /*53c10*/  LOP3.LUT R164, R164, 0xffff, RZ, 0xc0, !PT ;  /* 0x0000ffffa4a47812 */ /* 0x000fe400078ec0ff */
        /* <DEDUP_REMOVED lines=11> */
[----:B------:R-:W-:Y:S02]  /*53cd0*/  LOP3.LUT R2, R169, 0xffff, RZ, 0xc0, !PT ;  /* 0x0000ffffa9027812 */ /* 0x000fe400078ec0ff */
[----:B------:R-:W-:-:S02]  /*53ce0*/  PRMT R144, R69, 0x5410, R144 ;  /* 0x0000541045907816 */ /* 0x000fc40000000090 */
[----:B------:R-:W-:Y:S02]  /*53cf0*/  PRMT R146, R71, 0x5410, R146 ;  /* 0x0000541047927816 */ /* 0x000fe40000000092 */
[--C-:B------:R-:W-:Y:S02]  /*53d00*/  PRMT R68, R7, 0x4210, R168.reuse ;  /* 0x0000421007447816 */ /* 0x100fe400000000a8 */
[----:B------:R-:W-:Y:S02]  /*53d10*/  PRMT R69, R47, 0x5210, R168 ;  /* 0x000052102f457816 */ /* 0x000fe400000000a8 */
[--C-:B------:R-:W-:Y:S02]  /*53d20*/  PRMT R70, R49, 0x4210, R2.reuse ;  /* 0x0000421031467816 */ /* 0x100fe40000000002 */
[----:B------:R-:W-:Y:S01]  /*53d30*/  PRMT R71, R51, 0x5210, R2 ;  /* 0x0000521033477816 */ /* 0x000fe20000000002 */
[----:B------:R-:W-:Y:S06]  /*53d40*/  BAR.SYNC.DEFER_BLOCKING 0x0 ;  /* 0x0000000000007b1d */ /* 0x000fec0000010000 */
[----:B------:R-:W-:Y:S02]  /*53d50*/  STSM.16.M88.4 [R31], R68 ;  /* 0x000000441f007844 */ /* 0x000fe40000000200 */
[----:B------:R-:W-:Y:S01]  /*53d60*/  BAR.SYNC.DEFER_BLOCKING 0x0 ;  /* 0x0000000000007b1d */ /* 0x000fe20000010000 */
[----:B------:R-:W-:-:S04]  /*53d70*/  SHF.R.U32.HI R170, RZ, 0x8, R170 ;  /* 0x00000008ffaa7819 */ /* 0x000fc800000116aa */
[----:B------:R-:W-:-:S04]  /*53d80*/  LOP3.LUT R170, R170, 0xffff, RZ, 0xc0, !PT ;  /* 0x0000ffffaaaa7812 */ /* 0x000fc800078ec0ff */
[----:B------:R-:W-:Y:S01]  /*53d90*/  PRMT R53, R170, 0x3340, R53 ;  /* 0x00003340aa357816 */ /* 0x000fe20000000035 */
[----:B------:R-:W1:Y:S03]  /*53da0*/  LDS.128 R56, [R4] ;  /* 0x0000000004387984 */ /* 0x000e660000000c00 */
[----:B------:R-:W-:Y:S02]  /*53db0*/  PRMT R53, R53, 0x5410, R108 ;  /* 0x0000541035357816 */ /* 0x000fe4000000006c */
[----:B------:R-:W-:Y:S02]  /*53dc0*/  LOP3.LUT R176, R176, 0xffff, RZ, 0xc0, !PT ;  /* 0x0000ffffb0b07812 */ /* 0x000fe400078ec0ff */
[----:B------:R-:W-:Y:S02]  /*53dd0*/  LOP3.LUT R2, R177, 0xffff, RZ, 0xc0, !PT ;  /* 0x0000ffffb1027812 */ /* 0x000fe400078ec0ff */
[----:B----4-:R-:W-:-:S02]  /*53de0*/  PRMT R64, R45, 0x4210, R176 ;  /* 0x000042102d407816 */ /* 0x010fc400000000b0 */
[----:B------:R-:W-:Y:S02]  /*53df0*/  PRMT R65, R53, 0x5210, R176 ;  /* 0x0000521035417816 */ /* 0x000fe400000000b0 */
[--C-:B------:R-:W-:Y:S02]  /*53e00*/  PRMT R66, R43, 0x4210, R2.reuse ;  /* 0x000042102b427816 */ /* 0x100fe40000000002 */
[----:B------:R-:W-:Y:S01]  /*53e10*/  PRMT R67, R41, 0x5210, R2 ;  /* 0x0000521029437816 */ /* 0x000fe20000000002 */
[----:B------:R-:W-:Y:S06]  /*53e20*/  BAR.SYNC.DEFER_BLOCKING 0x0 ;  /* 0x0000000000007b1d */ /* 0x000fec0000010000 */
[----:B------:R4:W-:Y:S02]  /*53e30*/  STSM.16.M88.4 [R31], R64 ;  /* 0x000000401f007844 */ /* 0x0009e40000000200 */
[----:B------:R-:W-:Y:S01]  /*53e40*/  BAR.SYNC.DEFER_BLOCKING 0x0 ;  /* 0x0000000000007b1d */ /* 0x000fe20000010000 */
[----:B------:R-:W-:-:S02]  /*53e50*/  SHF.R.U32.HI R179, RZ, 0x8, R179 ;  /* 0x00000008ffb37819 */ /* 0x000fc400000116b3 */
[----:B------:R-:W-:Y:S02]  /*53e60*/  SHF.R.U32.HI R180, RZ, 0x8, R180 ;  /* 0x00000008ffb47819 */ /* 0x000fe400000116b4 */
[----:B------:R-:W-:Y:S02]  /*53e70*/  SHF.R.U32.HI R185, RZ, 0x8, R185 ;  /* 0x00000008ffb97819 */ /* 0x000fe400000116b9 */
[----:B------:R-:W-:Y:S02]  /*53e80*/  LOP3.LUT R63, R180, 0xffff, RZ, 0xc0, !PT ;  /* 0x0000ffffb43f7812 */ /* 0x000fe400078ec0ff */
[----:B------:R-:W-:Y:S02]  /*53e90*/  LOP3.LUT R126, R179, 0xffff, RZ, 0xc0, !PT ;  /* 0x0000ffffb37e7812 */ /* 0x000fe400078ec0ff */
[----:B------:R-:W-:Y:S02]  /*53ea0*/  SHF.R.U32.HI R82, RZ, 0x8, R82 ;  /* 0x00000008ff527819 */ /* 0x000fe40000011652 */
[----:B------:R-:W-:Y:S01]  /*53eb0*/  LOP3.LUT R185, R185, 0xffff, RZ, 0xc0, !PT ;  /* 0x0000ffffb9b97812 */ /* 0x000fe200078ec0ff */
[----:B------:R-:W1:Y:S01]  /*53ec0*/  LDS.128 R68, [R4] ;  /* 0x0000000004447984 */ /* 0x000e620000000c00 */
[----:B------:R-:W-:-:S02]  /*53ed0*/  PRMT R63, R126, 0x3340, R63 ;  /* 0x000033407e3f7816 */ /* 0x000fc4000000003f */
[----:B------:R-:W-:Y:S02]  /*53ee0*/  LOP3.LUT R83, R82, 0xffff, RZ, 0xc0, !PT ;  /* 0x0000ffff52537812 */ /* 0x000fe400078ec0ff */
[--C-:B------:R-:W-:Y:S02]  /*53ef0*/  PRMT R126, R185, 0x3340, R0.reuse ;  /* 0x00003340b97e7816 */ /* 0x100fe40000000000 */
[----:B------:R-:W-:Y:S02]  /*53f00*/  PRMT R83, R83, 0x3340, R0 ;  /* 0x0000334053537816 */ /* 0x000fe40000000000 */
[----:B------:R-:W-:Y:S02]  /*53f10*/  PRMT R63, R63, 0x5410, R126 ;  /* 0x000054103f3f7816 */ /* 0x000fe4000000007e */
[----:B------:R-:W-:Y:S02]  /*53f20*/  LOP3.LUT R182, R182, 0xffff, RZ, 0xc0, !PT ;  /* 0x0000ffffb6b67812 */ /* 0x000fe400078ec0ff */
[----:B------:R-:W-:-:S02]  /*53f30*/  LOP3.LUT R184, R184, 0xffff, RZ, 0xc0, !PT ;  /* 0x0000ffffb8b87812 */ /* 0x000fc400078ec0ff */
[----:B------:R-:W-:Y:S02]  /*53f40*/  PRMT R154, R73, 0x5410, R154 ;  /* 0x00005410499a7816 */ /* 0x000fe4000000009a */
[----:B------:R-:W-:Y:S02]  /*53f50*/  PRMT R104, R72, 0x5410, R81 ;  /* 0x0000541048687816 */ /* 0x000fe40000000051 */
[----:B------:R-:W-:Y:S02]  /*53f60*/  PRMT R106, R74, 0x5410, R83 ;  /* 0x000054104a6a7816 */ /* 0x000fe40000000053 */
[--C-:B------:R-:W-:Y:S02]  /*53f70*/  PRMT R72, R39, 0x4210, R182.reuse ;  /* 0x0000421027487816 */ /* 0x100fe400000000b6 */
[----:B------:R-:W-:Y:S02]  /*53f80*/  PRMT R73, R79, 0x5210, R182 ;  /* 0x000052104f497816 */ /* 0x000fe400000000b6 */
[----:B------:R-:W-:-:S02]  /*53f90*/  PRMT R74, R55, 0x4210, R184 ;  /* 0x00004210374a7816 */ /* 0x000fc400000000b8 */
[----:B------:R-:W-:Y:S01]  /*53fa0*/  PRMT R75, R63, 0x5210, R184 ;  /* 0x000052103f4b7816 */ /* 0x000fe200000000b8 */
[----:B------:R-:W-:Y:S01]  /*53fb0*/  BAR.SYNC.DEFER_BLOCKING 0x0 ;  /* 0x0000000000007b1d */ /* 0x000fe20000010000 */
[----:B------:R-:W-:Y:S02]  /*53fc0*/  SHF.R.U32.HI R105, RZ, 0x8, R105 ;  /* 0x00000008ff697819 */ /* 0x000fe40000011669 */
[----:B------:R-:W-:Y:S02]  /*53fd0*/  SHF.R.U32.HI R120, RZ, 0x8, R120 ;  /* 0x00000008ff787819 */ /* 0x000fe40000011678 */
[----:B------:R-:W-:Y:S02]  /*53fe0*/  SHF.R.U32.HI R101, RZ, 0x8, R101 ;  /* 0x00000008ff657819 */ /* 0x000fe40000011665 */
[----:B------:R-:W-:Y:S02]  /*53ff0*/  SHF.R.U32.HI R122, RZ, 0x8, R122 ;  /* 0x00000008ff7a7819 */ /* 0x000fe4000001167a */
[----:B------:R-:W-:Y:S01]  /*54000*/  SHF.R.U32.HI R103, RZ, 0x8, R103 ;  /* 0x00000008ff677819 */ /* 0x000fe20000011667 */
[----:B------:R-:W-:Y:S01]  /*54010*/  STSM.16.M88.4 [R31], R72 ;  /* 0x000000481f007844 */ /* 0x000fe20000000200 */
[----:B------:R-:W-:Y:S01]  /*54020*/  BAR.SYNC.DEFER_BLOCKING 0x0 ;  /* 0x0000000000007b1d */ /* 0x000fe20000010000 */
        /* <DEDUP_REMOVED lines=8> */
[----:B------:R-:W-:Y:S02]  /*540b0*/  PRMT R114, R101, 0x5410, R80 ;  /* 0x0000541065727816 */ /* 0x000fe40000000050 */
[----:B------:R-:W-:Y:S02]  /*540c0*/  PRMT R120, R103, 0x5410, R82 ;  /* 0x0000541067787816 */ /* 0x000fe40000000052 */
[----:B------:R-:W1:Y:S01]  /*540d0*/  LDS.128 R80, [R4] ;  /* 0x0000000004507984 */ /* 0x000e620000000c00 */
[----:B------:R-:W-:Y:S02]  /*540e0*/  SHF.R.U32.HI R189, RZ, 0x8, R189 ;  /* 0x00000008ffbd7819 */ /* 0x000fe400000116bd */
[----:B------:R-:W-:Y:S02]  /*540f0*/  SHF.R.U32.HI R190, RZ, 0x8, R190 ;  /* 0x00000008ffbe7819 */ /* 0x000fe400000116be */
[----:B------:R-:W-:-:S02]  /*54100*/  SHF.R.U32.HI R193, RZ, 0x8, R193 ;  /* 0x00000008ffc17819 */ /* 0x000fc400000116c1 */
[----:B------:R-:W-:Y:S02]  /*54110*/  LOP3.LUT R190, R190, 0xffff, RZ, 0xc0, !PT ;  /* 0x0000ffffbebe7812 */ /* 0x000fe400078ec0ff */
[----:B------:R-:W-:Y:S02]  /*54120*/  LOP3.LUT R189, R189, 0xffff, RZ, 0xc0, !PT ;  /* 0x0000ffffbdbd7812 */ /* 0x000fe400078ec0ff */
[----:B------:R-:W-:Y:S02]  /*54130*/  LOP3.LUT R193, R193, 0xffff, RZ, 0xc0, !PT ;  /* 0x0000ffffc1c17812 */ /* 0x000fe400078ec0ff */
[----:B------:R-:W-:Y:S02]  /*54140*/  PRMT R115, R189, 0x3340, R190 ;  /* 0x00003340bd737816 */ /* 0x000fe400000000be */
[----:B------:R-:W-:Y:S02]  /*54150*/  PRMT R140, R193, 0x3340, R0 ;  /* 0x00003340c18c7816 */ /* 0x000fe40000000000 */
[----:B------:R-:W-:-:S02]  /*54160*/  LOP3.LUT R3, R186, 0xffff, RZ, 0xc0, !PT ;  /* 0x0000ffffba037812 */ /* 0x000fc400078ec0ff */
[----:B------:R-:W-:Y:S02]  /*54170*/  PRMT R140, R115, 0x5410, R140 ;  /* 0x00005410738c7816 */ /* 0x000fe4000000008c */
[----:B------:R-:W-:Y:S02]  /*54180*/  LOP3.LUT R187, R187, 0xffff, RZ, 0xc0, !PT ;  /* 0x0000ffffbbbb7812 */ /* 0x000fe400078ec0ff */
[--C-:B----4-:R-:W-:Y:S02]  /*54190*/  PRMT R64, R32, 0x4210, R3.reuse ;  /* 0x0000421020407816 */ /* 0x110fe40000000003 */
[----:B------:R-:W-:Y:S02]  /*541a0*/  PRMT R65, R130, 0x5210, R3 ;  /* 0x0000521082417816 */ /* 0x000fe40000000003 */
[--C-:B------:R-:W-:Y:S02]  /*541b0*/  PRMT R66, R28, 0x4210, R187.reuse ;  /* 0x000042101c427816 */ /* 0x100fe400000000bb */
[----:B------:R-:W-:Y:S01]  /*541c0*/  PRMT R67, R140, 0x5210, R187 ;  /* 0x000052108c437816 */ /* 0x000fe200000000bb */
[----:B------:R-:W-:Y:S01]  /*541d0*/  BAR.SYNC.DEFER_BLOCKING 0x0 ;  /* 0x0000000000007b1d */ /* 0x000fe20000010000 */
[----:B------:R-:W-:-:S02]  /*541e0*/  SHF.R.U32.HI R93, RZ, 0x8, R93 ;  /* 0x00000008ff5d7819 */ /* 0x000fc4000001165d */
[----:B------:R-:W-:Y:S02]  /*541f0*/  SHF.R.U32.HI R90, RZ, 0x8, R90 ;  /* 0x00000008ff5a7819 */ /* 0x000fe4000001165a */
[----:B------:R-:W-:Y:S01]  /*54200*/  LOP3.LUT R93, R93, 0xffff, RZ, 0xc0, !PT ;  /* 0x0000ffff5d5d7812 */ /* 0x000fe200078ec0ff */
[----:B------:R-:W-:Y:S02]  /*54210*/  STSM.16.M88.4 [R31], R64 ;  /* 0x000000401f007844 */ /* 0x000fe40000000200 */
[----:B------:R-:W-:Y:S01]  /*54220*/  BAR.SYNC.DEFER_BLOCKING 0x0 ;  /* 0x0000000000007b1d */ /* 0x000fe20000010000 */
[----:B------:R-:W-:-:S04]  /*54230*/  LOP3.LUT R90, R90, 0xffff, RZ, 0xc0, !PT ;  /* 0x0000ffff5a5a7812 */ /* 0x000fc800078ec0ff */
[----:B------:R-:W-:Y:S02]  /*54240*/  PRMT R90, R90, 0x3340, R93 ;  /* 0x000033405a5a7816 */ /* 0x000fe4000000005d */
[----:B------:R-:W-:Y:S02]  /*54250*/  LOP3.LUT R37, R36, 0xffff, RZ, 0xc0, !PT ;  /* 0x0000ffff24257812 */ /* 0x000fe400078ec0ff */
[----:B------:R-:W-:Y:S01]  /*54260*/  LOP3.LUT R39, R38, 0xffff, RZ, 0xc0, !PT ;  /* 0x0000ffff26277812 */ /* 0x000fe200078ec0ff */
[----:B------:R-:W4:Y:S01]  /*54270*/  LDS.128 R92, [R4] ;  /* 0x00000000045c7984 */ /* 0x000f220000000c00 */
[----:B------:R-:W-:Y:S02]  /*54280*/  PRMT R36, R24, 0x4210, R37 ;  /* 0x0000421018247816 */ /* 0x000fe40000000025 */
[----:B------:R-:W-:Y:S02]  /*54290*/  PRMT R38, R42, 0x4210, R39 ;  /* 0x000042102a267816 */ /* 0x000fe40000000027 */
[----:B------:R-:W-:-:S02]  /*542a0*/  PRMT R37, R142, 0x5210, R37 ;  /* 0x000052108e257816 */ /* 0x000fc40000000025 */
[----:B------:R-:W-:Y:S01]  /*542b0*/  PRMT R39, R144, 0x5210, R39 ;  /* 0x0000521090277816 */ /* 0x000fe20000000027 */
[----:B------:R-:W-:Y:S01]  /*542c0*/  BAR.SYNC.DEFER_BLOCKING 0x0 ;  /* 0x0000000000007b1d */ /* 0x000fe20000010000 */
[----:B------:R-:W-:Y:S02]  /*542d0*/  SHF.R.U32.HI R88, RZ, 0x8, R88 ;  /* 0x00000008ff587819 */ /* 0x000fe40000011658 */
[----:B------:R-:W-:Y:S02]  /*542e0*/  SHF.R.U32.HI R91, RZ, 0x8, R91 ;  /* 0x00000008ff5b7819 */ /* 0x000fe4000001165b */
[----:B------:R-:W-:Y:S02]  /*542f0*/  LOP3.LUT R88, R88, 0xffff, RZ, 0xc0, !PT ;  /* 0x0000ffff58587812 */ /* 0x000fe400078ec0ff */
[----:B------:R-:W-:Y:S01]  /*54300*/  LOP3.LUT R91, R91, 0xffff, RZ, 0xc0, !PT ;  /* 0x0000ffff5b5b7812 */ /* 0x000fe200078ec0ff */
[----:B------:R-:W-:Y:S03]  /*54310*/  STSM.16.M88.4 [R31], R36 ;  /* 0x000000241f007844 */ /* 0x000fe60000000200 */
[----:B------:R-:W-:-:S02]  /*54320*/  PRMT R88, R88, 0x3340, R91 ;  /* 0x0000334058587816 */ /* 0x000fc4000000005b */
[----:B------:R-:W-:Y:S02]  /*54330*/  PRMT R87, R87, 0x3340, R0 ;  /* 0x0000334057577816 */ /* 0x000fe40000000000 */
[----:B------:R-:W-:Y:S02]  /*54340*/  PRMT R108, R88, 0x5410, R85 ;  /* 0x00005410586c7816 */ /* 0x000fe40000000055 */
[----:B------:R-:W-:Y:S01]  /*54350*/  PRMT R110, R90, 0x5410, R87 ;  /* 0x000054105a6e7816 */ /* 0x000fe20000000057 */
[----:B------:R-:W-:Y:S01]  /*54360*/  BAR.SYNC.DEFER_BLOCKING 0x0 ;  /* 0x0000000000007b1d */ /* 0x000fe20000010000 */
[----:B------:R-:W-:Y:S02]  /*54370*/  LOP3.LUT R3, R52, 0xffff, RZ, 0xc0, !PT ;  /* 0x0000ffff34037812 */ /* 0x000fe400078ec0ff */
[----:B------:R-:W-:Y:S02]  /*54380*/  LOP3.LUT R5, R54, 0xffff, RZ, 0xc0, !PT ;  /* 0x0000ffff36057812 */ /* 0x000fe400078ec0ff */
[--C-:B------:R-:W-:Y:S01]  /*54390*/  PRMT R32, R34, 0x4210, R3.reuse ;  /* 0x0000421022207816 */ /* 0x100fe20000000003 */
[----:B------:R-:W4:Y:S01]  /*543a0*/  LDS.128 R88, [R4] ;  /* 0x0000000004587984 */ /* 0x000f220000000c00 */
[----:B------:R-:W-:-:S02]  /*543b0*/  PRMT R33, R146, 0x5210, R3 ;  /* 0x0000521092217816 */ /* 0x000fc40000000003 */
[--C-:B------:R-:W-:Y:S02]  /*543c0*/  PRMT R34, R30, 0x4210, R5.reuse ;  /* 0x000042101e227816 */ /* 0x100fe40000000005 */
[----:B------:R-:W-:Y:S01]  /*543d0*/  PRMT R35, R154, 0x5210, R5 ;  /* 0x000052109a237816 */ /* 0x000fe20000000005 */
[----:B------:R-:W-:Y:S06]  /*543e0*/  BAR.SYNC.DEFER_BLOCKING 0x0 ;  /* 0x0000000000007b1d */ /* 0x000fec0000010000 */
[----:B------:R0:W-:Y:S01]  /*543f0*/  STSM.16.M88.4 [R31], R32 ;  /* 0x000000201f007844 */ /* 0x0001e20000000200 */
[----:B------:R-:W-:-:S02]  /*54400*/  LOP3.LUT R3, R84, 0xffff, RZ, 0xc0, !PT ;  /* 0x0000ffff54037812 */ /* 0x000fc400078ec0ff */
[----:B------:R-:W-:Y:S01]  /*54410*/  LOP3.LUT R5, R86, 0xffff, RZ, 0xc0, !PT ;  /* 0x0000ffff56057812 */ /* 0x000fe200078ec0ff */
[----:B------:R-:W-:Y:S01]  /*54420*/  BAR.SYNC.DEFER_BLOCKING 0x0 ;  /* 0x0000000000007b1d */ /* 0x000fe20000010000 */
[----:B------:R-:W-:Y:S02]  /*54430*/  LOP3.LUT R25, R25, 0xffff, RZ, 0xc0, !PT ;  /* 0x0000ffff19197812 */ /* 0x000fe400078ec0ff */
[----:B------:R-:W-:Y:S02]  /*54440*/  LOP3.LUT R27, R27, 0xffff, RZ, 0xc0, !PT ;  /* 0x0000ffff1b1b7812 */ /* 0x000fe400078ec0ff */
[----:B------:R-:W-:Y:S01]  /*54450*/  PRMT R24, R26, 0x4210, R25 ;  /* 0x000042101a187816 */ /* 0x000fe20000000019 */
[----:B------:R-:W4:Y:S01]  /*54460*/  LDS.128 R84, [R4] ;  /* 0x0000000004547984 */ /* 0x000f220000000c00 */
[----:B------:R-:W-:Y:S02]  /*54470*/  PRMT R26, R50, 0x4210, R27 ;  /* 0x00004210321a7816 */ /* 0x000fe4000000001b */
[----:B------:R-:W-:-:S02]  /*54480*/  PRMT R25, R76, 0x5210, R25 ;  /* 0x000052104c197816 */ /* 0x000fc40000000019 */
[----:B------:R-:W-:Y:S01]  /*54490*/  PRMT R27, R78, 0x5210, R27 ;  /* 0x000052104e1b7816 */ /* 0x000fe2000000001b */
[----:B------:R-:W-:Y:S06]  /*544a0*/  BAR.SYNC.DEFER_BLOCKING 0x0 ;  /* 0x0000000000007b1d */ /* 0x000fec0000010000 */
[----:B------:R2:W-:Y:S02]  /*544b0*/  STSM.16.M88.4 [R31], R24 ;  /* 0x000000181f007844 */ /* 0x0005e40000000200 */
[----:B------:R-:W-:Y:S01]  /*544c0*/  BAR.SYNC.DEFER_BLOCKING 0x0 ;  /* 0x0000000000007b1d */ /* 0x000fe20000010000 */
[----:B0-----:R-:W-:-:S02]  /*544d0*/  PRMT R32, R46, 0x4210, R3 ;  /* 0x000042102e207816 */ /* 0x001fc40000000003 */
[----:B------:R-:W-:-:S03]  /*544e0*/  PRMT R33, R104, 0x5210, R3 ;  /* 0x0000521068217816 */ /* 0x000fc60000000003 */
[----:B------:R-:W0:Y:S01]  /*544f0*/  LDS.128 R76, [R4] ;  /* 0x00000000044c7984 */ /* 0x000e220000000c00 */
[--C-:B------:R-:W-:Y:S02]  /*54500*/  PRMT R34, R44, 0x4210, R5.reuse ;  /* 0x000042102c227816 */ /* 0x100fe40000000005 */
[----:B------:R-:W-:Y:S01]  /*54510*/  PRMT R35, R106, 0x5210, R5 ;  /* 0x000052106a237816 */ /* 0x000fe20000000005 */
[----:B------:R-:W-:Y:S06]  /*54520*/  BAR.SYNC.DEFER_BLOCKING 0x0 ;  /* 0x0000000000007b1d */ /* 0x000fec0000010000 */
[----:B------:R3:W-:Y:S02]  /*54530*/  STSM.16.M88.4 [R31], R32 ;  /* 0x000000201f007844 */ /* 0x0007e40000000200 */
[----:B------:R-:W-:Y:S01]  /*54540*/  BAR.SYNC.DEFER_BLOCKING 0x0 ;  /* 0x0000000000007b1d */ /* 0x000fe20000010000 */
[----:B------:R-:W-:-:S02]  /*54550*/  LOP3.LUT R3, R100, 0xffff, RZ, 0xc0, !PT ;  /* 0x0000ffff64037812 */ /* 0x000fc400078ec0ff */
[----:B------:R-:W-:-:S03]  /*54560*/  LOP3.LUT R5, R102, 0xffff, RZ, 0xc0, !PT ;  /* 0x0000ffff66057812 */ /* 0x000fc600078ec0ff */
[----:B------:R-:W0:Y:S01]  /*54570*/  LDS.128 R72, [R4] ;  /* 0x0000000004487984 */ /* 0x000e220000000c00 */
[--C-:B------:R-:W-:Y:S02]  /*54580*/  PRMT R40, R40, 0x4210, R3.reuse ;  /* 0x0000421028287816 */ /* 0x100fe40000000003 */
[----:B------:R-:W-:Y:S02]  /*54590*/  PRMT R41, R108, 0x5210, R3 ;  /* 0x000052106c297816 */ /* 0x000fe40000000003 */
[--C-:B------:R-:W-:Y:S02]  /*545a0*/  PRMT R42, R62, 0x4210, R5.reuse ;  /* 0x000042103e2a7816 */ /* 0x100fe40000000005 */
[----:B------:R-:W-:Y:S01]  /*545b0*/  PRMT R43, R110, 0x5210, R5 ;  /* 0x000052106e2b7816 */ /* 0x000fe20000000005 */
[----:B------:R-:W-:Y:S06]  /*545c0*/  BAR.SYNC.DEFER_BLOCKING 0x0 ;  /* 0x0000000000007b1d */ /* 0x000fec0000010000 */
[----:B------:R-:W-:Y:S02]  /*545d0*/  STSM.16.M88.4 [R31], R40 ;  /* 0x000000281f007844 */ /* 0x000fe40000000200 */
[----:B------:R-:W-:Y:S01]  /*545e0*/  BAR.SYNC.DEFER_BLOCKING 0x0 ;  /* 0x0000000000007b1d */ /* 0x000fe20000010000 */
[----:B------:R-:W-:-:S02]  /*545f0*/  LOP3.LUT R3, R116, 0xffff, RZ, 0xc0, !PT ;  /* 0x0000ffff74037812 */ /* 0x000fc400078ec0ff */
[----:B------:R-:W-:-:S03]  /*54600*/  LOP3.LUT R118, R118, 0xffff, RZ, 0xc0, !PT ;  /* 0x0000ffff76767812 */ /* 0x000fc600078ec0ff */
[----:B------:R-:W0:Y:S01]  /*54610*/  LDS.128 R64, [R4] ;  /* 0x0000000004407984 */ /* 0x000e220000000c00 */
[--C-:B--2---:R-:W-:Y:S02]  /*54620*/  PRMT R24, R60, 0x4210, R3.reuse ;  /* 0x000042103c187816 */ /* 0x104fe40000000003 */
[----:B------:R-:W-:Y:S02]  /*54630*/  PRMT R25, R112, 0x5210, R3 ;  /* 0x0000521070197816 */ /* 0x000fe40000000003 */
[--C-:B------:R-:W-:Y:S01]  /*54640*/  PRMT R26, R61, 0x4210, R118.reuse ;  /* 0x000042103d1a7816 */ /* 0x100fe20000000076 */
[----:B------:R-:W-:Y:S01]  /*54650*/  BAR.SYNC.DEFER_BLOCKING 0x0 ;  /* 0x0000000000007b1d */ /* 0x000fe20000010000 */
[----:B------:R-:W-:-:S05]  /*54660*/  PRMT R27, R99, 0x5210, R118 ;  /* 0x00005210631b7816 */ /* 0x000fca0000000076 */
[----:B------:R2:W-:Y:S02]  /*54670*/  STSM.16.M88.4 [R31], R24 ;  /* 0x000000181f007844 */ /* 0x0005e40000000200 */
[----:B------:R-:W-:Y:S01]  /*54680*/  BAR.SYNC.DEFER_BLOCKING 0x0 ;  /* 0x0000000000007b1d */ /* 0x000fe20000010000 */
[----:B------:R-:W-:-:S04]  /*54690*/  LOP3.LUT R3, R132, 0xffff, RZ, 0xc0, !PT ;  /* 0x0000ffff84037812 */ /* 0x000fc800078ec0ff */
[--C-:B------:R-:W-:Y:S02]  /*546a0*/  PRMT R48, R48, 0x4210, R3.reuse ;  /* 0x0000421030307816 */ /* 0x100fe40000000003 */
[----:B------:R-:W-:Y:S01]  /*546b0*/  PRMT R49, R114, 0x5210, R3 ;  /* 0x0000521072317816 */ /* 0x000fe20000000003 */
[----:B------:R-:W0:Y:S01]  /*546c0*/  LDS.128 R60, [R4] ;  /* 0x00000000043c7984 */ /* 0x000e220000000c00 */
[----:B------:R-:W-:-:S04]  /*546d0*/  LOP3.LUT R3, R134, 0xffff, RZ, 0xc0, !PT ;  /* 0x0000ffff86037812 */ /* 0x000fc800078ec0ff */
[--C-:B------:R-:W-:Y:S02]  /*546e0*/  PRMT R50, R98, 0x4210, R3.reuse ;  /* 0x0000421062327816 */ /* 0x100fe40000000003 */
[----:B------:R-:W-:Y:S01]  /*546f0*/  PRMT R51, R120, 0x5210, R3 ;  /* 0x0000521078337816 */ /* 0x000fe20000000003 */
[----:B------:R-:W-:Y:S06]  /*54700*/  BAR.SYNC.DEFER_BLOCKING 0x0 ;  /* 0x0000000000007b1d */ /* 0x000fec0000010000 */
[----:B------:R-:W-:Y:S02]  /*54710*/  STSM.16.M88.4 [R31], R48 ;  /* 0x000000301f007844 */ /* 0x000fe40000000200 */
[----:B------:R-:W-:Y:S01]  /*54720*/  BAR.SYNC.DEFER_BLOCKING 0x0 ;  /* 0x0000000000007b1d */ /* 0x000fe20000010000 */
[----:B------:R-:W-:-:S02]  /*54730*/  SHF.R.U32.HI R136, RZ, 0x8, R136 ;  /* 0x00000008ff887819 */ /* 0x000fc40000011688 */
[----:B------:R-:W-:Y:S02]  /*54740*/  SHF.R.U32.HI R107, RZ, 0x8, R107 ;  /* 0x00000008ff6b7819 */ /* 0x000fe4000001166b */
[----:B------:R-:W-:Y:S02]  /*54750*/  SHF.R.U32.HI R109, RZ, 0x8, R109 ;  /* 0x00000008ff6d7819 */ /* 0x000fe4000001166d */
[----:B------:R-:W-:Y:S02]  /*54760*/  SHF.R.U32.HI R138, RZ, 0x8, R138 ;  /* 0x00000008ff8a7819 */ /* 0x000fe4000001168a */
[----:B------:R-:W-:Y:S02]  /*54770*/  SHF.R.U32.HI R113, RZ, 0x8, R113 ;  /* 0x00000008ff717819 */ /* 0x000fe40000011671 */
[----:B------:R-:W-:Y:S02]  /*54780*/  SHF.R.U32.HI R111, RZ, 0x8, R111 ;  /* 0x00000008ff6f7819 */ /* 0x000fe4000001166f */
[----:B------:R-:W-:-:S02]  /*54790*/  LOP3.LUT R107, R107, 0xffff, RZ, 0xc0, !PT ;  /* 0x0000ffff6b6b7812 */ /* 0x000fc400078ec0ff */
[----:B------:R-:W-:Y:S01]  /*547a0*/  LOP3.LUT R136, R136, 0xffff, RZ, 0xc0, !PT ;  /* 0x0000ffff88887812 */ /* 0x000fe200078ec0ff */
[----:B------:R-:W0:Y:S01]  /*547b0*/  LDS.128 R52, [R4] ;  /* 0x0000000004347984 */ /* 0x000e220000000c00 */
[----:B------:R-:W-:Y:S02]  /*547c0*/  LOP3.LUT R109, R109, 0xffff, RZ, 0xc0, !PT ;  /* 0x0000ffff6d6d7812 */ /* 0x000fe400078ec0ff */
[----:B------:R-:W-:Y:S02]  /*547d0*/  LOP3.LUT R113, R113, 0xffff, RZ, 0xc0, !PT ;  /* 0x0000ffff71717812 */ /* 0x000fe400078ec0ff */
[----:B------:R-:W-:Y:S02]  /*547e0*/  LOP3.LUT R138, R138, 0xffff, RZ, 0xc0, !PT ;  /* 0x0000ffff8a8a7812 */ /* 0x000fe400078ec0ff */
[----:B------:R-:W-:Y:S02]  /*547f0*/  LOP3.LUT R111, R111, 0xffff, RZ, 0xc0, !PT ;  /* 0x0000ffff6f6f7812 */ /* 0x000fe400078ec0ff */
[----:B------:R-:W-:-:S02]  /*54800*/  PRMT R107, R136, 0x3340, R107 ;  /* 0x00003340886b7816 */ /* 0x000fc4000000006b */
[--C-:B------:R-:W-:Y:S02]  /*54810*/  PRMT R122, R109, 0x3340, R0.reuse ;  /* 0x000033406d7a7816 */ /* 0x100fe40000000000 */
[----:B------:R-:W-:Y:S02]  /*54820*/  PRMT R113, R138, 0x3340, R113 ;  /* 0x000033408a717816 */ /* 0x000fe40000000071 */
[----:B------:R-:W-:Y:S02]  /*54830*/  PRMT R128, R111, 0x3340, R0 ;  /* 0x000033406f807816 */ /* 0x000fe40000000000 */
[----:B------:R-:W-:Y:S02]  /*54840*/  PRMT R122, R107, 0x5410, R122 ;  /* 0x000054106b7a7816 */ /* 0x000fe4000000007a */
[----:B------:R-:W-:Y:S02]  /*54850*/  PRMT R113, R113, 0x5410, R128 ;  /* 0x0000541071717816 */ /* 0x000fe40000000080 */
[----:B------:R-:W-:-:S02]  /*54860*/  LOP3.LUT R7, R148, 0xffff, RZ, 0xc0, !PT ;  /* 0x0000ffff94077812 */ /* 0x000fc400078ec0ff */
[----:B------:R-:W-:Y:S02]  /*54870*/  LOP3.LUT R150, R150, 0xffff, RZ, 0xc0, !PT ;  /* 0x0000ffff96967812 */ /* 0x000fe400078ec0ff */
[--C-:B---3--:R-:W-:Y:S02]  /*54880*/  PRMT R32, R96, 0x4210, R7.reuse ;  /* 0x0000421060207816 */ /* 0x108fe40000000007 */
[----:B------:R-:W-:Y:S02]  /*54890*/  PRMT R33, R122, 0x5210, R7 ;  /* 0x000052107a217816 */ /* 0x000fe40000000007 */
[--C-:B------:R-:W-:Y:S02]  /*548a0*/  PRMT R34, R97, 0x4210, R150.reuse ;  /* 0x0000421061227816 */ /* 0x100fe40000000096 */
[----:B------:R-:W-:Y:S01]  /*548b0*/  PRMT R35, R113, 0x5210, R150 ;  /* 0x0000521071237816 */ /* 0x000fe20000000096 */
[----:B------:R-:W-:Y:S01]  /*548c0*/  BAR.SYNC.DEFER_BLOCKING 0x0 ;  /* 0x0000000000007b1d */ /* 0x000fe20000010000 */
[----:B------:R-:W-:Y:S01]  /*548d0*/  SHF.R.U32.HI R229, RZ, 0x6, R195 ;  /* 0x00000006ffe57819 */ /* 0x000fe200000116c3 */
[----:B------:R-:W-:-:S03]  /*548e0*/  IMAD R5, R119, UR4, RZ ;  /* 0x0000000477057c24 */ /* 0x000fc6000f8e02ff */
[----:B------:R-:W-:Y:S01]  /*548f0*/  SGXT.U32 R229, R229, 0x1 ;  /* 0x00000001e5e5781a */ /* 0x000fe20000000000 */
[----:B------:R-:W-:Y:S01]  /*54900*/  ULDC UR4, c[0x0][0x248] ;  /* 0x0000920000047ab9 */ /* 0x000fe20000000800 */
[----:B------:R-:W-:Y:S01]  /*54910*/  IADD3 R2, P1, R5, UR6, RZ ;  /* 0x0000000605027c10 */ /* 0x000fe2000ff3e0ff */
[----:B------:R-:W-:Y:S01]  /*54920*/  ULDC UR6, c[0x0][0x248] ;  /* 0x0000920000067ab9 */ /* 0x000fe20000000800 */
[C---:B------:R-:W-:Y:S02]  /*54930*/  LOP3.LUT R3, R0.reuse, R229, RZ, 0xfc, !PT ;  /* 0x000000e500037212 */ /* 0x040fe400078efcff */
[----:B------:R-:W-:Y:S01]  /*54940*/  ISETP.GE.AND P0, PT, R119, UR8, PT ;  /* 0x0000000877007c0c */ /* 0x000fe2000bf06270 */
[----:B------:R-:W-:Y:S01]  /*54950*/  ULDC UR8, c[0x0][0x248] ;  /* 0x0000920000087ab9 */ /* 0x000fe20000000800 */
[C-C-:B------:R-:W-:Y:S01]  /*54960*/  LOP3.LUT R6, R0.reuse, 0x2, R229.reuse, 0xfe, !PT ;  /* 0x0000000200067812 */ /* 0x140fe200078efee5 */
[----:B------:R3:W-:Y:S01]  /*54970*/  STSM.16.M88.4 [R31], R32 ;  /* 0x000000201f007844 */ /* 0x0007e20000000200 */
[----:B------:R-:W-:Y:S01]  /*54980*/  LEA.HI.X.SX32 R5, R5, UR7, 0x1, P1 ;  /* 0x0000000705057c11 */ /* 0x000fe200088f0eff */
[C---:B--2---:R-:W-:Y:S01]  /*54990*/  IMAD R25, R3.reuse, UR4, RZ ;  /* 0x0000000403197c24 */ /* 0x044fe2000f8e02ff */
[----:B------:R-:W-:Y:S01]  /*549a0*/  ISETP.LT.AND P1, PT, R3, UR9, !P0 ;  /* 0x0000000903007c0c */ /* 0x000fe2000c721270 */
[----:B------:R-:W-:Y:S01]  /*549b0*/  ULDC UR9, c[0x0][0x22c] ;  /* 0x00008b0000097ab9 */ /* 0x000fe20000000800 */
[--C-:B------:R-:W-:Y:S01]  /*549c0*/  LOP3.LUT R7, R0, 0x4, R229.reuse, 0xfe, !PT ;  /* 0x0000000400077812 */ /* 0x100fe200078efee5 */
[----:B------:R-:W-:Y:S01]  /*549d0*/  ULDC UR7, c[0x0][0x248] ;  /* 0x0000920000077ab9 */ /* 0x000fe20000000800 */
[C---:B------:R-:W-:Y:S01]  /*549e0*/  ISETP.LT.AND P3, PT, R6.reuse, UR9, !P0 ;  /* 0x0000000906007c0c */ /* 0x040fe2000c761270 */
[----:B------:R-:W-:Y:S01]  /*549f0*/  IMAD R27, R6, UR6, RZ ;  /* 0x00000006061b7c24 */ /* 0x000fe2000f8e02ff */
[-C--:B------:R-:W-:Y:S01]  /*54a00*/  IADD3 R6, P6, R25, R2.reuse, RZ ;  /* 0x0000000219067210 */ /* 0x080fe20007fde0ff */
[C---:B------:R-:W-:Y:S01]  /*54a10*/  IMAD R29, R7.reuse, UR7, RZ ;  /* 0x00000007071d7c24 */ /* 0x040fe2000f8e02ff */
[----:B------:R-:W-:Y:S01]  /*54a20*/  ISETP.LT.AND P2, PT, R7, UR10, !P0 ;  /* 0x0000000a07007c0c */ /* 0x000fe2000c741270 */
[----:B------:R-:W-:Y:S01]  /*54a30*/  ULDC UR4, c[0x0][0x248] ;  /* 0x0000920000047ab9 */ /* 0x000fe20000000800 */
[----:B------:R-:W-:Y:S01]  /*54a40*/  LOP3.LUT R3, R0, 0x6, R229, 0xfe, !PT ;  /* 0x0000000600037812 */ /* 0x000fe200078efee5 */
[----:B------:R-:W-:Y:S01]  /*54a50*/  ULDC UR9, c[0x0][0x22c] ;  /* 0x00008b0000097ab9 */ /* 0x000fe20000000800 */
[----:B------:R-:W-:Y:S01]  /*54a60*/  LEA.HI.X.SX32 R7, R25, R5, 0x1, P6 ;  /* 0x0000000519077211 */ /* 0x000fe200030f0eff */
[----:B------:R-:W-:Y:S01]  /*54a70*/  ULDC UR6, c[0x0][0x248] ;  /* 0x0000920000067ab9 */ /* 0x000fe20000000800 */
[----:B------:R-:W-:Y:S01]  /*54a80*/  PRMT R37, R8, 0x7770, RZ ;  /* 0x0000777008257816 */ /* 0x000fe200000000ff */
[----:B------:R-:W-:Y:S01]  /*54a90*/  BAR.SYNC.DEFER_BLOCKING 0x0 ;  /* 0x0000000000007b1d */ /* 0x000fe20000010000 */
[----:B------:R-:W-:-:S02]  /*54aa0*/  IADD3 R24, P5, R27, R2, RZ ;  /* 0x000000021b187210 */ /* 0x000fc40007fbe0ff */
[-C--:B------:R-:W-:Y:S02]  /*54ab0*/  IADD3 R26, P6, R29, R2.reuse, RZ ;  /* 0x000000021d1a7210 */ /* 0x080fe40007fde0ff */
[C---:B------:R-:W-:Y:S01]  /*54ac0*/  ISETP.LT.AND P4, PT, R3.reuse, UR11, !P0 ;  /* 0x0000000b03007c0c */ /* 0x040fe2000c781270 */
[----:B------:R-:W-:Y:S01]  /*54ad0*/  IMAD R3, R3, UR8, RZ ;  /* 0x0000000803037c24 */ /* 0x000fe2000f8e02ff */
[-C--:B------:R-:W-:Y:S01]  /*54ae0*/  LEA.HI.X.SX32 R25, R27, R5.reuse, 0x1, P5 ;  /* 0x000000051b197211 */ /* 0x080fe200028f0eff */
[----:B------:R-:W-:Y:S01]  /*54af0*/  ULDC UR10, c[0x0][0x22c] ;  /* 0x00008b00000a7ab9 */ /* 0x000fe20000000800 */
[----:B---3--:R-:W-:Y:S01]  /*54b00*/  PRMT R35, R9, 0x7770, RZ ;  /* 0x0000777009237816 */ /* 0x008fe200000000ff */
[----:B------:R-:W-:Y:S01]  /*54b10*/  ULDC UR7, c[0x0][0x248] ;  /* 0x0000920000077ab9 */ /* 0x000fe20000000800 */
[----:B------:R-:W-:Y:S01]  /*54b20*/  LEA.HI.X.SX32 R27, R29, R5, 0x1, P6 ;  /* 0x000000051d1b7211 */ /* 0x000fe200030f0eff */
[----:B------:R-:W-:Y:S01]  /*54b30*/  ULDC UR11, c[0x0][0x22c] ;  /* 0x00008b00000b7ab9 */ /* 0x000fe20000000800 */
[----:B------:R-:W-:Y:S01]  /*54b40*/  PRMT R33, R10, 0x7770, RZ ;  /* 0x000077700a217816 */ /* 0x000fe200000000ff */
[----:B------:R-:W-:Y:S01]  /*54b50*/  ULDC UR8, c[0x0][0x248] ;  /* 0x0000920000087ab9 */ /* 0x000fe20000000800 */
[----:B------:R-:W-:Y:S01]  /*54b60*/  PRMT R31, R11, 0x7770, RZ ;  /* 0x000077700b1f7816 */ /* 0x000fe200000000ff */
[----:B------:R2:W-:Y:S01]  /*54b70*/  @P1 STG.E.U8 desc[UR44][R6.64], R37 ;  /* 0x0000002506001986 */ /* 0x0005e2000c10112c */
[----:B------:R-:W-:-:S03]  /*54b80*/  IADD3 R28, P1, R3, R2, RZ ;  /* 0x00000002031c7210 */ /* 0x000fc60007f3e0ff */
[----:B------:R3:W-:Y:S01]  /*54b90*/  @P3 STG.E.U8 desc[UR44][R24.64], R35 ;  /* 0x0000002318003986 */ /* 0x0007e2000c10112c */
[-C--:B------:R-:W-:Y:S02]  /*54ba0*/  LEA.HI.X.SX32 R29, R3, R5.reuse, 0x1, P1 ;  /* 0x00000005031d7211 */ /* 0x080fe400008f0eff */
[C-C-:B--2---:R-:W-:Y:S01]  /*54bb0*/  LOP3.LUT R7, R0.reuse, 0x8, R229.reuse, 0xfe, !PT ;  /* 0x0000000800077812 */ /* 0x144fe200078efee5 */
[----:B------:R2:W-:Y:S01]  /*54bc0*/  @P2 STG.E.U8 desc[UR44][R26.64], R33 ;  /* 0x000000211a002986 */ /* 0x0005e2000c10112c */
[C-C-:B------:R-:W-:Y:S02]  /*54bd0*/  LOP3.LUT R6, R0.reuse, 0xa, R229.reuse, 0xfe, !PT ;  /* 0x0000000a00067812 */ /* 0x140fe400078efee5 */
[C---:B------:R-:W-:Y:S01]  /*54be0*/  ISETP.LT.AND P2, PT, R7.reuse, UR9, !P0 ;  /* 0x0000000907007c0c */ /* 0x040fe2000c741270 */
[----:B---3--:R-:W-:Y:S01]  /*54bf0*/  IMAD R25, R7, UR4, RZ ;  /* 0x0000000407197c24 */ /* 0x008fe2000f8e02ff */
[C---:B------:R-:W-:Y:S02]  /*54c00*/  LOP3.LUT R7, R0.reuse, 0xc, R229, 0xfe, !PT ;  /* 0x0000000c00077812 */ /* 0x040fe400078efee5 */
[----:B------:R-:W-:Y:S01]  /*54c10*/  LOP3.LUT R3, R0, UR51, RZ, 0xfc, !PT ;  /* 0x0000003300037c12 */ /* 0x000fe2000f8efcff */
[----:B------:R3:W-:Y:S01]  /*54c20*/  @P4 STG.E.U8 desc[UR44][R28.64], R31 ;  /* 0x0000001f1c004986 */ /* 0x0007e2000c10112c */
[C---:B------:R-:W-:Y:S01]  /*54c30*/  ISETP.LT.AND P3, PT, R6.reuse, UR10, !P0 ;  /* 0x0000000a06007c0c */ /* 0x040fe2000c761270 */
[----:B------:R-:W-:Y:S01]  /*54c40*/  ULDC UR4, c[0x0][0x248] ;  /* 0x0000920000047ab9 */ /* 0x000fe20000000800 */
[----:B--2---:R-:W-:Y:S01]  /*54c50*/  IMAD R27, R6, UR6, RZ ;  /* 0x00000006061b7c24 */ /* 0x004fe2000f8e02ff */
[-C--:B------:R-:W-:Y:S01]  /*54c60*/  IADD3 R6, P6, R25, R2.reuse, RZ ;  /* 0x0000000219067210 */ /* 0x080fe20007fde0ff */
[----:B------:R-:W-:Y:S01]  /*54c70*/  ULDC UR9, c[0x0][0x22c] ;  /* 0x00008b0000097ab9 */ /* 0x000fe20000000800 */
[----:B------:R-:W-:Y:S01]  /*54c80*/  ISETP.LT.AND P4, PT, R7, UR11, !P0 ;  /* 0x0000000b07007c0c */ /* 0x000fe2000c781270 */
[----:B------:R-:W-:Y:S01]  /*54c90*/  ULDC UR6, c[0x0][0x248] ;  /* 0x0000920000067ab9 */ /* 0x000fe20000000800 */
[C---:B------:R-:W-:Y:S01]  /*54ca0*/  ISETP.LT.AND P1, PT, R3.reuse, UR12, !P0 ;  /* 0x0000000c03007c0c */ /* 0x040fe2000c721270 */
[----:B------:R-:W-:Y:S01]  /*54cb0*/  IMAD R3, R3, UR8, RZ ;  /* 0x0000000803037c24 */ /* 0x000fe2000f8e02ff */
[----:B------:R-:W-:Y:S01]  /*54cc0*/  PRMT R37, R8, 0x7771, RZ ;  /* 0x0000777108257816 */ /* 0x000fe200000000ff */
[----:B---3--:R-:W-:Y:S01]  /*54cd0*/  IMAD R29, R7, UR7, RZ ;  /* 0x00000007071d7c24 */ /* 0x008fe2000f8e02ff */
[-C--:B------:R-:W-:Y:S01]  /*54ce0*/  LEA.HI.X.SX32 R7, R25, R5.reuse, 0x1, P6 ;  /* 0x0000000519077211 */ /* 0x080fe200030f0eff */
[----:B------:R-:W-:Y:S01]  /*54cf0*/  ULDC UR10, c[0x0][0x22c] ;  /* 0x00008b00000a7ab9 */ /* 0x000fe20000000800 */
[-C--:B------:R-:W-:Y:S01]  /*54d00*/  IADD3 R24, P5, R27, R2.reuse, RZ ;  /* 0x000000021b187210 */ /* 0x080fe20007fbe0ff */
[----:B------:R-:W-:Y:S01]  /*54d10*/  ULDC UR7, c[0x0][0x248] ;  /* 0x0000920000077ab9 */ /* 0x000fe20000000800 */
[-C--:B------:R-:W-:Y:S01]  /*54d20*/  IADD3 R26, P6, R29, R2.reuse, RZ ;  /* 0x000000021d1a7210 */ /* 0x080fe20007fde0ff */
[----:B------:R2:W-:Y:S01]  /*54d30*/  @P2 STG.E.U8 desc[UR44][R6.64], R37 ;  /* 0x0000002506002986 */ /* 0x0005e2000c10112c */
[----:B------:R-:W-:Y:S01]  /*54d40*/  IADD3 R28, P2, R3, R2, RZ ;  /* 0x00000002031c7210 */ /* 0x000fe20007f5e0ff */
[----:B------:R-:W-:Y:S01]  /*54d50*/  ULDC UR11, c[0x0][0x22c] ;  /* 0x00008b00000b7ab9 */ /* 0x000fe20000000800 */
[-C--:B------:R-:W-:Y:S01]  /*54d60*/  LEA.HI.X.SX32 R25, R27, R5.reuse, 0x1, P5 ;  /* 0x000000051b197211 */ /* 0x080fe200028f0eff */
[----:B------:R-:W-:Y:S01]  /*54d70*/  ULDC UR12, c[0x0][0x22c] ;  /* 0x00008b00000c7ab9 */ /* 0x000fe20000000800 */
[----:B------:R-:W-:Y:S01]  /*54d80*/  PRMT R35, R9, 0x7771, RZ ;  /* 0x0000777109237816 */ /* 0x000fe200000000ff */
[----:B------:R-:W-:Y:S01]  /*54d90*/  ULDC UR8, c[0x0][0x248] ;  /* 0x0000920000087ab9 */ /* 0x000fe20000000800 */
[----:B------:R-:W-:-:S02]  /*54da0*/  LEA.HI.X.SX32 R27, R29, R5, 0x1, P6 ;  /* 0x000000051d1b7211 */ /* 0x000fc400030f0eff */
[----:B------:R-:W-:Y:S02]  /*54db0*/  PRMT R33, R10, 0x7771, RZ ;  /* 0x000077710a217816 */ /* 0x000fe400000000ff */
[----:B------:R-:W-:Y:S02]  /*54dc0*/  LEA.HI.X.SX32 R29, R3, R5, 0x1, P2 ;  /* 0x00000005031d7211 */ /* 0x000fe400010f0eff */
[----:B------:R-:W-:Y:S02]  /*54dd0*/  PRMT R31, R11, 0x7771, RZ ;  /* 0x000077710b1f7816 */ /* 0x000fe400000000ff */
[C-C-:B------:R-:W-:Y:S02]  /*54de0*/  LOP3.LUT R3, R0.reuse, 0x10, R229.reuse, 0xfe, !PT ;  /* 0x0000001000037812 */ /* 0x140fe400078efee5 */
[C-C-:B--2---:R-:W-:Y:S01]  /*54df0*/  LOP3.LUT R6, R0.reuse, 0x12, R229.reuse, 0xfe, !PT ;  /* 0x0000001200067812 */ /* 0x144fe200078efee5 */
[----:B------:R2:W-:Y:S01]  /*54e00*/  @P3 STG.E.U8 desc[UR44][R24.64], R35 ;  /* 0x0000002318003986 */ /* 0x0005e2000c10112c */
[----:B------:R-:W-:-:S03]  /*54e10*/  LOP3.LUT R7, R0, 0x14, R229, 0xfe, !PT ;  /* 0x0000001400077812 */ /* 0x000fc600078efee5 */
[----:B------:R3:W-:Y:S01]  /*54e20*/  @P4 STG.E.U8 desc[UR44][R26.64], R33 ;  /* 0x000000211a004986 */ /* 0x0007e2000c10112c */
[C---:B------:R-:W-:Y:S01]  /*54e30*/  ISETP.LT.AND P3, PT, R6.reuse, UR10, !P0 ;  /* 0x0000000a06007c0c */ /* 0x040fe2000c761270 */
[----:B------:R-:W-:Y:S02]  /*54e40*/  ULDC UR10, c[0x0][0x22c] ;  /* 0x00008b00000a7ab9 */ /* 0x000fe40000000800 */
[----:B------:R1:W-:Y:S01]  /*54e50*/  @P1 STG.E.U8 desc[UR44][R28.64], R31 ;  /* 0x0000001f1c001986 */ /* 0x0003e2000c10112c */
[C---:B------:R-:W-:Y:S01]  /*54e60*/  ISETP.LT.AND P1, PT, R3.reuse, UR9, !P0 ;  /* 0x0000000903007c0c */ /* 0x040fe2000c721270 */
[----:B------:R-:W-:Y:S01]  /*54e70*/  ULDC UR9, c[0x0][0x22c] ;  /* 0x00008b0000097ab9 */ /* 0x000fe20000000800 */
[----:B--2---:R-:W-:Y:S02]  /*54e80*/  IMAD R25, R3, UR4, RZ ;  /* 0x0000000403197c24 */ /* 0x004fe4000f8e02ff */
[----:B---3--:R-:W-:Y:S01]  /*54e90*/  IMAD R27, R6, UR6, RZ ;  /* 0x00000006061b7c24 */ /* 0x008fe2000f8e02ff */
[----:B------:R-:W-:Y:S01]  /*54ea0*/  LOP3.LUT R3, R0, 0x16, R229, 0xfe, !PT ;  /* 0x0000001600037812 */ /* 0x000fe200078efee5 */
[----:B------:R-:W-:Y:S01]  /*54eb0*/  ULDC UR4, c[0x0][0x248] ;  /* 0x0000920000047ab9 */ /* 0x000fe20000000800 */
[-C--:B------:R-:W-:Y:S01]  /*54ec0*/  IADD3 R6, P6, R25, R2.reuse, RZ ;  /* 0x0000000219067210 */ /* 0x080fe20007fde0ff */
[----:B-1----:R-:W-:Y:S01]  /*54ed0*/  IMAD R29, R7, UR7, RZ ;  /* 0x00000007071d7c24 */ /* 0x002fe2000f8e02ff */
[----:B------:R-:W-:Y:S01]  /*54ee0*/  IADD3 R24, P5, R27, R2, RZ ;  /* 0x000000021b187210 */ /* 0x000fe20007fbe0ff */
[----:B------:R-:W-:Y:S01]  /*54ef0*/  ULDC UR6, c[0x0][0x248] ;  /* 0x0000920000067ab9 */ /* 0x000fe20000000800 */
[----:B------:R-:W-:Y:S01]  /*54f00*/  ISETP.LT.AND P2, PT, R7, UR11, !P0 ;  /* 0x0000000b07007c0c */ /* 0x000fe2000c741270 */
[----:B------:R-:W-:Y:S01]  /*54f10*/  ULDC UR7, c[0x0][0x248] ;  /* 0x0000920000077ab9 */ /* 0x000fe20000000800 */
[C---:B------:R-:W-:Y:S01]  /*54f20*/  ISETP.LT.AND P4, PT, R3.reuse, UR12, !P0 ;  /* 0x0000000c03007c0c */ /* 0x040fe2000c781270 */
[----:B------:R-:W-:Y:S01]  /*54f30*/  IMAD R3, R3, UR8, RZ ;  /* 0x0000000803037c24 */ /* 0x000fe2000f8e02ff */
[-C--:B------:R-:W-:Y:S01]  /*54f40*/  LEA.HI.X.SX32 R7, R25, R5.reuse, 0x1, P6 ;  /* 0x0000000519077211 */ /* 0x080fe200030f0eff */
[----:B------:R-:W-:Y:S01]  /*54f50*/  ULDC UR11, c[0x0][0x22c] ;  /* 0x00008b00000b7ab9 */ /* 0x000fe20000000800 */
[----:B------:R-:W-:Y:S01]  /*54f60*/  PRMT R37, R8, 0x7772, RZ ;  /* 0x0000777208257816 */ /* 0x000fe200000000ff */
[----:B------:R-:W-:Y:S01]  /*54f70*/  ULDC UR12, c[0x0][0x22c] ;  /* 0x00008b00000c7ab9 */ /* 0x000fe20000000800 */
[----:B------:R-:W-:Y:S01]  /*54f80*/  LEA.HI.X.SX32 R25, R27, R5, 0x1, P5 ;  /* 0x000000051b197211 */ /* 0x000fe200028f0eff */
[----:B------:R-:W-:Y:S01]  /*54f90*/  ULDC UR8, c[0x0][0x248] ;  /* 0x0000920000087ab9 */ /* 0x000fe20000000800 */
[----:B------:R-:W-:-:S02]  /*54fa0*/  PRMT R35, R9, 0x7772, RZ ;  /* 0x0000777209237816 */ /* 0x000fc400000000ff */
[-C--:B------:R-:W-:Y:S01]  /*54fb0*/  IADD3 R26, P6, R29, R2.reuse, RZ ;  /* 0x000000021d1a7210 */ /* 0x080fe20007fde0ff */
[----:B------:R1:W-:Y:S01]  /*54fc0*/  @P1 STG.E.U8 desc[UR44][R6.64], R37 ;  /* 0x0000002506001986 */ /* 0x0003e2000c10112c */
[----:B------:R-:W-:Y:S02]  /*54fd0*/  IADD3 R28, P1, R3, R2, RZ ;  /* 0x00000002031c7210 */ /* 0x000fe40007f3e0ff */
[-C--:B------:R-:W-:Y:S01]  /*54fe0*/  LEA.HI.X.SX32 R27, R29, R5.reuse, 0x1, P6 ;  /* 0x000000051d1b7211 */ /* 0x080fe200030f0eff */
[----:B------:R2:W-:Y:S01]  /*54ff0*/  @P3 STG.E.U8 desc[UR44][R24.64], R35 ;  /* 0x0000002318003986 */ /* 0x0005e2000c10112c */
[----:B------:R-:W-:Y:S02]  /*55000*/  PRMT R33, R10, 0x7772, RZ ;  /* 0x000077720a217816 */ /* 0x000fe400000000ff */
[----:B------:R-:W-:Y:S02]  /*55010*/  LEA.HI.X.SX32 R29, R3, R5, 0x1, P1 ;  /* 0x00000005031d7211 */ /* 0x000fe400008f0eff */
[----:B------:R-:W-:-:S02]  /*55020*/  PRMT R31, R11, 0x7772, RZ ;  /* 0x000077720b1f7816 */ /* 0x000fc400000000ff */
[C-C-:B-1----:R-:W-:Y:S02]  /*55030*/  LOP3.LUT R7, R0.reuse, 0x1a, R229.reuse, 0xfe, !PT ;  /* 0x0000001a00077812 */ /* 0x142fe400078efee5 */
[C-C-:B--2---:R-:W-:Y:S01]  /*55040*/  LOP3.LUT R24, R0.reuse, 0x18, R229.reuse, 0xfe, !PT ;  /* 0x0000001800187812 */ /* 0x144fe200078efee5 */
[----:B------:R1:W-:Y:S01]  /*55050*/  @P2 STG.E.U8 desc[UR44][R26.64], R33 ;  /* 0x000000211a002986 */ /* 0x0003e2000c10112c */
[C---:B------:R-:W-:Y:S02]  /*55060*/  LOP3.LUT R6, R0.reuse, 0x1c, R229, 0xfe, !PT ;  /* 0x0000001c00067812 */ /* 0x040fe400078efee5 */
[----:B------:R-:W-:Y:S01]  /*55070*/  LOP3.LUT R3, R0, UR50, RZ, 0xfc, !PT ;  /* 0x0000003200037c12 */ /* 0x000fe2000f8efcff */
[C---:B------:R-:W-:Y:S01]  /*55080*/  IMAD R25, R24.reuse, UR4, RZ ;  /* 0x0000000418197c24 */ /* 0x040fe2000f8e02ff */
[----:B------:R2:W-:Y:S01]  /*55090*/  @P4 STG.E.U8 desc[UR44][R28.64], R31 ;  /* 0x0000001f1c004986 */ /* 0x0005e2000c10112c */
[----:B------:R-:W-:Y:S01]  /*550a0*/  ISETP.LT.AND P1, PT, R24, UR9, !P0 ;  /* 0x0000000918007c0c */ /* 0x000fe2000c721270 */
[----:B------:R-:W-:Y:S01]  /*550b0*/  ULDC UR4, c[0x0][0x248] ;  /* 0x0000920000047ab9 */ /* 0x000fe20000000800 */
[C---:B------:R-:W-:Y:S01]  /*550c0*/  ISETP.LT.AND P2, PT, R6.reuse, UR11, !P0 ;  /* 0x0000000b06007c0c */ /* 0x040fe2000c741270 */
[----:B------:R-:W-:Y:S01]  /*550d0*/  ULDC UR9, c[0x0][0x22c] ;  /* 0x00008b0000097ab9 */ /* 0x000fe20000000800 */
[C---:B-1----:R-:W-:Y:S01]  /*550e0*/  IMAD R27, R7.reuse, UR6, RZ ;  /* 0x00000006071b7c24 */ /* 0x042fe2000f8e02ff */
[----:B------:R-:W-:Y:S01]  /*550f0*/  ISETP.LT.AND P3, PT, R7, UR10, !P0 ;  /* 0x0000000a07007c0c */ /* 0x000fe2000c761270 */
[----:B------:R-:W-:Y:S01]  /*55100*/  ULDC UR6, c[0x0][0x248] ;  /* 0x0000920000067ab9 */ /* 0x000fe20000000800 */
[----:B------:R-:W-:Y:S01]  /*55110*/  ISETP.LT.AND P4, PT, R3, UR12, !P0 ;  /* 0x0000000c03007c0c */ /* 0x000fe2000c781270 */
[----:B--2---:R-:W-:Y:S01]  /*55120*/  IMAD R28, R6, UR7, RZ ;  /* 0x00000007061c7c24 */ /* 0x004fe2000f8e02ff */
[-C--:B------:R-:W-:Y:S01]  /*55130*/  IADD3 R6, P6, R25, R2.reuse, RZ ;  /* 0x0000000219067210 */ /* 0x080fe20007fde0ff */
[----:B------:R-:W-:Y:S01]  /*55140*/  IMAD R3, R3, UR8, RZ ;  /* 0x0000000803037c24 */ /* 0x000fe2000f8e02ff */
[-C--:B------:R-:W-:Y:S01]  /*55150*/  IADD3 R24, P5, R27, R2.reuse, RZ ;  /* 0x000000021b187210 */ /* 0x080fe20007fbe0ff */
[----:B------:R-:W-:Y:S01]  /*55160*/  ULDC UR10, c[0x0][0x22c] ;  /* 0x00008b00000a7ab9 */ /* 0x000fe20000000800 */
[-C--:B------:R-:W-:Y:S01]  /*55170*/  LEA.HI.X.SX32 R7, R25, R5.reuse, 0x1, P6 ;  /* 0x0000000519077211 */ /* 0x080fe200030f0eff */
[----:B------:R-:W-:Y:S01]  /*55180*/  ULDC UR7, c[0x0][0x248] ;  /* 0x0000920000077ab9 */ /* 0x000fe20000000800 */
[-C--:B------:R-:W-:Y:S01]  /*55190*/  IADD3 R26, P6, R28, R2.reuse, RZ ;  /* 0x000000021c1a7210 */ /* 0x080fe20007fde0ff */
[----:B------:R-:W-:Y:S01]  /*551a0*/  ULDC UR11, c[0x0][0x22c] ;  /* 0x00008b00000b7ab9 */ /* 0x000fe20000000800 */
[----:B------:R-:W-:Y:S01]  /*551b0*/  PRMT R33, R8, 0x7773, RZ ;  /* 0x0000777308217816 */ /* 0x000fe200000000ff */
[----:B------:R-:W-:Y:S01]  /*551c0*/  ULDC UR12, c[0x0][0x22c] ;  /* 0x00008b00000c7ab9 */ /* 0x000fe20000000800 */
[----:B------:R-:W-:Y:S01]  /*551d0*/  LEA.HI.X.SX32 R25, R27, R5, 0x1, P5 ;  /* 0x000000051b197211 */ /* 0x000fe200028f0eff */
[----:B------:R-:W-:Y:S01]  /*551e0*/  ULDC UR8, c[0x0][0x248] ;  /* 0x0000920000087ab9 */ /* 0x000fe20000000800 */
[----:B------:R-:W-:-:S02]  /*551f0*/  IADD3 R8, P5, R3, R2, RZ ;  /* 0x0000000203087210 */ /* 0x000fc40007fbe0ff */
[----:B------:R-:W-:Y:S02]  /*55200*/  PRMT R31, R9, 0x7773, RZ ;  /* 0x00007773091f7816 */ /* 0x000fe400000000ff */
[----:B------:R-:W-:Y:S02]  /*55210*/  PRMT R29, R10, 0x7773, RZ ;  /* 0x000077730a1d7816 */ /* 0x000fe400000000ff */
[-C--:B------:R-:W-:Y:S02]  /*55220*/  LEA.HI.X.SX32 R27, R28, R5.reuse, 0x1, P6 ;  /* 0x000000051c1b7211 */ /* 0x080fe400030f0eff */
[----:B------:R-:W-:Y:S02]  /*55230*/  PRMT R11, R11, 0x7773, RZ ;  /* 0x000077730b0b7816 */ /* 0x000fe400000000ff */
[----:B------:R-:W-:Y:S01]  /*55240*/  LEA.HI.X.SX32 R9, R3, R5, 0x1, P5 ;  /* 0x0000000503097211 */ /* 0x000fe200028f0eff */
[----:B------:R1:W-:Y:S01]  /*55250*/  @P1 STG.E.U8 desc[UR44][R6.64], R33 ;  /* 0x0000002106001986 */ /* 0x0003e2000c10112c */
[----:B------:R-:W-:-:S03]  /*55260*/  LOP3.LUT R3, R0, 0x20, R229, 0xfe, !PT ;  /* 0x0000002000037812 */ /* 0x000fc600078efee5 */
[----:B------:R-:W-:Y:S01]  /*55270*/  @P3 STG.E.U8 desc[UR44][R24.64], R31 ;  /* 0x0000001f18003986 */ /* 0x000fe2000c10112c */
[----:B------:R-:W-:Y:S01]  /*55280*/  ISETP.LT.AND P1, PT, R3, UR9, !P0 ;  /* 0x0000000903007c0c */ /* 0x000fe2000c721270 */
[----:B------:R-:W-:Y:S02]  /*55290*/  ULDC UR9, c[0x0][0x22c] ;  /* 0x00008b0000097ab9 */ /* 0x000fe40000000800 */
[----:B------:R-:W-:Y:S04]  /*552a0*/  @P2 STG.E.U8 desc[UR44][R26.64], R29 ;  /* 0x0000001d1a002986 */ /* 0x000fe8000c10112c */
[----:B------:R2:W-:Y:S01]  /*552b0*/  @P4 STG.E.U8 desc[UR44][R8.64], R11 ;  /* 0x0000000b08004986 */ /* 0x0005e2000c10112c */
[C-C-:B-1----:R-:W-:Y:S02]  /*552c0*/  LOP3.LUT R6, R0.reuse, 0x22, R229.reuse, 0xfe, !PT ;  /* 0x0000002200067812 */ /* 0x142fe400078efee5 */
[----:B------:R-:W-:-:S02]  /*552d0*/  LOP3.LUT R7, R0, 0x24, R229, 0xfe, !PT ;  /* 0x0000002400077812 */ /* 0x000fc400078efee5 */
[C---:B------:R-:W-:Y:S01]  /*552e0*/  ISETP.LT.AND P3, PT, R6.reuse, UR10, !P0 ;  /* 0x0000000a06007c0c */ /* 0x040fe2000c761270 */
[----:B------:R-:W-:Y:S01]  /*552f0*/  ULDC UR10, c[0x0][0x22c] ;  /* 0x00008b00000a7ab9 */ /* 0x000fe20000000800 */
[----:B--2---:R-:W-:Y:S02]  /*55300*/  IMAD R9, R3, UR4, RZ ;  /* 0x0000000403097c24 */ /* 0x004fe4000f8e02ff */
[----:B------:R-:W-:Y:S01]  /*55310*/  IMAD R11, R6, UR6, RZ ;  /* 0x00000006060b7c24 */ /* 0x000fe2000f8e02ff */
[C---:B------:R-:W-:Y:S01]  /*55320*/  ISETP.LT.AND P2, PT, R7.reuse, UR11, !P0 ;  /* 0x0000000b07007c0c */ /* 0x040fe2000c741270 */
[----:B------:R-:W-:Y:S01]  /*55330*/  IMAD R25, R7, UR7, RZ ;  /* 0x0000000707197c24 */ /* 0x000fe2000f8e02ff */
[CC--:B------:R-:W-:Y:S01]  /*55340*/  IADD3 R6, P6, R9.reuse, R2.reuse, RZ ;  /* 0x0000000209067210 */ /* 0x0c0fe20007fde0ff */
[----:B------:R-:W-:Y:S01]  /*55350*/  ULDC UR4, c[0x0][0x248] ;  /* 0x0000920000047ab9 */ /* 0x000fe20000000800 */
[----:B------:R-:W-:Y:S01]  /*55360*/  LOP3.LUT R3, R0, 0x26, R229, 0xfe, !PT ;  /* 0x0000002600037812 */ /* 0x000fe200078efee5 */
[----:B------:R-:W-:Y:S01]  /*55370*/  ULDC UR6, c[0x0][0x248] ;  /* 0x0000920000067ab9 */ /* 0x000fe20000000800 */
[----:B------:R-:W-:Y:S01]  /*55380*/  LEA.HI.X.SX32 R7, R9, R5, 0x1, P6 ;  /* 0x0000000509077211 */ /* 0x000fe200030f0eff */
[----:B------:R-:W-:Y:S01]  /*55390*/  ULDC UR7, c[0x0][0x248] ;  /* 0x0000920000077ab9 */ /* 0x000fe20000000800 */
[----:B------:R-:W-:Y:S01]  /*553a0*/  PRMT R33, R12, 0x7770, RZ ;  /* 0x000077700c217816 */ /* 0x000fe200000000ff */
[----:B------:R-:W-:Y:S01]  /*553b0*/  ULDC UR11, c[0x0][0x22c] ;  /* 0x00008b00000b7ab9 */ /* 0x000fe20000000800 */
[----:B------:R-:W-:-:S02]  /*553c0*/  IADD3 R8, P5, R11, R2, RZ ;  /* 0x000000020b087210 */ /* 0x000fc40007fbe0ff */
[-C--:B------:R-:W-:Y:S02]  /*553d0*/  IADD3 R10, P6, R25, R2.reuse, RZ ;  /* 0x00000002190a7210 */ /* 0x080fe40007fde0ff */
[C---:B------:R-:W-:Y:S01]  /*553e0*/  ISETP.LT.AND P4, PT, R3.reuse, UR12, !P0 ;  /* 0x0000000c03007c0c */ /* 0x040fe2000c781270 */
[----:B------:R-:W-:Y:S01]  /*553f0*/  IMAD R3, R3, UR8, RZ ;  /* 0x0000000803037c24 */ /* 0x000fe2000f8e02ff */
[-C--:B------:R-:W-:Y:S01]  /*55400*/  LEA.HI.X.SX32 R9, R11, R5.reuse, 0x1, P5 ;  /* 0x000000050b097211 */ /* 0x080fe200028f0eff */
[----:B------:R1:W-:Y:S01]  /*55410*/  @P1 STG.E.U8 desc[UR44][R6.64], R33 ;  /* 0x0000002106001986 */ /* 0x0003e2000c10112c */
[----:B------:R-:W-:Y:S01]  /*55420*/  PRMT R31, R13, 0x7770, RZ ;  /* 0x000077700d1f7816 */ /* 0x000fe200000000ff */
[----:B------:R-:W-:Y:S01]  /*55430*/  ULDC UR12, c[0x0][0x22c] ;  /* 0x00008b00000c7ab9 */ /* 0x000fe20000000800 */
[----:B------:R-:W-:Y:S01]  /*55440*/  LEA.HI.X.SX32 R11, R25, R5, 0x1, P6 ;  /* 0x00000005190b7211 */ /* 0x000fe200030f0eff */
[----:B------:R-:W-:Y:S01]  /*55450*/  ULDC UR8, c[0x0][0x248] ;  /* 0x0000920000087ab9 */ /* 0x000fe20000000800 */
[----:B------:R-:W-:Y:S01]  /*55460*/  PRMT R29, R14, 0x7770, RZ ;  /* 0x000077700e1d7816 */ /* 0x000fe200000000ff */
[----:B------:R2:W-:Y:S01]  /*55470*/  @P3 STG.E.U8 desc[UR44][R8.64], R31 ;  /* 0x0000001f08003986 */ /* 0x0005e2000c10112c */
[----:B------:R-:W-:-:S02]  /*55480*/  IADD3 R24, P1, R3, R2, RZ ;  /* 0x0000000203187210 */ /* 0x000fc40007f3e0ff */
[C-C-:B-1----:R-:W-:Y:S01]  /*55490*/  LOP3.LUT R7, R0.reuse, 0x28, R229.reuse, 0xfe, !PT ;  /* 0x0000002800077812 */ /* 0x142fe200078efee5 */
[----:B------:R1:W-:Y:S01]  /*554a0*/  @P2 STG.E.U8 desc[UR44][R10.64], R29 ;  /* 0x0000001d0a002986 */ /* 0x0003e2000c10112c */
[C-C-:B------:R-:W-:Y:S02]  /*554b0*/  LOP3.LUT R6, R0.reuse, 0x2a, R229.reuse, 0xfe, !PT ;  /* 0x0000002a00067812 */ /* 0x140fe400078efee5 */
[C---:B------:R-:W-:Y:S01]  /*554c0*/  ISETP.LT.AND P2, PT, R7.reuse, UR9, !P0 ;  /* 0x0000000907007c0c */ /* 0x040fe2000c741270 */
[----:B------:R-:W-:Y:S01]  /*554d0*/  ULDC UR9, c[0x0][0x22c] ;  /* 0x00008b0000097ab9 */ /* 0x000fe20000000800 */
[----:B--2---:R-:W-:Y:S01]  /*554e0*/  IMAD R9, R7, UR4, RZ ;  /* 0x0000000407097c24 */ /* 0x004fe2000f8e02ff */
[----:B------:R-:W-:Y:S01]  /*554f0*/  LEA.HI.X.SX32 R25, R3, R5, 0x1, P1 ;  /* 0x0000000503197211 */ /* 0x000fe200008f0eff */
[----:B------:R-:W-:Y:S01]  /*55500*/  ULDC UR4, c[0x0][0x248] ;  /* 0x0000920000047ab9 */ /* 0x000fe20000000800 */
[----:B------:R-:W-:Y:S02]  /*55510*/  PRMT R27, R15, 0x7770, RZ ;  /* 0x000077700f1b7816 */ /* 0x000fe400000000ff */
[----:B------:R-:W-:-:S02]  /*55520*/  LOP3.LUT R7, R0, 0x2c, R229, 0xfe, !PT ;  /* 0x0000002c00077812 */ /* 0x000fc400078efee5 */
[C---:B------:R-:W-:Y:S01]  /*55530*/  ISETP.LT.AND P3, PT, R6.reuse, UR10, !P0 ;  /* 0x0000000a06007c0c */ /* 0x040fe2000c761270 */
[----:B-1----:R-:W-:Y:S01]  /*55540*/  IMAD R11, R6, UR6, RZ ;  /* 0x00000006060b7c24 */ /* 0x002fe2000f8e02ff */
[----:B------:R-:W-:Y:S01]  /*55550*/  LOP3.LUT R3, R0, UR49, RZ, 0xfc, !PT ;  /* 0x0000003100037c12 */ /* 0x000fe2000f8efcff */
[----:B------:R1:W-:Y:S01]  /*55560*/  @P4 STG.E.U8 desc[UR44][R24.64], R27 ;  /* 0x0000001b18004986 */ /* 0x0003e2000c10112c */
[-C--:B------:R-:W-:Y:S01]  /*55570*/  IADD3 R6, P6, R9, R2.reuse, RZ ;  /* 0x0000000209067210 */ /* 0x080fe20007fde0ff */
[----:B------:R-:W-:Y:S01]  /*55580*/  ULDC UR6, c[0x0][0x248] ;  /* 0x0000920000067ab9 */ /* 0x000fe20000000800 */
[----:B------:R-:W-:Y:S01]  /*55590*/  ISETP.LT.AND P4, PT, R7, UR11, !P0 ;  /* 0x0000000b07007c0c */ /* 0x000fe2000c781270 */
[----:B------:R-:W-:Y:S01]  /*555a0*/  ULDC UR10, c[0x0][0x22c] ;  /* 0x00008b00000a7ab9 */ /* 0x000fe20000000800 */
[C---:B------:R-:W-:Y:S01]  /*555b0*/  ISETP.LT.AND P1, PT, R3.reuse, UR12, !P0 ;  /* 0x0000000c03007c0c */ /* 0x040fe2000c721270 */
[----:B------:R-:W-:Y:S01]  /*555c0*/  IMAD R3, R3, UR8, RZ ;  /* 0x0000000803037c24 */ /* 0x000fe2000f8e02ff */
[----:B------:R-:W-:Y:S01]  /*555d0*/  PRMT R33, R12, 0x7771, RZ ;  /* 0x000077710c217816 */ /* 0x000fe200000000ff */
[----:B------:R-:W-:Y:S01]  /*555e0*/  ULDC UR11, c[0x0][0x22c] ;  /* 0x00008b00000b7ab9 */ /* 0x000fe20000000800 */
[-C--:B------:R-:W-:Y:S01]  /*555f0*/  IADD3 R8, P5, R11, R2.reuse, RZ ;  /* 0x000000020b087210 */ /* 0x080fe20007fbe0ff */
[----:B------:R-:W-:Y:S01]  /*55600*/  ULDC UR12, c[0x0][0x22c] ;  /* 0x00008b00000c7ab9 */ /* 0x000fe20000000800 */
[----:B------:R-:W-:Y:S01]  /*55610*/  PRMT R31, R13, 0x7771, RZ ;  /* 0x000077710d1f7816 */ /* 0x000fe200000000ff */
[----:B-1----:R-:W-:Y:S01]  /*55620*/  IMAD R25, R7, UR7, RZ ;  /* 0x0000000707197c24 */ /* 0x002fe2000f8e02ff */
[----:B------:R-:W-:Y:S01]  /*55630*/  LEA.HI.X.SX32 R7, R9, R5, 0x1, P6 ;  /* 0x0000000509077211 */ /* 0x000fe200030f0eff */
[----:B------:R-:W-:Y:S01]  /*55640*/  ULDC UR7, c[0x0][0x248] ;  /* 0x0000920000077ab9 */ /* 0x000fe20000000800 */
[----:B------:R-:W-:Y:S01]  /*55650*/  PRMT R29, R14, 0x7771, RZ ;  /* 0x000077710e1d7816 */ /* 0x000fe200000000ff */
[----:B------:R-:W-:Y:S01]  /*55660*/  ULDC UR8, c[0x0][0x248] ;  /* 0x0000920000087ab9 */ /* 0x000fe20000000800 */
[-C--:B------:R-:W-:Y:S01]  /*55670*/  IADD3 R10, P6, R25, R2.reuse, RZ ;  /* 0x00000002190a7210 */ /* 0x080fe20007fde0ff */
[----:B------:R1:W-:Y:S01]  /*55680*/  @P2 STG.E.U8 desc[UR44][R6.64], R33 ;  /* 0x0000002106002986 */ /* 0x0003e2000c10112c */
[----:B------:R-:W-:-:S02]  /*55690*/  IADD3 R24, P2, R3, R2, RZ ;  /* 0x0000000203187210 */ /* 0x000fc40007f5e0ff */
[-C--:B------:R-:W-:Y:S02]  /*556a0*/  LEA.HI.X.SX32 R9, R11, R5.reuse, 0x1, P5 ;  /* 0x000000050b097211 */ /* 0x080fe400028f0eff */
[-C--:B------:R-:W-:Y:S02]  /*556b0*/  LEA.HI.X.SX32 R11, R25, R5.reuse, 0x1, P6 ;  /* 0x00000005190b7211 */ /* 0x080fe400030f0eff */
[----:B------:R-:W-:Y:S02]  /*556c0*/  LEA.HI.X.SX32 R25, R3, R5, 0x1, P2 ;  /* 0x0000000503197211 */ /* 0x000fe400010f0eff */
[----:B------:R-:W-:Y:S02]  /*556d0*/  PRMT R27, R15, 0x7771, RZ ;  /* 0x000077710f1b7816 */ /* 0x000fe400000000ff */
[C-C-:B------:R-:W-:Y:S02]  /*556e0*/  LOP3.LUT R3, R0.reuse, 0x30, R229.reuse, 0xfe, !PT ;  /* 0x0000003000037812 */ /* 0x140fe400078efee5 */
[C-C-:B-1----:R-:W-:Y:S01]  /*556f0*/  LOP3.LUT R6, R0.reuse, 0x32, R229.reuse, 0xfe, !PT ;  /* 0x0000003200067812 */ /* 0x142fe200078efee5 */
        /* <DEDUP_REMOVED lines=8> */
[----:B-1----:R-:W-:Y:S02]  /*55780*/  IMAD R9, R3, UR4, RZ ;  /* 0x0000000403097c24 */ /* 0x002fe4000f8e02ff */
[----:B--2---:R-:W-:Y:S01]  /*55790*/  IMAD R11, R6, UR6, RZ ;  /* 0x00000006060b7c24 */ /* 0x004fe2000f8e02ff */
[----:B------:R-:W-:Y:S01]  /*557a0*/  LOP3.LUT R3, R0, 0x36, R229, 0xfe, !PT ;  /* 0x0000003600037812 */ /* 0x000fe200078efee5 */
[----:B------:R-:W-:Y:S01]  /*557b0*/  ULDC UR4, c[0x0][0x248] ;  /* 0x0000920000047ab9 */ /* 0x000fe20000000800 */
[-C--:B------:R-:W-:Y:S01]  /*557c0*/  IADD3 R6, P6, R9, R2.reuse, RZ ;  /* 0x0000000209067210 */ /* 0x080fe20007fde0ff */
[----:B---3--:R-:W-:Y:S01]  /*557d0*/  IMAD R25, R7, UR7, RZ ;  /* 0x0000000707197c24 */ /* 0x008fe2000f8e02ff */
        /* <DEDUP_REMOVED lines=26> */
[----:B------:R-:W-:Y:S01]  /*55980*/  IMAD R9, R8, UR4, RZ ;  /* 0x0000000408097c24 */ /* 0x000fe2000f8e02ff */
[----:B------:R2:W-:Y:S01]  /*55990*/  @P4 STG.E.U8 desc[UR44][R24.64], R27 ;  /* 0x0000001b18004986 */ /* 0x0005e2000c10112c */
[----:B------:R-:W-:Y:S01]  /*559a0*/  ISETP.LT.AND P2, PT, R6, UR11, !P0 ;  /* 0x0000000b06007c0c */ /* 0x000fe2000c741270 */
[----:B------:R-:W-:Y:S01]  /*559b0*/  ULDC UR4, c[0x0][0x248] ;  /* 0x0000920000047ab9 */ /* 0x000fe20000000800 */
[----:B------:R-:W-:Y:S01]  /*559c0*/  ISETP.LT.AND P1, PT, R8, UR9, !P0 ;  /* 0x0000000908007c0c */ /* 0x000fe2000c721270 */
[----:B------:R-:W-:Y:S01]  /*559d0*/  ULDC UR9, c[0x0][0x22c] ;  /* 0x00008b0000097ab9 */ /* 0x000fe20000000800 */
[----:B-1----:R-:W-:Y:S01]  /*559e0*/  IMAD R11, R7, UR6, RZ ;  /* 0x00000006070b7c24 */ /* 0x002fe2000f8e02ff */
[C---:B------:R-:W-:Y:S01]  /*559f0*/  ISETP.LT.AND P4, PT, R3.reuse, UR12, !P0 ;  /* 0x0000000c03007c0c */ /* 0x040fe2000c781270 */
[----:B------:R-:W-:Y:S01]  /*55a00*/  IMAD R3, R3, UR8, RZ ;  /* 0x0000000803037c24 */ /* 0x000fe2000f8e02ff */
[----:B------:R-:W-:Y:S01]  /*55a10*/  ISETP.LT.AND P3, PT, R7, UR10, !P0 ;  /* 0x0000000a07007c0c */ /* 0x000fe2000c761270 */
[----:B------:R-:W-:Y:S01]  /*55a20*/  ULDC UR6, c[0x0][0x248] ;  /* 0x0000920000067ab9 */ /* 0x000fe20000000800 */
[----:B--2---:R-:W-:Y:S01]  /*55a30*/  IMAD R24, R6, UR7, RZ ;  /* 0x0000000706187c24 */ /* 0x004fe2000f8e02ff */
[-C--:B------:R-:W-:Y:S01]  /*55a40*/  IADD3 R6, P6, R9, R2.reuse, RZ ;  /* 0x0000000209067210 */ /* 0x080fe20007fde0ff */
[----:B------:R-:W-:Y:S01]  /*55a50*/  ULDC UR10, c[0x0][0x22c] ;  /* 0x00008b00000a7ab9 */ /* 0x000fe20000000800 */
[-C--:B------:R-:W-:Y:S01]  /*55a60*/  IADD3 R8, P5, R11, R2.reuse, RZ ;  /* 0x000000020b087210 */ /* 0x080fe20007fbe0ff */
[----:B------:R-:W-:Y:S01]  /*55a70*/  ULDC UR7, c[0x0][0x248] ;  /* 0x0000920000077ab9 */ /* 0x000fe20000000800 */
[-C--:B------:R-:W-:Y:S01]  /*55a80*/  LEA.HI.X.SX32 R7, R9, R5.reuse, 0x1, P6 ;  /* 0x0000000509077211 */ /* 0x080fe200030f0eff */
[----:B------:R-:W-:Y:S01]  /*55a90*/  ULDC UR11, c[0x0][0x22c] ;  /* 0x00008b00000b7ab9 */ /* 0x000fe20000000800 */
[----:B------:R-:W-:Y:S01]  /*55aa0*/  PRMT R29, R12, 0x7773, RZ ;  /* 0x000077730c1d7816 */ /* 0x000fe200000000ff */
[----:B------:R-:W-:Y:S01]  /*55ab0*/  ULDC UR12, c[0x0][0x22c] ;  /* 0x00008b00000c7ab9 */ /* 0x000fe20000000800 */
[----:B------:R-:W-:Y:S01]  /*55ac0*/  LEA.HI.X.SX32 R9, R11, R5, 0x1, P5 ;  /* 0x000000050b097211 */ /* 0x000fe200028f0eff */
[----:B------:R-:W-:Y:S01]  /*55ad0*/  ULDC UR8, c[0x0][0x248] ;  /* 0x0000920000087ab9 */ /* 0x000fe20000000800 */
[----:B------:R-:W-:-:S02]  /*55ae0*/  IADD3 R12, P5, R3, R2, RZ ;  /* 0x00000002030c7210 */ /* 0x000fc40007fbe0ff */
[----:B------:R-:W-:Y:S02]  /*55af0*/  PRMT R27, R13, 0x7773, RZ ;  /* 0x000077730d1b7816 */ /* 0x000fe400000000ff */
[----:B------:R-:W-:Y:S02]  /*55b00*/  IADD3 R10, P6, R24, R2, RZ ;  /* 0x00000002180a7210 */ /* 0x000fe40007fde0ff */
[-C--:B------:R-:W-:Y:S02]  /*55b10*/  LEA.HI.X.SX32 R13, R3, R5.reuse, 0x1, P5 ;  /* 0x00000005030d7211 */ /* 0x080fe400028f0eff */
[----:B------:R-:W-:Y:S01]  /*55b20*/  LOP3.LUT R3, R0, 0x40, R229, 0xfe, !PT ;  /* 0x0000004000037812 */ /* 0x000fe200078efee5 */
[----:B------:R1:W-:Y:S01]  /*55b30*/  @P1 STG.E.U8 desc[UR44][R6.64], R29 ;  /* 0x0000001d06001986 */ /* 0x0003e2000c10112c */
[----:B------:R-:W-:Y:S02]  /*55b40*/  PRMT R25, R14, 0x7773, RZ ;  /* 0x000077730e197816 */ /* 0x000fe400000000ff */
[----:B------:R-:W-:Y:S01]  /*55b50*/  LEA.HI.X.SX32 R11, R24, R5, 0x1, P6 ;  /* 0x00000005180b7211 */ /* 0x000fe200030f0eff */
[----:B------:R2:W-:Y:S01]  /*55b60*/  @P3 STG.E.U8 desc[UR44][R8.64], R27 ;  /* 0x0000001b08003986 */ /* 0x0005e2000c10112c */
[----:B------:R-:W-:-:S02]  /*55b70*/  PRMT R15, R15, 0x7773, RZ ;  /* 0x000077730f0f7816 */ /* 0x000fc400000000ff */
[C---:B------:R-:W-:Y:S01]  /*55b80*/  ISETP.LT.AND P1, PT, R3.reuse, UR9, !P0 ;  /* 0x0000000903007c0c */ /* 0x040fe2000c721270 */
[----:B------:R3:W-:Y:S01]  /*55b90*/  @P2 STG.E.U8 desc[UR44][R10.64], R25 ;  /* 0x000000190a002986 */ /* 0x0007e2000c10112c */
[----:B------:R-:W-:Y:S01]  /*55ba0*/  ULDC UR9, c[0x0][0x22c] ;  /* 0x00008b0000097ab9 */ /* 0x000fe20000000800 */
[C-C-:B-1----:R-:W-:Y:S02]  /*55bb0*/  LOP3.LUT R6, R0.reuse, 0x42, R229.reuse, 0xfe, !PT ;  /* 0x0000004200067812 */ /* 0x142fe400078efee5 */
[--C-:B------:R-:W-:Y:S01]  /*55bc0*/  LOP3.LUT R7, R0, 0x44, R229.reuse, 0xfe, !PT ;  /* 0x0000004400077812 */ /* 0x100fe200078efee5 */
[----:B--2---:R-:W-:Y:S01]  /*55bd0*/  IMAD R9, R3, UR4, RZ ;  /* 0x0000000403097c24 */ /* 0x004fe2000f8e02ff */
[C---:B------:R-:W-:Y:S01]  /*55be0*/  ISETP.LT.AND P3, PT, R6.reuse, UR10, !P0 ;  /* 0x0000000a06007c0c */ /* 0x040fe2000c761270 */
[----:B------:R1:W-:Y:S01]  /*55bf0*/  @P4 STG.E.U8 desc[UR44][R12.64], R15 ;  /* 0x0000000f0c004986 */ /* 0x0003e2000c10112c */
[----:B---3--:R-:W-:Y:S02]  /*55c00*/  IMAD R11, R6, UR6, RZ ;  /* 0x00000006060b7c24 */ /* 0x008fe4000f8e02ff */
[-C--:B------:R-:W-:Y:S01]  /*55c10*/  IADD3 R6, P6, R9, R2.reuse, RZ ;  /* 0x0000000209067210 */ /* 0x080fe20007fde0ff */
[----:B------:R-:W-:Y:S01]  /*55c20*/  ULDC UR4, c[0x0][0x248] ;  /* 0x0000920000047ab9 */ /* 0x000fe20000000800 */
[C---:B------:R-:W-:Y:S01]  /*55c30*/  ISETP.LT.AND P2, PT, R7.reuse, UR11, !P0 ;  /* 0x0000000b07007c0c */ /* 0x040fe2000c741270 */
[----:B------:R-:W-:Y:S01]  /*55c40*/  ULDC UR6, c[0x0][0x248] ;  /* 0x0000920000067ab9 */ /* 0x000fe20000000800 */
[----:B------:R-:W-:Y:S01]  /*55c50*/  LOP3.LUT R3, R0, 0x46, R229, 0xfe, !PT ;  /* 0x0000004600037812 */ /* 0x000fe200078efee5 */
[----:B------:R-:W-:Y:S01]  /*55c60*/  ULDC UR10, c[0x0][0x22c] ;  /* 0x00008b00000a7ab9 */ /* 0x000fe20000000800 */
[----:B------:R-:W-:Y:S01]  /*55c70*/  PRMT R29, R16, 0x7770, RZ ;  /* 0x00007770101d7816 */ /* 0x000fe200000000ff */
[----:B------:R-:W-:Y:S01]  /*55c80*/  ULDC UR11, c[0x0][0x22c] ;  /* 0x00008b00000b7ab9 */ /* 0x000fe20000000800 */
[----:B-1----:R-:W-:Y:S01]  /*55c90*/  IMAD R13, R7, UR7, RZ ;  /* 0x00000007070d7c24 */ /* 0x002fe2000f8e02ff */
[----:B------:R-:W-:Y:S01]  /*55ca0*/  LEA.HI.X.SX32 R7, R9, R5, 0x1, P6 ;  /* 0x0000000509077211 */ /* 0x000fe200030f0eff */
        /* <DEDUP_REMOVED lines=111> */
[-C--:B------:R-:W-:Y:S01]  /*563a0*/  IADD3 R10, P6, R13, R2.reuse, RZ ;  /* 0x000000020d0a7210 */ /* 0x080fe20007fde0ff */
[----:B------:R-:W-:Y:S01]  /*563b0*/  ULDC UR12, c[0x0][0x22c] ;  /* 0x00008b00000c7ab9 */ /* 0x000fe20000000800 */
[----:B------:R-:W-:Y:S01]  /*563c0*/  LEA.HI.X.SX32 R9, R11, R5, 0x1, P5 ;  /* 0x000000050b097211 */ /* 0x000fe200028f0eff */
[----:B------:R-:W-:Y:S01]  /*563d0*/  ULDC UR8, c[0x0][0x248] ;  /* 0x0000920000087ab9 */ /* 0x000fe20000000800 */
[----:B------:R-:W-:-:S02]  /*563e0*/  IADD3 R12, P5, R3, R2, RZ ;  /* 0x00000002030c7210 */ /* 0x000fc40007fbe0ff */
[----:B------:R-:W-:Y:S02]  /*563f0*/  PRMT R25, R16, 0x7773, RZ ;  /* 0x0000777310197816 */ /* 0x000fe400000000ff */
[-C--:B------:R-:W-:Y:S02]  /*56400*/  LEA.HI.X.SX32 R11, R13, R5.reuse, 0x1, P6 ;  /* 0x000000050d0b7211 */ /* 0x080fe400030f0eff */
[----:B------:R-:W-:Y:S02]  /*56410*/  PRMT R17, R17, 0x7773, RZ ;  /* 0x0000777311117816 */ /* 0x000fe400000000ff */
[----:B------:R-:W-:Y:S02]  /*56420*/  LEA.HI.X.SX32 R13, R3, R5, 0x1, P5 ;  /* 0x00000005030d7211 */ /* 0x000fe400028f0eff */
[----:B------:R-:W-:Y:S01]  /*56430*/  LOP3.LUT R3, R0, 0x60, R229, 0xfe, !PT ;  /* 0x0000006000037812 */ /* 0x000fe200078efee5 */
[----:B------:R1:W-:Y:S01]  /*56440*/  @P1 STG.E.U8 desc[UR44][R6.64], R25 ;  /* 0x0000001906001986 */ /* 0x0003e2000c10112c */
[----:B------:R-:W-:-:S02]  /*56450*/  PRMT R15, R18, 0x7773, RZ ;  /* 0x00007773120f7816 */ /* 0x000fc400000000ff */
[----:B------:R-:W-:Y:S01]  /*56460*/  PRMT R19, R19, 0x7773, RZ ;  /* 0x0000777313137816 */ /* 0x000fe200000000ff */
[----:B------:R2:W-:Y:S01]  /*56470*/  @P3 STG.E.U8 desc[UR44][R8.64], R17 ;  /* 0x0000001108003986 */ /* 0x0005e2000c10112c */
[C---:B------:R-:W-:Y:S01]  /*56480*/  ISETP.LT.AND P1, PT, R3.reuse, UR9, !P0 ;  /* 0x0000000903007c0c */ /* 0x040fe2000c721270 */
[----:B------:R-:W-:Y:S02]  /*56490*/  ULDC UR9, c[0x0][0x22c] ;  /* 0x00008b0000097ab9 */ /* 0x000fe40000000800 */
[----:B------:R3:W-:Y:S01]  /*564a0*/  @P2 STG.E.U8 desc[UR44][R10.64], R15 ;  /* 0x0000000f0a002986 */ /* 0x0007e2000c10112c */
[C-C-:B-1----:R-:W-:Y:S02]  /*564b0*/  LOP3.LUT R6, R0.reuse, 0x62, R229.reuse, 0xfe, !PT ;  /* 0x0000006200067812 */ /* 0x142fe400078efee5 */
[----:B------:R-:W-:Y:S01]  /*564c0*/  LOP3.LUT R7, R0, 0x64, R229, 0xfe, !PT ;  /* 0x0000006400077812 */ /* 0x000fe200078efee5 */
[----:B--2---:R-:W-:Y:S01]  /*564d0*/  IMAD R9, R3, UR4, RZ ;  /* 0x0000000403097c24 */ /* 0x004fe2000f8e02ff */
[C---:B------:R-:W-:Y:S01]  /*564e0*/  ISETP.LT.AND P3, PT, R6.reuse, UR10, !P0 ;  /* 0x0000000a06007c0c */ /* 0x040fe2000c761270 */
[----:B------:R1:W-:Y:S01]  /*564f0*/  @P4 STG.E.U8 desc[UR44][R12.64], R19 ;  /* 0x000000130c004986 */ /* 0x0003e2000c10112c */
[----:B---3--:R-:W-:-:S02]  /*56500*/  IMAD R11, R6, UR6, RZ ;  /* 0x00000006060b7c24 */ /* 0x008fc4000f8e02ff */
        /* <DEDUP_REMOVED lines=46> */
[----:B------:R-:W-:Y:S01]  /*567f0*/  IADD3 R8, P5, R11, R2, RZ ;  /* 0x000000020b087210 */ /* 0x000fe20007fbe0ff */
[----:B------:R-:W-:Y:S01]  /*56800*/  ULDC UR11, c[0x0][0x22c] ;  /* 0x00008b00000b7ab9 */ /* 0x000fe20000000800 */
[----:B-1----:R-:W-:Y:S01]  /*56810*/  IMAD R13, R7, UR7, RZ ;  /* 0x00000007070d7c24 */ /* 0x002fe2000f8e02ff */
[----:B------:R-:W-:Y:S01]  /*56820*/  LEA.HI.X.SX32 R7, R9, R5, 0x1, P6 ;  /* 0x0000000509077211 */ /* 0x000fe200030f0eff */
[----:B------:R-:W-:-:S03]  /*56830*/  ULDC UR7, c[0x0][0x248] ;  /* 0x0000920000077ab9 */ /* 0x000fc60000000800 */
[-C--:B------:R-:W-:Y:S01]  /*56840*/  IADD3 R10, P6, R13, R2.reuse, RZ ;  /* 0x000000020d0a7210 */ /* 0x080fe20007fde0ff */
[----:B------:R1:W-:Y:S01]  /*56850*/  @P2 STG.E.U8 desc[UR44][R6.64], R25 ;  /* 0x0000001906002986 */ /* 0x0003e2000c10112c */
[----:B------:R-:W-:Y:S02]  /*56860*/  IADD3 R12, P2, R3, R2, RZ ;  /* 0x00000002030c7210 */ /* 0x000fe40007f5e0ff */
[-C--:B------:R-:W-:Y:S02]  /*56870*/  LEA.HI.X.SX32 R9, R11, R5.reuse, 0x1, P5 ;  /* 0x000000050b097211 */ /* 0x080fe400028f0eff */
[-C--:B------:R-:W-:Y:S02]  /*56880*/  LEA.HI.X.SX32 R11, R13, R5.reuse, 0x1, P6 ;  /* 0x000000050d0b7211 */ /* 0x080fe400030f0eff */
[----:B------:R-:W-:Y:S02]  /*56890*/  PRMT R19, R21, 0x7771, RZ ;  /* 0x0000777115137816 */ /* 0x000fe400000000ff */
[----:B------:R-:W-:-:S02]  /*568a0*/  LEA.HI.X.SX32 R13, R3, R5, 0x1, P2 ;  /* 0x00000005030d7211 */ /* 0x000fc400010f0eff */
[----:B------:R-:W-:Y:S02]  /*568b0*/  PRMT R17, R22, 0x7771, RZ ;  /* 0x0000777116117816 */ /* 0x000fe400000000ff */
[C-C-:B------:R-:W-:Y:S01]  /*568c0*/  LOP3.LUT R3, R0.reuse, 0x70, R229.reuse, 0xfe, !PT ;  /* 0x0000007000037812 */ /* 0x140fe200078efee5 */
[----:B------:R2:W-:Y:S01]  /*568d0*/  @P3 STG.E.U8 desc[UR44][R8.64], R19 ;  /* 0x0000001308003986 */ /* 0x0005e2000c10112c */
[----:B-1----:R-:W-:-:S03]  /*568e0*/  LOP3.LUT R6, R0, 0x72, R229, 0xfe, !PT ;  /* 0x0000007200067812 */ /* 0x002fc600078efee5 */
[----:B------:R1:W-:Y:S01]  /*568f0*/  @P4 STG.E.U8 desc[UR44][R10.64], R17 ;  /* 0x000000110a004986 */ /* 0x0003e2000c10112c */
[C---:B------:R-:W-:Y:S01]  /*56900*/  IMAD R7, R3.reuse, UR4, RZ ;  /* 0x0000000403077c24 */ /* 0x040fe2000f8e02ff */
[----:B------:R-:W-:Y:S01]  /*56910*/  ISETP.LT.AND P4, PT, R3, UR8, !P0 ;  /* 0x0000000803007c0c */ /* 0x000fe2000c781270 */
[----:B------:R-:W-:Y:S01]  /*56920*/  ULDC UR8, c[0x0][0x22c] ;  /* 0x00008b0000087ab9 */ /* 0x000fe20000000800 */
[----:B------:R-:W-:Y:S01]  /*56930*/  PRMT R15, R23, 0x7771, RZ ;  /* 0x00007771170f7816 */ /* 0x000fe200000000ff */
[----:B------:R-:W-:Y:S01]  /*56940*/  ULDC UR4, c[0x0][0x248] ;  /* 0x0000920000047ab9 */ /* 0x000fe20000000800 */
[--C-:B------:R-:W-:Y:S02]  /*56950*/  LOP3.LUT R3, R0, 0x74, R229.reuse, 0xfe, !PT ;  /* 0x0000007400037812 */ /* 0x100fe400078efee5 */
[C---:B------:R-:W-:Y:S01]  /*56960*/  ISETP.LT.AND P2, PT, R6.reuse, UR9, !P0 ;  /* 0x0000000906007c0c */ /* 0x040fe2000c741270 */
[----:B--2---:R-:W-:Y:S01]  /*56970*/  IMAD R9, R6, UR6, RZ ;  /* 0x0000000606097c24 */ /* 0x004fe2000f8e02ff */
[-C--:B------:R-:W-:Y:S01]  /*56980*/  IADD3 R6, P3, R7, R2.reuse, RZ ;  /* 0x0000000207067210 */ /* 0x080fe20007f7e0ff */
[----:B------:R2:W-:Y:S01]  /*56990*/  @P1 STG.E.U8 desc[UR44][R12.64], R15 ;  /* 0x0000000f0c001986 */ /* 0x0005e2000c10112c */
[C---:B------:R-:W-:Y:S01]  /*569a0*/  ISETP.LT.AND P1, PT, R3.reuse, UR10, !P0 ;  /* 0x0000000a03007c0c */ /* 0x040fe2000c721270 */
[----:B------:R-:W-:Y:S01]  /*569b0*/  IMAD R3, R3, UR7, RZ ;  /* 0x0000000703037c24 */ /* 0x000fe2000f8e02ff */
[----:B-1----:R-:W-:Y:S01]  /*569c0*/  LOP3.LUT R10, R0, 0x82, R229, 0xfe, !PT ;  /* 0x00000082000a7812 */ /* 0x002fe200078efee5 */
[----:B------:R-:W-:Y:S01]  /*569d0*/  ULDC UR6, c[0x0][0x248] ;  /* 0x0000920000067ab9 */ /* 0x000fe20000000800 */
[----:B------:R-:W-:Y:S01]  /*569e0*/  LEA.HI.X.SX32 R7, R7, R5, 0x1, P3 ;  /* 0x0000000507077211 */ /* 0x000fe200018f0eff */
[----:B------:R-:W-:Y:S01]  /*569f0*/  ULDC UR9, c[0x0][0x22c] ;  /* 0x00008b0000097ab9 */ /* 0x000fe20000000800 */
[----:B------:R-:W-:Y:S01]  /*56a00*/  PRMT R17, R20, 0x7772, RZ ;  /* 0x0000777214117816 */ /* 0x000fe200000000ff */
[----:B------:R-:W-:Y:S01]  /*56a10*/  ULDC UR10, c[0x0][0x22c] ;  /* 0x00008b00000a7ab9 */ /* 0x000fe20000000800 */
[-C--:B------:R-:W-:Y:S01]  /*56a20*/  IADD3 R8, P5, R9, R2.reuse, RZ ;  /* 0x0000000209087210 */ /* 0x080fe20007fbe0ff */
[----:B------:R-:W-:Y:S01]  /*56a30*/  ULDC UR7, c[0x0][0x248] ;  /* 0x0000920000077ab9 */ /* 0x000fe20000000800 */
[----:B------:R-:W-:Y:S01]  /*56a40*/  ISETP.LT.AND P3, PT, R10, UR11, !P0 ;  /* 0x0000000b0a007c0c */ /* 0x000fe2000c761270 */
[----:B------:R1:W-:Y:S01]  /*56a50*/  @P4 STG.E.U8 desc[UR44][R6.64], R17 ;  /* 0x0000001106004986 */ /* 0x0003e2000c10112c */
[----:B------:R-:W-:-:S02]  /*56a60*/  IADD3 R10, P6, R3, R2, RZ ;  /* 0x00000002030a7210 */ /* 0x000fc40007fde0ff */
[-C--:B------:R-:W-:Y:S02]  /*56a70*/  LEA.HI.X.SX32 R9, R9, R5.reuse, 0x1, P5 ;  /* 0x0000000509097211 */ /* 0x080fe400028f0eff */
[----:B--2---:R-:W-:Y:S02]  /*56a80*/  PRMT R15, R21, 0x7772, RZ ;  /* 0x00007772150f7816 */ /* 0x004fe400000000ff */
[C-C-:B------:R-:W-:Y:S02]  /*56a90*/  LOP3.LUT R12, R0.reuse, 0x76, R229.reuse, 0xfe, !PT ;  /* 0x00000076000c7812 */ /* 0x140fe400078efee5 */
[----:B------:R-:W-:Y:S02]  /*56aa0*/  LEA.HI.X.SX32 R11, R3, R5, 0x1, P6 ;  /* 0x00000005030b7211 */ /* 0x000fe400030f0eff */
[----:B-1----:R-:W-:Y:S01]  /*56ab0*/  LOP3.LUT R6, R0, 0x78, R229, 0xfe, !PT ;  /* 0x0000007800067812 */ /* 0x002fe200078efee5 */
[----:B------:R1:W-:Y:S01]  /*56ac0*/  @P2 STG.E.U8 desc[UR44][R8.64], R15 ;  /* 0x0000000f08002986 */ /* 0x0003e2000c10112c */
[----:B------:R-:W-:-:S02]  /*56ad0*/  PRMT R13, R22, 0x7772, RZ ;  /* 0x00007772160d7816 */ /* 0x000fc400000000ff */
[C---:B------:R-:W-:Y:S01]  /*56ae0*/  ISETP.LT.AND P5, PT, R12.reuse, UR8, !P0 ;  /* 0x000000080c007c0c */ /* 0x040fe2000c7a1270 */
[----:B------:R-:W-:Y:S01]  /*56af0*/  IMAD R12, R12, UR4, RZ ;  /* 0x000000040c0c7c24 */ /* 0x000fe2000f8e02ff */
[--C-:B------:R-:W-:Y:S01]  /*56b00*/  LOP3.LUT R3, R0, 0x7a, R229.reuse, 0xfe, !PT ;  /* 0x0000007a00037812 */ /* 0x100fe200078efee5 */
[----:B------:R2:W-:Y:S01]  /*56b10*/  @P1 STG.E.U8 desc[UR44][R10.64], R13 ;  /* 0x0000000d0a001986 */ /* 0x0005e2000c10112c */
[C---:B------:R-:W-:Y:S01]  /*56b20*/  ISETP.LT.AND P2, PT, R6.reuse, UR9, !P0 ;  /* 0x0000000906007c0c */ /* 0x040fe2000c741270 */
[----:B------:R-:W-:Y:S01]  /*56b30*/  ULDC UR4, c[0x0][0x22c] ;  /* 0x00008b0000047ab9 */ /* 0x000fe20000000800 */
[----:B-1----:R-:W-:Y:S01]  /*56b40*/  IMAD R9, R6, UR6, RZ ;  /* 0x0000000606097c24 */ /* 0x002fe2000f8e02ff */
[C---:B------:R-:W-:Y:S01]  /*56b50*/  ISETP.LT.AND P1, PT, R3.reuse, UR10, !P0 ;  /* 0x0000000a03007c0c */ /* 0x040fe2000c721270 */
[----:B------:R-:W-:Y:S01]  /*56b60*/  IMAD R3, R3, UR7, RZ ;  /* 0x0000000703037c24 */ /* 0x000fe2000f8e02ff */
[-C--:B------:R-:W-:Y:S01]  /*56b70*/  IADD3 R6, P4, R12, R2.reuse, RZ ;  /* 0x000000020c067210 */ /* 0x080fe20007f9e0ff */
[----:B------:R-:W-:Y:S01]  /*56b80*/  ULDC UR6, c[0x0][0x22c] ;  /* 0x00008b0000067ab9 */ /* 0x000fe20000000800 */
[----:B------:R-:W-:Y:S01]  /*56b90*/  IADD3 R8, P6, R9, R2, RZ ;  /* 0x0000000209087210 */ /* 0x000fe20007fde0ff */
[----:B------:R-:W-:Y:S01]  /*56ba0*/  ULDC UR7, c[0x0][0x22c] ;  /* 0x00008b0000077ab9 */ /* 0x000fe20000000800 */
[----:B--2---:R-:W-:Y:S01]  /*56bb0*/  LOP3.LUT R10, R0, 0x84, R229, 0xfe, !PT ;  /* 0x00000084000a7812 */ /* 0x004fe200078efee5 */
[----:B------:R-:W-:Y:S01]  /*56bc0*/  ULDC UR8, c[0x0][0x22c] ;  /* 0x00008b0000087ab9 */ /* 0x000fe20000000800 */
[----:B------:R-:W-:-:S02]  /*56bd0*/  LEA.HI.X.SX32 R7, R12, R5, 0x1, P4 ;  /* 0x000000050c077211 */ /* 0x000fc400020f0eff */
[----:B------:R-:W-:Y:S01]  /*56be0*/  ISETP.LT.AND P4, PT, R10, UR4, !P0 ;  /* 0x000000040a007c0c */ /* 0x000fe2000c781270 */
[----:B------:R-:W-:Y:S01]  /*56bf0*/  ULDC UR4, c[0x0][0x248] ;  /* 0x0000920000047ab9 */ /* 0x000fe20000000800 */
[----:B------:R-:W-:Y:S02]  /*56c00*/  LEA.HI.X.SX32 R9, R9, R5, 0x1, P6 ;  /* 0x0000000509097211 */ /* 0x000fe400030f0eff */
[----:B------:R-:W-:Y:S02]  /*56c10*/  IADD3 R10, P6, R3, R2, RZ ;  /* 0x00000002030a7210 */ /* 0x000fe40007fde0ff */
[----:B------:R-:W-:Y:S02]  /*56c20*/  PRMT R15, R23, 0x7772, RZ ;  /* 0x00007772170f7816 */ /* 0x000fe400000000ff */
[----:B------:R-:W-:Y:S02]  /*56c30*/  LOP3.LUT R148, R0, 0x7c, R229, 0xfe, !PT ;  /* 0x0000007c00947812 */ /* 0x000fe400078efee5 */
[----:B------:R-:W-:-:S02]  /*56c40*/  PRMT R13, R20, 0x7773, RZ ;  /* 0x00007773140d7816 */ /* 0x000fc400000000ff */
[----:B------:R-:W-:Y:S02]  /*56c50*/  PRMT R21, R21, 0x7773, RZ ;  /* 0x0000777315157816 */ /* 0x000fe400000000ff */
[----:B------:R-:W-:Y:S01]  /*56c60*/  LEA.HI.X.SX32 R11, R3, R5, 0x1, P6 ;  /* 0x00000005030b7211 */ /* 0x000fe200030f0eff */
[----:B------:R-:W-:Y:S01]  /*56c70*/  @P5 STG.E.U8 desc[UR44][R6.64], R15 ;  /* 0x0000000f06005986 */ /* 0x000fe2000c10112c */
[----:B------:R-:W-:Y:S01]  /*56c80*/  SHF.R.U32.HI R17, RZ, 0x6, R195 ;  /* 0x00000006ff117819 */ /* 0x000fe200000116c3 */
[C---:B------:R-:W-:Y:S02]  /*56c90*/  IMAD R149, R148.reuse, UR4, RZ ;  /* 0x0000000494957c24 */ /* 0x040fe4000f8e02ff */
[----:B------:R-:W-:Y:S01]  /*56ca0*/  @P2 STG.E.U8 desc[UR44][R8.64], R13 ;  /* 0x0000000d08002986 */ /* 0x000fe2000c10112c */
[----:B------:R-:W-:Y:S01]  /*56cb0*/  ISETP.LT.AND P2, PT, R148, UR6, !P0 ;  /* 0x0000000694007c0c */ /* 0x000fe2000c741270 */
[----:B------:R-:W-:Y:S01]  /*56cc0*/  ULDC UR6, c[0x0][0x22c] ;  /* 0x00008b0000067ab9 */ /* 0x000fe20000000800 */
[----:B------:R-:W-:Y:S01]  /*56cd0*/  PRMT R151, R22, 0x7773, RZ ;  /* 0x0000777316977816 */ /* 0x000fe200000000ff */
[----:B------:R1:W-:Y:S01]  /*56ce0*/  @P1 STG.E.U8 desc[UR44][R10.64], R21 ;  /* 0x000000150a001986 */ /* 0x0003e2000c10112c */
[----:B------:R-:W-:Y:S01]  /*56cf0*/  PRMT R233, R23, 0x7773, RZ ;  /* 0x0000777317e97816 */ /* 0x000fe200000000ff */
[----:B------:R-:W-:Y:S01]  /*56d00*/  ULDC UR4, c[0x0][0x248] ;  /* 0x0000920000047ab9 */ /* 0x000fe20000000800 */
[----:B------:R-:W-:-:S02]  /*56d10*/  LOP3.LUT R3, R0, 0x1fe, R17, 0xfe, !PT ;  /* 0x000001fe00037812 */ /* 0x000fc400078efe11 */
[C-C-:B------:R-:W-:Y:S02]  /*56d20*/  LOP3.LUT R232, R0.reuse, 0x8e, R17.reuse, 0xfe, !PT ;  /* 0x0000008e00e87812 */ /* 0x140fe400078efe11 */
[C-C-:B------:R-:W-:Y:S02]  /*56d30*/  LOP3.LUT R221, R0.reuse, 0x9e, R17.reuse, 0xfe, !PT ;  /* 0x0000009e00dd7812 */ /* 0x140fe400078efe11 */
[C-C-:B------:R-:W-:Y:S02]  /*56d40*/  LOP3.LUT R205, R0.reuse, 0xae, R17.reuse, 0xfe, !PT ;  /* 0x000000ae00cd7812 */ /* 0x140fe400078efe11 */
[C-C-:B------:R-:W-:Y:S02]  /*56d50*/  LOP3.LUT R191, R0.reuse, 0xbe, R17.reuse, 0xfe, !PT ;  /* 0x000000be00bf7812 */ /* 0x140fe400078efe11 */
[C-C-:B------:R-:W-:Y:S02]  /*56d60*/  LOP3.LUT R174, R0.reuse, 0xce, R17.reuse, 0xfe, !PT ;  /* 0x000000ce00ae7812 */ /* 0x140fe400078efe11 */
        /* <DEDUP_REMOVED lines=13> */
[C-C-:B-1----:R-:W-:Y:S02]  /*56e40*/  LOP3.LUT R11, R0.reuse, 0x1ae, R17.reuse, 0xfe, !PT ;  /* 0x000001ae000b7812 */ /* 0x142fe400078efe11 */
[C-C-:B------:R-:W-:Y:S02]  /*56e50*/  LOP3.LUT R9, R0.reuse, 0x1be, R17.reuse, 0xfe, !PT ;  /* 0x000001be00097812 */ /* 0x140fe400078efe11 */
[C-C-:B------:R-:W-:Y:S02]  /*56e60*/  LOP3.LUT R8, R0.reuse, 0x1ce, R17.reuse, 0xfe, !PT ;  /* 0x000001ce00087812 */ /* 0x140fe400078efe11 */
[C-C-:B------:R-:W-:Y:S02]  /*56e70*/  LOP3.LUT R6, R0.reuse, 0x1ee, R17.reuse, 0xfe, !PT ;  /* 0x000001ee00067812 */ /* 0x140fe400078efe11 */
[C---:B------:R-:W-:Y:S02]  /*56e80*/  LOP3.LUT R7, R0.reuse, 0x1de, R17, 0xfe, !PT ;  /* 0x000001de00077812 */ /* 0x040fe400078efe11 */
        /* <DEDUP_REMOVED lines=165> */
[C---:B------:R-:W-:Y:S02]  /*578e0*/  IADD3 R148, P1, R149.reuse, R2, RZ ;  /* 0x0000000295947210 */ /* 0x040fe40007f3e0ff */
[C---:B------:R-:W-:Y:S02]  /*578f0*/  LOP3.LUT R229, R0.reuse, 0x1fc, R229, 0xfe, !PT ;  /* 0x000001fc00e57812 */ /* 0x040fe400078efee5 */
[----:B------:R-:W-:Y:S02]  /*57900*/  LOP3.LUT R238, R0, UR40, RZ, 0xfc, !PT ;  /* 0x0000002800ee7c12 */ /* 0x000fe4000f8efcff */
[----:B------:R-:W1:Y:S01]  /*57910*/  LDC R0, c[0x0][0x248] ;  /* 0x00009200ff007b82 */ /* 0x000e620000000800 */
[----:B------:R-:W-:-:S02]  /*57920*/  LEA.HI.X.SX32 R149, R149, R5, 0x1, P1 ;  /* 0x0000000595957211 */ /* 0x000fc400008f0eff */
[C---:B------:R-:W-:Y:S01]  /*57930*/  ISETP.LT.AND P1, PT, R238.reuse, UR6, !P0 ;  /* 0x00000006ee007c0c */ /* 0x040fe2000c721270 */
[----:B------:R-:W-:Y:S01]  /*57940*/  IMAD R238, R238, UR4, RZ ;  /* 0x00000004eeee7c24 */ /* 0x000fe2000f8e02ff */
[----:B------:R-:W-:Y:S01]  /*57950*/  ISETP.LT.AND P5, PT, R240, UR7, !P0 ;  /* 0x00000007f0007c0c */ /* 0x000fe2000c7a1270 */
[----:B------:R2:W-:Y:S01]  /*57960*/  @P2 STG.E.U8 desc[UR44][R148.64], R151 ;  /* 0x0000009794002986 */ /* 0x0005e2000c10112c */
[----:B------:R-:W-:Y:S01]  /*57970*/  ULDC UR6, c[0x0][0x22c] ;  /* 0x00008b0000067ab9 */ /* 0x000fe20000000800 */
[----:B------:R-:W3:Y:S01]  /*57980*/  LDC R240, c[0x0][0x248] ;  /* 0x00009200fff07b82 */ /* 0x000ee20000000800 */
[----:B------:R-:W-:Y:S01]  /*57990*/  ULDC UR4, c[0x0][0x248] ;  /* 0x0000920000047ab9 */ /* 0x000fe20000000800 */
[C---:B------:R-:W-:Y:S01]  /*579a0*/  ISETP.LT.AND P6, PT, R150.reuse, UR6, !P0 ;  /* 0x0000000696007c0c */ /* 0x040fe2000c7c1270 */
[----:B------:R-:W-:Y:S01]  /*579b0*/  IMAD R150, R150, UR4, RZ ;  /* 0x0000000496967c24 */ /* 0x000fe2000f8e02ff */
[----:B------:R-:W-:Y:S01]  /*579c0*/  PRMT R249, R56, 0x7770, RZ ;  /* 0x0000777038f97816 */ /* 0x000fe200000000ff */
[----:B------:R-:W-:Y:S01]  /*579d0*/  ULDC UR4, c[0x0][0x22c] ;  /* 0x00008b0000047ab9 */ /* 0x000fe20000000800 */
[----:B------:R-:W-:Y:S01]  /*579e0*/  PRMT R247, R57, 0x7770, RZ ;  /* 0x0000777039f77816 */ /* 0x000fe200000000ff */
[----:B------:R-:W-:Y:S01]  /*579f0*/  ULDC UR6, c[0x0][0x22c] ;  /* 0x00008b0000067ab9 */ /* 0x000fe20000000800 */
[----:B------:R-:W-:Y:S01]  /*57a00*/  ULDC UR7, c[0x0][0x22c] ;  /* 0x00008b0000077ab9 */ /* 0x000fe20000000800 */
[----:B--2---:R-:W-:-:S04]  /*57a10*/  IADD3 R148, P2, R238, R2, RZ ;  /* 0x00000002ee947210 */ /* 0x004fc80007f5e0ff */
[----:B------:R-:W-:Y:S02]  /*57a20*/  LEA.HI.X.SX32 R149, R238, R5, 0x1, P2 ;  /* 0x00000005ee957211 */ /* 0x000fe400010f0eff */
[----:B------:R-:W2:Y:S01]  /*57a30*/  LDC R238, c[0x0][0x248] ;  /* 0x00009200ffee7b82 */ /* 0x000ea20000000800 */
[----:B------:R-:W-:Y:S02]  /*57a40*/  IMAD R151, R245, 0x2, R150 ;  /* 0x00000002f5977824 */ /* 0x000fe400078e0296 */
[----:B------:R4:W-:Y:S02]  /*57a50*/  @P1 STG.E.U8 desc[UR44][R148.64], R233 ;  /* 0x000000e994001986 */ /* 0x0009e4000c10112c */
[----:B-1----:R-:W-:Y:S01]  /*57a60*/  IMAD R0, R0, 0x2, R151 ;  /* 0x0000000200007824 */ /* 0x002fe200078e0297 */
[----:B----4-:R-:W-:-:S04]  /*57a70*/  IADD3 R148, P1, R150, R2, RZ ;  /* 0x0000000296947210 */ /* 0x010fc80007f3e0ff */
[-C--:B------:R-:W-:Y:S02]  /*57a80*/  LEA.HI.X.SX32 R149, R150, R5.reuse, 0x1, P1 ;  /* 0x0000000596957211 */ /* 0x080fe400008f0eff */
[-C--:B------:R-:W-:Y:S01]  /*57a90*/  IADD3 R150, P1, R151, R2.reuse, RZ ;  /* 0x0000000297967210 */ /* 0x080fe20007f3e0ff */
[----:B------:R-:W-:Y:S02]  /*57aa0*/  IMAD R239, R239, 0x2, R0 ;  /* 0x00000002efef7824 */ /* 0x000fe400078e0200 */
[----:B------:R1:W-:Y:S01]  /*57ab0*/  @P6 STG.E.U8 desc[UR44][R148.64], R249 ;  /* 0x000000f994006986 */ /* 0x0003e2000c10112c */
[----:B------:R-:W-:Y:S01]  /*57ac0*/  LEA.HI.X.SX32 R151, R151, R5, 0x1, P1 ;  /* 0x0000000597977211 */ /* 0x000fe200008f0eff */
[----:B---3--:R-:W-:Y:S01]  /*57ad0*/  IMAD R233, R240, 0x2, R239 ;  /* 0x00000002f0e97824 */ /* 0x008fe200078e02ef */
[----:B------:R-:W-:Y:S01]  /*57ae0*/  ISETP.LT.AND P1, PT, R243, UR4, !P0 ;  /* 0x00000004f3007c0c */ /* 0x000fe2000c721270 */
[----:B------:R-:W-:Y:S02]  /*57af0*/  ULDC UR4, c[0x0][0x22c] ;  /* 0x00008b0000047ab9 */ /* 0x000fe40000000800 */
[----:B------:R3:W-:Y:S01]  /*57b00*/  @P3 STG.E.U8 desc[UR44][R150.64], R247 ;  /* 0x000000f796003986 */ /* 0x0007e2000c10112c */
[----:B-1----:R-:W-:-:S04]  /*57b10*/  IADD3 R148, P6, R0, R2, RZ ;  /* 0x0000000200947210 */ /* 0x002fc80007fde0ff */
[-C--:B------:R-:W-:Y:S02]  /*57b20*/  LEA.HI.X.SX32 R149, R0, R5.reuse, 0x1, P6 ;  /* 0x0000000500957211 */ /* 0x080fe400030f0eff */
[C---:B---3--:R-:W-:Y:S02]  /*57b30*/  IADD3 R150, P6, R239.reuse, R2, RZ ;  /* 0x00000002ef967210 */ /* 0x048fe40007fde0ff */
[----:B------:R-:W-:Y:S01]  /*57b40*/  PRMT R245, R58, 0x7770, RZ ;  /* 0x000077703af57816 */ /* 0x000fe200000000ff */
[----:B--2---:R-:W-:Y:S01]  /*57b50*/  IMAD R238, R238, 0x2, R233 ;  /* 0x00000002eeee7824 */ /* 0x004fe200078e02e9 */
[----:B------:R-:W-:Y:S02]  /*57b60*/  LEA.HI.X.SX32 R151, R239, R5, 0x1, P6 ;  /* 0x00000005ef977211 */ /* 0x000fe400030f0eff */
[----:B------:R-:W-:Y:S02]  /*57b70*/  PRMT R243, R59, 0x7770, RZ ;  /* 0x000077703bf37816 */ /* 0x000fe400000000ff */
[----:B------:R-:W-:Y:S01]  /*57b80*/  ISETP.LT.AND P3, PT, R242, UR4, !P0 ;  /* 0x00000004f2007c0c */ /* 0x000fe2000c761270 */
[----:B------:R-:W-:Y:S01]  /*57b90*/  ULDC UR4, c[0x0][0x22c] ;  /* 0x00008b0000047ab9 */ /* 0x000fe20000000800 */
[----:B------:R-:W-:Y:S01]  /*57ba0*/  ISETP.LT.AND P2, PT, R244, UR8, !P0 ;  /* 0x00000008f4007c0c */ /* 0x000fe2000c741270 */
[----:B------:R1:W-:Y:S01]  /*57bb0*/  @P4 STG.E.U8 desc[UR44][R148.64], R245 ;  /* 0x000000f594004986 */ /* 0x0003e2000c10112c */
[----:B------:R-:W-:Y:S01]  /*57bc0*/  ISETP.LT.AND P6, PT, R241, UR4, !P0 ;  /* 0x00000004f1007c0c */ /* 0x000fe2000c7c1270 */
[----:B------:R-:W-:Y:S01]  /*57bd0*/  ULDC UR4, c[0x0][0x22c] ;  /* 0x00008b0000047ab9 */ /* 0x000fe20000000800 */
[----:B------:R-:W2:Y:S01]  /*57be0*/  LDC R241, c[0x0][0x248] ;  /* 0x00009200fff17b82 */ /* 0x000ea20000000800 */
[----:B------:R3:W-:Y:S01]  /*57bf0*/  @P5 STG.E.U8 desc[UR44][R150.64], R243 ;  /* 0x000000f396005986 */ /* 0x0007e2000c10112c */
[----:B------:R-:W-:-:S02]  /*57c00*/  PRMT R239, R56, 0x7771, RZ ;  /* 0x0000777138ef7816 */ /* 0x000fc400000000ff */
[----:B-1----:R-:W-:-:S04]  /*57c10*/  IADD3 R148, P4, R233, R2, RZ ;  /* 0x00000002e9947210 */ /* 0x002fc80007f9e0ff */
[----:B------:R-:W1:Y:S01]  /*57c20*/  LDC R245, c[0x0][0x248] ;  /* 0x00009200fff57b82 */ /* 0x000e620000000800 */
[C---:B---3--:R-:W-:Y:S02]  /*57c30*/  IADD3 R150, P5, R238.reuse, R2, RZ ;  /* 0x00000002ee967210 */ /* 0x048fe40007fbe0ff */
[-C--:B------:R-:W-:Y:S02]  /*57c40*/  LEA.HI.X.SX32 R149, R233, R5.reuse, 0x1, P4 ;  /* 0x00000005e9957211 */ /* 0x080fe400020f0eff */
[----:B------:R-:W-:-:S03]  /*57c50*/  LEA.HI.X.SX32 R151, R238, R5, 0x1, P5 ;  /* 0x00000005ee977211 */ /* 0x000fc600028f0eff */
[----:B------:R-:W3:Y:S01]  /*57c60*/  LDC R243, c[0x0][0x248] ;  /* 0x00009200fff37b82 */ /* 0x000ee20000000800 */
[----:B------:R-:W-:Y:S01]  /*57c70*/  IMAD R238, R251, 0x2, R238 ;  /* 0x00000002fbee7824 */ /* 0x000fe200078e02ee */
[----:B------:R-:W-:Y:S01]  /*57c80*/  PRMT R233, R57, 0x7771, RZ ;  /* 0x0000777139e97816 */ /* 0x000fe200000000ff */
[----:B------:R4:W-:Y:S01]  /*57c90*/  @P2 STG.E.U8 desc[UR44][R148.64], R239 ;  /* 0x000000ef94002986 */ /* 0x0009e2000c10112c */
[----:B------:R-:W-:Y:S01]  /*57ca0*/  ISETP.LT.AND P4, PT, R237, UR4, !P0 ;  /* 0x00000004ed007c0c */ /* 0x000fe2000c781270 */
[----:B------:R-:W-:Y:S02]  /*57cb0*/  ULDC UR4, c[0x0][0x248] ;  /* 0x0000920000047ab9 */ /* 0x000fe40000000800 */
[----:B------:R0:W-:Y:S01]  /*57cc0*/  @P1 STG.E.U8 desc[UR44][R150.64], R233 ;  /* 0x000000e996001986 */ /* 0x0001e2000c10112c */
[C---:B------:R-:W-:Y:S01]  /*57cd0*/  ISETP.LT.AND P1, PT, R232.reuse, UR6, !P0 ;  /* 0x00000006e8007c0c */ /* 0x040fe2000c721270 */
[----:B------:R-:W-:Y:S01]  /*57ce0*/  IMAD R232, R232, UR4, RZ ;  /* 0x00000004e8e87c24 */ /* 0x000fe2000f8e02ff */
[----:B------:R-:W-:Y:S01]  /*57cf0*/  PRMT R237, R58, 0x7771, RZ ;  /* 0x000077713aed7816 */ /* 0x000fe200000000ff */
[----:B------:R-:W-:Y:S01]  /*57d00*/  ULDC UR4, c[0x0][0x22c] ;  /* 0x00008b0000047ab9 */ /* 0x000fe20000000800 */
[----:B------:R-:W-:Y:S01]  /*57d10*/  ISETP.LT.AND P5, PT, R236, UR7, !P0 ;  /* 0x00000007ec007c0c */ /* 0x000fe2000c7a1270 */
[----:B------:R-:W-:Y:S01]  /*57d20*/  ULDC UR6, c[0x0][0x22c] ;  /* 0x00008b0000067ab9 */ /* 0x000fe20000000800 */
[----:B------:R-:W-:Y:S01]  /*57d30*/  ULDC UR7, c[0x0][0x22c] ;  /* 0x00008b0000077ab9 */ /* 0x000fe20000000800 */
[C---:B----4-:R-:W-:Y:S01]  /*57d40*/  IADD3 R148, P2, R238.reuse, R2, RZ ;  /* 0x00000002ee947210 */ /* 0x050fe20007f5e0ff */
[----:B------:R-:W4:Y:S03]  /*57d50*/  LDC R239, c[0x0][0x248] ;  /* 0x00009200ffef7b82 */ /* 0x000f260000000800 */
[----:B------:R-:W-:-:S02]  /*57d60*/  LEA.HI.X.SX32 R149, R238, R5, 0x1, P2 ;  /* 0x00000005ee957211 */ /* 0x000fc400010f0eff */
[----:B0-----:R-:W-:-:S03]  /*57d70*/  IADD3 R150, P2, R232, R2, RZ ;  /* 0x00000002e8967210 */ /* 0x001fc60007f5e0ff */
[----:B------:R0:W-:Y:S01]  /*57d80*/  @P3 STG.E.U8 desc[UR44][R148.64], R237 ;  /* 0x000000ed94003986 */ /* 0x0001e2000c10112c */
[-C--:B------:R-:W-:Y:S01]  /*57d90*/  LEA.HI.X.SX32 R151, R232, R5.reuse, 0x1, P2 ;  /* 0x00000005e8977211 */ /* 0x080fe200010f0eff */
[----:B--2---:R-:W-:Y:S01]  /*57da0*/  IMAD R238, R241, 0x4, R238 ;  /* 0x00000004f1ee7824 */ /* 0x004fe200078e02ee */
[----:B------:R-:W-:Y:S01]  /*57db0*/  PRMT R233, R59, 0x7771, RZ ;  /* 0x000077713be97816 */ /* 0x000fe200000000ff */
[----:B------:R-:W2:Y:S08]  /*57dc0*/  LDC R241, c[0x0][0x248] ;  /* 0x00009200fff17b82 */ /* 0x000eb00000000800 */
[----:B0-----:R-:W0:Y:S01]  /*57dd0*/  LDC R237, c[0x0][0x248] ;  /* 0x00009200ffed7b82 */ /* 0x001e220000000800 */
[----:B------:R1:W-:Y:S01]  /*57de0*/  @P1 STG.E.U8 desc[UR44][R150.64], R233 ;  /* 0x000000e996001986 */ /* 0x0003e2000c10112c */
[----:B------:R-:W-:Y:S01]  /*57df0*/  IADD3 R148, P1, R238, R2, RZ ;  /* 0x00000002ee947210 */ /* 0x000fe20007f3e0ff */
[----:B---3--:R-:W-:Y:S01]  /*57e00*/  IMAD R0, R243, 0x2, R238 ;  /* 0x00000002f3007824 */ /* 0x008fe200078e02ee */
[----:B------:R-:W-:Y:S01]  /*57e10*/  ISETP.LT.AND P3, PT, R234, UR4, !P0 ;  /* 0x00000004ea007c0c */ /* 0x000fe2000c761270 */
[----:B------:R-:W-:Y:S01]  /*57e20*/  ULDC UR4, c[0x0][0x22c] ;  /* 0x00008b0000047ab9 */ /* 0x000fe20000000800 */
[----:B------:R-:W-:-:S02]  /*57e30*/  LEA.HI.X.SX32 R149, R238, R5, 0x1, P1 ;  /* 0x00000005ee957211 */ /* 0x000fc400008f0eff */
[----:B------:R-:W-:Y:S01]  /*57e40*/  ISETP.LT.AND P2, PT, R235, UR4, !P0 ;  /* 0x00000004eb007c0c */ /* 0x000fe2000c741270 */
[----:B-1----:R-:W-:Y:S01]  /*57e50*/  IMAD R232, R245, 0x2, R0 ;  /* 0x00000002f5e87824 */ /* 0x002fe200078e0200 */
[----:B------:R-:W-:Y:S01]  /*57e60*/  PRMT R235, R56, 0x7772, RZ ;  /* 0x0000777238eb7816 */ /* 0x000fe200000000ff */
[----:B------:R-:W-:Y:S01]  /*57e70*/  ULDC UR4, c[0x0][0x22c] ;  /* 0x00008b0000047ab9 */ /* 0x000fe20000000800 */
[C---:B------:R-:W-:Y:S02]  /*57e80*/  IADD3 R150, P1, R0.reuse, R2, RZ ;  /* 0x0000000200967210 */ /* 0x040fe40007f3e0ff */
[----:B------:R-:W-:Y:S01]  /*57e90*/  PRMT R233, R57, 0x7772, RZ ;  /* 0x0000777239e97816 */ /* 0x000fe200000000ff */
[----:B------:R1:W-:Y:S01]  /*57ea0*/  @P6 STG.E.U8 desc[UR44][R148.64], R235 ;  /* 0x000000eb94006986 */ /* 0x0003e2000c10112c */
[----:B------:R-:W-:Y:S01]  /*57eb0*/  LEA.HI.X.SX32 R151, R0, R5, 0x1, P1 ;  /* 0x0000000500977211 */ /* 0x000fe200008f0eff */
[----:B----4-:R-:W-:Y:S01]  /*57ec0*/  IMAD R0, R239, 0x2, R232 ;  /* 0x00000002ef007824 */ /* 0x010fe200078e02e8 */
[----:B------:R-:W-:Y:S01]  /*57ed0*/  ISETP.LT.AND P1, PT, R231, UR4, !P0 ;  /* 0x00000004e7007c0c */ /* 0x000fe2000c721270 */
[----:B------:R-:W-:Y:S01]  /*57ee0*/  ULDC UR4, c[0x0][0x22c] ;  /* 0x00008b0000047ab9 */ /* 0x000fe20000000800 */
[----:B------:R-:W3:Y:S01]  /*57ef0*/  LDC R239, c[0x0][0x248] ;  /* 0x00009200ffef7b82 */ /* 0x000ee20000000800 */
[----:B------:R4:W-:Y:S01]  /*57f00*/  @P4 STG.E.U8 desc[UR44][R150.64], R233 ;  /* 0x000000e996004986 */ /* 0x0009e2000c10112c */
[----:B------:R-:W-:-:S02]  /*57f10*/  PRMT R231, R58, 0x7772, RZ ;  /* 0x000077723ae77816 */ /* 0x000fc400000000ff */
[-C--:B-1----:R-:W-:Y:S02]  /*57f20*/  IADD3 R148, P6, R232, R2.reuse, RZ ;  /* 0x00000002e8947210 */ /* 0x082fe40007fde0ff */
[----:B------:R-:W-:Y:S01]  /*57f30*/  ISETP.LT.AND P4, PT, R230, UR4, !P0 ;  /* 0x00000004e6007c0c */ /* 0x000fe2000c781270 */
[----:B0-----:R-:W-:Y:S01]  /*57f40*/  IMAD R230, R237, 0x2, R0 ;  /* 0x00000002ede67824 */ /* 0x001fe200078e0200 */
[-C--:B------:R-:W-:Y:S01]  /*57f50*/  LEA.HI.X.SX32 R149, R232, R5.reuse, 0x1, P6 ;  /* 0x00000005e8957211 */ /* 0x080fe200030f0eff */
[----:B------:R-:W-:Y:S01]  /*57f60*/  ULDC UR4, c[0x0][0x22c] ;  /* 0x00008b0000047ab9 */ /* 0x000fe20000000800 */
[C---:B----4-:R-:W-:Y:S01]  /*57f70*/  IADD3 R150, P6, R0.reuse, R2, RZ ;  /* 0x0000000200967210 */ /* 0x050fe20007fde0ff */
[----:B------:R-:W0:Y:S01]  /*57f80*/  LDC R237, c[0x0][0x248] ;  /* 0x00009200ffed7b82 */ /* 0x000e220000000800 */
[----:B------:R-:W-:Y:S01]  /*57f90*/  PRMT R235, R59, 0x7772, RZ ;  /* 0x000077723beb7816 */ /* 0x000fe200000000ff */
[----:B------:R1:W-:Y:S01]  /*57fa0*/  @P5 STG.E.U8 desc[UR44][R148.64], R231 ;  /* 0x000000e794005986 */ /* 0x0003e2000c10112c */
[----:B------:R-:W-:Y:S01]  /*57fb0*/  LEA.HI.X.SX32 R151, R0, R5, 0x1, P6 ;  /* 0x0000000500977211 */ /* 0x000fe200030f0eff */
[----:B--2---:R-:W-:Y:S01]  /*57fc0*/  IMAD R0, R241, 0x2, R230 ;  /* 0x00000002f1007824 */ /* 0x004fe200078e02e6 */
[----:B------:R-:W-:-:S02]  /*57fd0*/  PRMT R233, R56, 0x7773, RZ ;  /* 0x0000777338e97816 */ /* 0x000fc400000000ff */
[----:B------:R-:W-:Y:S01]  /*57fe0*/  ISETP.LT.AND P6, PT, R228, UR4, !P0 ;  /* 0x00000004e4007c0c */ /* 0x000fe2000c7c1270 */
[----:B------:R2:W-:Y:S01]  /*57ff0*/  @P3 STG.E.U8 desc[UR44][R150.64], R235 ;  /* 0x000000eb96003986 */ /* 0x0005e2000c10112c */
[----:B------:R-:W-:Y:S01]  /*58000*/  ULDC UR4, c[0x0][0x22c] ;  /* 0x00008b0000047ab9 */ /* 0x000fe20000000800 */
[----:B-1----:R-:W-:-:S04]  /*58010*/  IADD3 R148, P5, R230, R2, RZ ;  /* 0x00000002e6947210 */ /* 0x002fc80007fbe0ff */
[-C--:B------:R-:W-:Y:S02]  /*58020*/  LEA.HI.X.SX32 R149, R230, R5.reuse, 0x1, P5 ;  /* 0x00000005e6957211 */ /* 0x080fe400028f0eff */
[----:B--2---:R-:W-:Y:S01]  /*58030*/  IADD3 R150, P3, R0, R2, RZ ;  /* 0x0000000200967210 */ /* 0x004fe20007f7e0ff */
[----:B------:R-:W1:Y:S01]  /*58040*/  LDC R235, c[0x0][0x248] ;  /* 0x00009200ffeb7b82 */ /* 0x000e620000000800 */
[----:B------:R-:W-:Y:S01]  /*58050*/  ISETP.LT.AND P5, PT, R224, UR4, !P0 ;  /* 0x00000004e0007c0c */ /* 0x000fe2000c7a1270 */
[----:B------:R2:W-:Y:S01]  /*58060*/  @P2 STG.E.U8 desc[UR44][R148.64], R233 ;  /* 0x000000e994002986 */ /* 0x0005e2000c10112c */
[----:B------:R-:W-:Y:S01]  /*58070*/  LEA.HI.X.SX32 R151, R0, R5, 0x1, P3 ;  /* 0x0000000500977211 */ /* 0x000fe200018f0eff */
[----:B------:R-:W-:Y:S01]  /*58080*/  ULDC UR4, c[0x0][0x248] ;  /* 0x0000920000047ab9 */ /* 0x000fe20000000800 */
[----:B------:R-:W-:Y:S02]  /*58090*/  PRMT R231, R57, 0x7773, RZ ;  /* 0x0000777339e77816 */ /* 0x000fe400000000ff */
[C---:B------:R-:W-:Y:S01]  /*580a0*/  ISETP.LT.AND P2, PT, R221.reuse, UR6, !P0 ;  /* 0x00000006dd007c0c */ /* 0x040fe2000c741270 */
[----:B------:R-:W-:Y:S01]  /*580b0*/  IMAD R221, R221, UR4, RZ ;  /* 0x00000004dddd7c24 */ /* 0x000fe2000f8e02ff */
[----:B------:R-:W-:Y:S01]  /*580c0*/  ULDC UR4, c[0x0][0x22c] ;  /* 0x00008b0000047ab9 */ /* 0x000fe20000000800 */
[----:B------:R4:W-:Y:S01]  /*580d0*/  @P1 STG.E.U8 desc[UR44][R150.64], R231 ;  /* 0x000000e796001986 */ /* 0x0009e2000c10112c */
[----:B---3--:R-:W-:Y:S01]  /*580e0*/  IMAD R0, R239, 0x2, R0 ;  /* 0x00000002ef007824 */ /* 0x008fe200078e0200 */
[----:B------:R-:W-:Y:S01]  /*580f0*/  ULDC UR6, c[0x0][0x22c] ;  /* 0x00008b0000067ab9 */ /* 0x000fe20000000800 */
[----:B------:R-:W3:Y:S01]  /*58100*/  LDC R239, c[0x0][0x248] ;  /* 0x00009200ffef7b82 */ /* 0x000ee20000000800 */
[----:B--2---:R-:W-:-:S07]  /*58110*/  PRMT R149, R59, 0x7773, RZ ;  /* 0x000077733b957816 */ /* 0x004fce00000000ff */
[----:B------:R-:W2:Y:S01]  /*58120*/  LDC R233, c[0x0][0x248] ;  /* 0x00009200ffe97b82 */ /* 0x000ea20000000800 */
[----:B----4-:R-:W-:Y:S02]  /*58130*/  PRMT R151, R58, 0x7773, RZ ;  /* 0x000077733a977816 */ /* 0x010fe400000000ff */
[----:B------:R-:W-:-:S04]  /*58140*/  IADD3 R58, P3, R221, R2, RZ ;  /* 0x00000002dd3a7210 */ /* 0x000fc80007f7e0ff */
[----:B------:R-:W-:Y:S01]  /*58150*/  LEA.HI.X.SX32 R59, R221, R5, 0x1, P3 ;  /* 0x00000005dd3b7211 */ /* 0x000fe200018f0eff */
[----:B------:R-:W4:Y:S01]  /*58160*/  LDC R231, c[0x0][0x248] ;  /* 0x00009200ffe77b82 */ /* 0x000f220000000800 */
[----:B------:R-:W-:-:S07]  /*58170*/  IADD3 R56, P1, R0, R2, RZ ;  /* 0x0000000200387210 */ /* 0x000fce0007f3e0ff */
[----:B------:R-:W2:Y:S01]  /*58180*/  LDC R221, c[0x0][0x248] ;  /* 0x00009200ffdd7b82 */ /* 0x000ea20000000800 */
[----:B------:R-:W-:Y:S01]  /*58190*/  LEA.HI.X.SX32 R57, R0, R5, 0x1, P1 ;  /* 0x0000000500397211 */ /* 0x000fe200008f0eff */
[----:B0-----:R-:W-:-:S04]  /*581a0*/  IMAD R0, R237, 0x4, R0 ;  /* 0x00000004ed007824 */ /* 0x001fc800078e0200 */
[----:B------:R0:W-:Y:S01]  /*581b0*/  @P4 STG.E.U8 desc[UR44][R56.64], R151 ;  /* 0x0000009738004986 */ /* 0x0001e2000c10112c */
[----:B-1----:R-:W-:-:S03]  /*581c0*/  IMAD R148, R235, 0x2, R0 ;  /* 0x00000002eb947824 */ /* 0x002fc600078e0200 */
[----:B------:R1:W-:Y:S01]  /*581d0*/  @P2 STG.E.U8 desc[UR44][R58.64], R149 ;  /* 0x000000953a002986 */ /* 0x0003e2000c10112c */
[----:B------:R-:W-:Y:S01]  /*581e0*/  ISETP.LT.AND P4, PT, R219, UR4, !P0 ;  /* 0x00000004db007c0c */ /* 0x000fe2000c781270 */
[----:B------:R-:W-:Y:S01]  /*581f0*/  ULDC UR4, c[0x0][0x22c] ;  /* 0x00008b0000047ab9 */ /* 0x000fe20000000800 */
[----:B------:R-:W-:Y:S02]  /*58200*/  PRMT R219, R68, 0x7770, RZ ;  /* 0x0000777044db7816 */ /* 0x000fe400000000ff */
[----:B0-----:R-:W-:-:S04]  /*58210*/  IADD3 R56, P2, R0, R2, RZ ;  /* 0x0000000200387210 */ /* 0x001fc80007f5e0ff */
[-C--:B------:R-:W-:Y:S01]  /*58220*/  LEA.HI.X.SX32 R57, R0, R5.reuse, 0x1, P2 ;  /* 0x0000000500397211 */ /* 0x080fe200010f0eff */
[----:B---3--:R-:W-:Y:S01]  /*58230*/  IMAD R0, R239, 0x2, R148 ;  /* 0x00000002ef007824 */ /* 0x008fe200078e0294 */
[CC--:B-1----:R-:W-:Y:S02]  /*58240*/  IADD3 R58, P2, R148.reuse, R2.reuse, RZ ;  /* 0x00000002943a7210 */ /* 0x0c2fe40007f5e0ff */
[----:B------:R-:W-:Y:S01]  /*58250*/  PRMT R151, R69, 0x7770, RZ ;  /* 0x0000777045977816 */ /* 0x000fe200000000ff */
[----:B------:R0:W-:Y:S01]  /*58260*/  @P6 STG.E.U8 desc[UR44][R56.64], R219 ;  /* 0x000000db38006986 */ /* 0x0001e2000c10112c */
[----:B------:R-:W-:Y:S01]  /*58270*/  LEA.HI.X.SX32 R59, R148, R5, 0x1, P2 ;  /* 0x00000005943b7211 */ /* 0x000fe200010f0eff */
[----:B--2---:R-:W-:Y:S01]  /*58280*/  IMAD R148, R221, 0x2, R0 ;  /* 0x00000002dd947824 */ /* 0x004fe200078e0200 */
[----:B------:R-:W-:Y:S01]  /*58290*/  ISETP.LT.AND P1, PT, R222, UR7, !P0 ;  /* 0x00000007de007c0c */ /* 0x000fe2000c721270 */
[----:B------:R-:W1:Y:S01]  /*582a0*/  LDC R221, c[0x0][0x248] ;  /* 0x00009200ffdd7b82 */ /* 0x000e620000000800 */
[----:B------:R-:W-:Y:S01]  /*582b0*/  ISETP.LT.AND P3, PT, R220, UR4, !P0 ;  /* 0x00000004dc007c0c */ /* 0x000fe2000c761270 */
[----:B------:R2:W-:Y:S01]  /*582c0*/  @P5 STG.E.U8 desc[UR44][R58.64], R151 ;  /* 0x000000973a005986 */ /* 0x0005e2000c10112c */
[----:B------:R-:W-:Y:S01]  /*582d0*/  PRMT R149, R70, 0x7770, RZ ;  /* 0x0000777046957816 */ /* 0x000fe200000000ff */
[----:B------:R-:W-:Y:S01]  /*582e0*/  ULDC UR4, c[0x0][0x22c] ;  /* 0x00008b0000047ab9 */ /* 0x000fe20000000800 */
[----:B------:R-:W-:Y:S01]  /*582f0*/  ULDC UR7, c[0x0][0x22c] ;  /* 0x00008b0000077ab9 */ /* 0x000fe20000000800 */
[----:B0-----:R-:W-:-:S04]  /*58300*/  IADD3 R56, P6, R0, R2, RZ ;  /* 0x0000000200387210 */ /* 0x001fc80007fde0ff */
[-C--:B------:R-:W-:Y:S01]  /*58310*/  LEA.HI.X.SX32 R57, R0, R5.reuse, 0x1, P6 ;  /* 0x0000000500397211 */ /* 0x080fe200030f0eff */
[----:B----4-:R-:W-:Y:S01]  /*58320*/  IMAD R0, R231, 0x2, R148 ;  /* 0x00000002e7007824 */ /* 0x010fe200078e0294 */
[CC--:B--2---:R-:W-:Y:S01]  /*58330*/  IADD3 R58, P6, R148.reuse, R2.reuse, RZ ;  /* 0x00000002943a7210 */ /* 0x0c4fe20007fde0ff */
[----:B------:R-:W0:Y:S01]  /*58340*/  LDC R231, c[0x0][0x248] ;  /* 0x00009200ffe77b82 */ /* 0x000e220000000800 */
[----:B------:R-:W-:Y:S02]  /*58350*/  PRMT R219, R71, 0x7770, RZ ;  /* 0x0000777047db7816 */ /* 0x000fe400000000ff */
[----:B------:R-:W-:Y:S01]  /*58360*/  LEA.HI.X.SX32 R59, R148, R5, 0x1, P6 ;  /* 0x00000005943b7211 */ /* 0x000fe200030f0eff */
[----:B------:R-:W-:Y:S01]  /*58370*/  IMAD R148, R233, 0x2, R0 ;  /* 0x00000002e9947824 */ /* 0x000fe200078e0200 */
[----:B------:R-:W-:Y:S01]  /*58380*/  ISETP.LT.AND P2, PT, R216, UR4, !P0 ;  /* 0x00000004d8007c0c */ /* 0x000fe2000c741270 */
[----:B------:R2:W-:Y:S01]  /*58390*/  @P1 STG.E.U8 desc[UR44][R56.64], R149 ;  /* 0x0000009538001986 */ /* 0x0005e2000c10112c */
[----:B------:R-:W-:Y:S01]  /*583a0*/  ULDC UR4, c[0x0][0x22c] ;  /* 0x00008b0000047ab9 */ /* 0x000fe20000000800 */
[----:B------:R-:W-:Y:S01]  /*583b0*/  PRMT R151, R68, 0x7771, RZ ;  /* 0x0000777144977816 */ /* 0x000fe200000000ff */
[----:B------:R-:W3:Y:S01]  /*583c0*/  LDC R233, c[0x0][0x248] ;  /* 0x00009200ffe97b82 */ /* 0x000ee20000000800 */
[----:B------:R4:W-:Y:S01]  /*583d0*/  @P4 STG.E.U8 desc[UR44][R58.64], R219 ;  /* 0x000000db3a004986 */ /* 0x0009e2000c10112c */
[----:B------:R-:W-:Y:S01]  /*583e0*/  ISETP.LT.AND P5, PT, R214, UR4, !P0 ;  /* 0x00000004d6007c0c */ /* 0x000fe2000c7a1270 */
[----:B------:R-:W-:Y:S01]  /*583f0*/  ULDC UR4, c[0x0][0x22c] ;  /* 0x00008b0000047ab9 */ /* 0x000fe20000000800 */
[----:B--2---:R-:W-:-:S02]  /*58400*/  IADD3 R56, P1, R0, R2, RZ ;  /* 0x0000000200387210 */ /* 0x004fc40007f3e0ff */
[-C--:B----4-:R-:W-:Y:S02]  /*58410*/  IADD3 R58, P4, R148, R2.reuse, RZ ;  /* 0x00000002943a7210 */ /* 0x090fe40007f9e0ff */
[----:B------:R-:W2:Y:S01]  /*58420*/  LDC R219, c[0x0][0x248] ;  /* 0x00009200ffdb7b82 */ /* 0x000ea20000000800 */
[-C--:B------:R-:W-:Y:S02]  /*58430*/  LEA.HI.X.SX32 R57, R0, R5.reuse, 0x1, P1 ;  /* 0x0000000500397211 */ /* 0x080fe400008f0eff */
[----:B------:R-:W-:Y:S02]  /*58440*/  LEA.HI.X.SX32 R59, R148, R5, 0x1, P4 ;  /* 0x00000005943b7211 */ /* 0x000fe400020f0eff */
[----:B------:R-:W-:Y:S02]  /*58450*/  PRMT R149, R69, 0x7771, RZ ;  /* 0x0000777145957816 */ /* 0x000fe400000000ff */
[----:B------:R-:W-:Y:S01]  /*58460*/  ISETP.LT.AND P6, PT, R212, UR4, !P0 ;  /* 0x00000004d4007c0c */ /* 0x000fe2000c7c1270 */
[----:B------:R-:W-:Y:S01]  /*58470*/  ULDC UR4, c[0x0][0x22c] ;  /* 0x00008b0000047ab9 */ /* 0x000fe20000000800 */
[----:B------:R4:W-:Y:S01]  /*58480*/  @P3 STG.E.U8 desc[UR44][R56.64], R151 ;  /* 0x0000009738003986 */ /* 0x0009e2000c10112c */
[----:B------:R-:W-:Y:S01]  /*58490*/  ISETP.LT.AND P1, PT, R208, UR4, !P0 ;  /* 0x00000004d0007c0c */ /* 0x000fe2000c721270 */
[----:B-1----:R-:W-:Y:S01]  /*584a0*/  IMAD R148, R221, 0x2, R148 ;  /* 0x00000002dd947824 */ /* 0x002fe200078e0294 */
[----:B------:R-:W-:Y:S01]  /*584b0*/  ULDC UR4, c[0x0][0x248] ;  /* 0x0000920000047ab9 */ /* 0x000fe20000000800 */
[----:B------:R1:W-:Y:S01]  /*584c0*/  @P2 STG.E.U8 desc[UR44][R58.64], R149 ;  /* 0x000000953a002986 */ /* 0x0003e2000c10112c */
[----:B------:R-:W3:Y:S01]  /*584d0*/  LDC R221, c[0x0][0x248] ;  /* 0x00009200ffdd7b82 */ /* 0x000ee20000000800 */
[C---:B------:R-:W-:Y:S01]  /*584e0*/  ISETP.LT.AND P2, PT, R205.reuse, UR6, !P0 ;  /* 0x00000006cd007c0c */ /* 0x040fe2000c741270 */
[----:B------:R-:W-:Y:S01]  /*584f0*/  IMAD R205, R205, UR4, RZ ;  /* 0x00000004cdcd7c24 */ /* 0x000fe2000f8e02ff */
[----:B------:R-:W-:Y:S01]  /*58500*/  ULDC UR4, c[0x0][0x22c] ;  /* 0x00008b0000047ab9 */ /* 0x000fe20000000800 */
[----:B------:R-:W-:Y:S01]  /*58510*/  ULDC UR6, c[0x0][0x22c] ;  /* 0x00008b0000067ab9 */ /* 0x000fe20000000800 */
[----:B----4-:R-:W-:-:S02]  /*58520*/  IADD3 R56, P3, R148, R2, RZ ;  /* 0x0000000294387210 */ /* 0x010fc40007f7e0ff */
[----:B-1----:R-:W-:Y:S02]  /*58530*/  IADD3 R58, P4, R205, R2, RZ ;  /* 0x00000002cd3a7210 */ /* 0x002fe40007f9e0ff */
[-C--:B------:R-:W-:Y:S01]  /*58540*/  LEA.HI.X.SX32 R57, R148, R5.reuse, 0x1, P3 ;  /* 0x0000000594397211 */ /* 0x080fe200018f0eff */
[----:B0-----:R-:W-:Y:S01]  /*58550*/  IMAD R148, R231, 0x4, R148 ;  /* 0x00000004e7947824 */ /* 0x001fe200078e0294 */
[----:B------:R-:W-:Y:S02]  /*58560*/  LEA.HI.X.SX32 R59, R205, R5, 0x1, P4 ;  /* 0x00000005cd3b7211 */ /* 0x000fe400020f0eff */
[----:B------:R-:W0:Y:S01]  /*58570*/  LDC R205, c[0x0][0x248] ;  /* 0x00009200ffcd7b82 */ /* 0x000e220000000800 */
[----:B------:R-:W-:Y:S01]  /*58580*/  PRMT R151, R70, 0x7771, RZ ;  /* 0x0000777146977816 */ /* 0x000fe200000000ff */
[----:B--2---:R-:W-:Y:S01]  /*58590*/  IMAD R0, R219, 0x2, R148 ;  /* 0x00000002db007824 */ /* 0x004fe200078e0294 */
[----:B------:R-:W-:-:S03]  /*585a0*/  PRMT R149, R71, 0x7771, RZ ;  /* 0x0000777147957816 */ /* 0x000fc600000000ff */
[----:B------:R1:W-:Y:S02]  /*585b0*/  @P5 STG.E.U8 desc[UR44][R56.64], R151 ;  /* 0x0000009738005986 */ /* 0x0003e4000c10112c */
[----:B------:R-:W2:Y:S02]  /*585c0*/  LDC R219, c[0x0][0x248] ;  /* 0x00009200ffdb7b82 */ /* 0x000ea40000000800 */
[----:B------:R4:W-:Y:S01]  /*585d0*/  @P2 STG.E.U8 desc[UR44][R58.64], R149 ;  /* 0x000000953a002986 */ /* 0x0009e2000c10112c */
[----:B------:R-:W-:Y:S01]  /*585e0*/  ISETP.LT.AND P5, PT, R203, UR4, !P0 ;  /* 0x00000004cb007c0c */ /* 0x000fe2000c7a1270 */
[----:B------:R-:W-:Y:S01]  /*585f0*/  ULDC UR4, c[0x0][0x22c] ;  /* 0x00008b0000047ab9 */ /* 0x000fe20000000800 */
[----:B------:R-:W-:Y:S02]  /*58600*/  PRMT R203, R68, 0x7772, RZ ;  /* 0x0000777244cb7816 */ /* 0x000fe400000000ff */
[----:B-1----:R-:W-:-:S04]  /*58610*/  IADD3 R56, P2, R148, R2, RZ ;  /* 0x0000000294387210 */ /* 0x002fc80007f5e0ff */
[-C--:B------:R-:W-:Y:S01]  /*58620*/  LEA.HI.X.SX32 R57, R148, R5.reuse, 0x1, P2 ;  /* 0x0000000594397211 */ /* 0x080fe200010f0eff */
[----:B---3--:R-:W-:Y:S01]  /*58630*/  IMAD R148, R221, 0x2, R0 ;  /* 0x00000002dd947824 */ /* 0x008fe200078e0200 */
[CC--:B----4-:R-:W-:Y:S01]  /*58640*/  IADD3 R58, P2, R0.reuse, R2.reuse, RZ ;  /* 0x00000002003a7210 */ /* 0x0d0fe20007f5e0ff */
[----:B------:R-:W1:Y:S01]  /*58650*/  LDC R221, c[0x0][0x248] ;  /* 0x00009200ffdd7b82 */ /* 0x000e620000000800 */
[----:B------:R-:W-:Y:S01]  /*58660*/  PRMT R151, R69, 0x7772, RZ ;  /* 0x0000777245977816 */ /* 0x000fe200000000ff */
[----:B------:R3:W-:Y:S01]  /*58670*/  @P6 STG.E.U8 desc[UR44][R56.64], R203 ;  /* 0x000000cb38006986 */ /* 0x0007e2000c10112c */
[-C--:B------:R-:W-:Y:S01]  /*58680*/  LEA.HI.X.SX32 R59, R0, R5.reuse, 0x1, P2 ;  /* 0x00000005003b7211 */ /* 0x080fe200010f0eff */
[----:B------:R-:W-:Y:S01]  /*58690*/  IMAD R0, R233, 0x2, R148 ;  /* 0x00000002e9007824 */ /* 0x000fe200078e0294 */
[----:B------:R-:W-:Y:S01]  /*586a0*/  ISETP.LT.AND P3, PT, R206, UR7, !P0 ;  /* 0x00000007ce007c0c */ /* 0x000fe2000c761270 */
[----:B------:R-:W-:Y:S02]  /*586b0*/  ULDC UR7, c[0x0][0x22c] ;  /* 0x00008b0000077ab9 */ /* 0x000fe40000000800 */
[----:B------:R4:W-:Y:S01]  /*586c0*/  @P1 STG.E.U8 desc[UR44][R58.64], R151 ;  /* 0x000000973a001986 */ /* 0x0009e2000c10112c */
[CC--:B---3--:R-:W-:Y:S01]  /*586d0*/  IADD3 R56, P6, R148.reuse, R2.reuse, RZ ;  /* 0x0000000294387210 */ /* 0x0c8fe20007fde0ff */
[----:B------:R-:W3:Y:S03]  /*586e0*/  LDC R203, c[0x0][0x248] ;  /* 0x00009200ffcb7b82 */ /* 0x000ee60000000800 */
[----:B------:R-:W-:Y:S01]  /*586f0*/  LEA.HI.X.SX32 R57, R148, R5, 0x1, P6 ;  /* 0x0000000594397211 */ /* 0x000fe200030f0eff */
[----:B0-----:R-:W-:Y:S01]  /*58700*/  IMAD R148, R205, 0x2, R0 ;  /* 0x00000002cd947824 */ /* 0x001fe200078e0200 */
[----:B----4-:R-:W-:-:S02]  /*58710*/  IADD3 R58, P6, R0, R2, RZ ;  /* 0x00000002003a7210 */ /* 0x010fc40007fde0ff */
[----:B------:R-:W-:Y:S01]  /*58720*/  PRMT R149, R70, 0x7772, RZ ;  /* 0x0000777246957816 */ /* 0x000fe200000000ff */
[----:B------:R-:W0:Y:S01]  /*58730*/  LDC R205, c[0x0][0x248] ;  /* 0x00009200ffcd7b82 */ /* 0x000e220000000800 */
[----:B------:R-:W-:Y:S01]  /*58740*/  LEA.HI.X.SX32 R59, R0, R5, 0x1, P6 ;  /* 0x00000005003b7211 */ /* 0x000fe200030f0eff */
[----:B--2---:R-:W-:Y:S01]  /*58750*/  IMAD R0, R219, 0x2, R148 ;  /* 0x00000002db007824 */ /* 0x004fe200078e0294 */
[----:B------:R-:W-:Y:S02]  /*58760*/  PRMT R151, R71, 0x7772, RZ ;  /* 0x0000777247977816 */ /* 0x000fe400000000ff */
[----:B------:R-:W-:Y:S01]  /*58770*/  ISETP.LT.AND P4, PT, R204, UR4, !P0 ;  /* 0x00000004cc007c0c */ /* 0x000fe2000c781270 */
[----:B------:R-:W-:Y:S01]  /*58780*/  ULDC UR4, c[0x0][0x22c] ;  /* 0x00008b0000047ab9 */ /* 0x000fe20000000800 */
[----:B------:R2:W-:Y:S01]  /*58790*/  @P3 STG.E.U8 desc[UR44][R56.64], R149 ;  /* 0x0000009538003986 */ /* 0x0005e2000c10112c */
[----:B------:R-:W-:Y:S01]  /*587a0*/  ISETP.LT.AND P2, PT, R200, UR4, !P0 ;  /* 0x00000004c8007c0c */ /* 0x000fe2000c741270 */
[----:B------:R-:W-:-:S02]  /*587b0*/  ULDC UR4, c[0x0][0x22c] ;  /* 0x00008b0000047ab9 */ /* 0x000fc40000000800 */
[----:B------:R4:W-:Y:S01]  /*587c0*/  @P5 STG.E.U8 desc[UR44][R58.64], R151 ;  /* 0x000000973a005986 */ /* 0x0009e2000c10112c */
[----:B------:R-:W-:Y:S01]  /*587d0*/  ISETP.LT.AND P1, PT, R198, UR4, !P0 ;  /* 0x00000004c6007c0c */ /* 0x000fe2000c721270 */
[----:B------:R-:W-:Y:S01]  /*587e0*/  ULDC UR4, c[0x0][0x22c] ;  /* 0x00008b0000047ab9 */ /* 0x000fe20000000800 */
[-C--:B--2---:R-:W-:Y:S02]  /*587f0*/  IADD3 R56, P6, R148, R2.reuse, RZ ;  /* 0x0000000294387210 */ /* 0x084fe40007fde0ff */
[-C--:B----4-:R-:W-:Y:S01]  /*58800*/  IADD3 R58, P5, R0, R2.reuse, RZ ;  /* 0x00000002003a7210 */ /* 0x090fe20007fbe0ff */
[----:B------:R-:W2:Y:S01]  /*58810*/  LDC R151, c[0x0][0x248] ;  /* 0x00009200ff977b82 */ /* 0x000ea20000000800 */
[-C--:B------:R-:W-:Y:S02]  /*58820*/  LEA.HI.X.SX32 R57, R148, R5.reuse, 0x1, P6 ;  /* 0x0000000594397211 */ /* 0x080fe400030f0eff */
[----:B------:R-:W-:Y:S02]  /*58830*/  PRMT R149, R68, 0x7773, RZ ;  /* 0x0000777344957816 */ /* 0x000fe400000000ff */
[----:B------:R-:W-:Y:S01]  /*58840*/  ISETP.LT.AND P3, PT, R196, UR4, !P0 ;  /* 0x00000004c4007c0c */ /* 0x000fe2000c761270 */
[----:B------:R-:W-:Y:S01]  /*58850*/  ULDC UR4, c[0x0][0x22c] ;  /* 0x00008b0000047ab9 */ /* 0x000fe20000000800 */
[----:B------:R-:W-:Y:S01]  /*58860*/  LEA.HI.X.SX32 R59, R0, R5, 0x1, P5 ;  /* 0x00000005003b7211 */ /* 0x000fe200028f0eff */
[----:B-1----:R-:W-:Y:S01]  /*58870*/  IMAD R0, R221, 0x2, R0 ;  /* 0x00000002dd007824 */ /* 0x002fe200078e0200 */
[----:B------:R-:W-:Y:S01]  /*58880*/  ISETP.LT.AND P6, PT, R192, UR4, !P0 ;  /* 0x00000004c0007c0c */ /* 0x000fe2000c7c1270 */
[----:B------:R1:W-:Y:S01]  /*58890*/  @P4 STG.E.U8 desc[UR44][R56.64], R149 ;  /* 0x0000009538004986 */ /* 0x0003e2000c10112c */
[----:B------:R-:W-:Y:S01]  /*588a0*/  ULDC UR4, c[0x0][0x248] ;  /* 0x0000920000047ab9 */ /* 0x000fe20000000800 */
[----:B------:R-:W-:Y:S01]  /*588b0*/  PRMT R69, R69, 0x7773, RZ ;  /* 0x0000777345457816 */ /* 0x000fe200000000ff */
[----:B------:R-:W4:Y:S01]  /*588c0*/  LDC R68, c[0x0][0x248] ;  /* 0x00009200ff447b82 */ /* 0x000f220000000800 */
[C---:B------:R-:W-:Y:S01]  /*588d0*/  ISETP.LT.AND P4, PT, R191.reuse, UR6, !P0 ;  /* 0x00000006bf007c0c */ /* 0x040fe2000c781270 */
[----:B------:R-:W-:Y:S01]  /*588e0*/  IMAD R191, R191, UR4, RZ ;  /* 0x00000004bfbf7c24 */ /* 0x000fe2000f8e02ff */
[----:B------:R-:W-:Y:S01]  /*588f0*/  PRMT R71, R71, 0x7773, RZ ;  /* 0x0000777347477816 */ /* 0x000fe200000000ff */
[----:B------:R3:W-:Y:S01]  /*58900*/  @P2 STG.E.U8 desc[UR44][R58.64], R69 ;  /* 0x000000453a002986 */ /* 0x0007e2000c10112c */
[----:B------:R-:W-:Y:S01]  /*58910*/  ULDC UR4, c[0x0][0x22c] ;  /* 0x00008b0000047ab9 */ /* 0x000fe20000000800 */
[----:B------:R-:W-:Y:S01]  /*58920*/  ULDC UR6, c[0x0][0x22c] ;  /* 0x00008b0000067ab9 */ /* 0x000fe20000000800 */
[----:B-1----:R-:W-:-:S04]  /*58930*/  IADD3 R56, P5, R0, R2, RZ ;  /* 0x0000000200387210 */ /* 0x002fc80007fbe0ff */
[-C--:B------:R-:W-:Y:S02]  /*58940*/  LEA.HI.X.SX32 R57, R0, R5.reuse, 0x1, P5 ;  /* 0x0000000500397211 */ /* 0x080fe400028f0eff */
[----:B---3--:R-:W-:Y:S02]  /*58950*/  IADD3 R58, P5, R191, R2, RZ ;  /* 0x00000002bf3a7210 */ /* 0x008fe40007fbe0ff */
[----:B------:R-:W-:Y:S01]  /*58960*/  PRMT R69, R70, 0x7773, RZ ;  /* 0x0000777346457816 */ /* 0x000fe200000000ff */
[----:B------:R-:W-:Y:S01]  /*58970*/  IMAD R0, R203, 0x4, R0 ;  /* 0x00000004cb007824 */ /* 0x000fe200078e0200 */
[----:B------:R-:W-:Y:S01]  /*58980*/  LEA.HI.X.SX32 R59, R191, R5, 0x1, P5 ;  /* 0x00000005bf3b7211 */ /* 0x000fe200028f0eff */
[----:B------:R-:W1:Y:S02]  /*58990*/  LDC R70, c[0x0][0x248] ;  /* 0x00009200ff467b82 */ /* 0x000e640000000800 */
[----:B------:R3:W-:Y:S01]  /*589a0*/  @P1 STG.E.U8 desc[UR44][R56.64], R69 ;  /* 0x0000004538001986 */ /* 0x0007e2000c10112c */
[----:B------:R-:W-:Y:S01]  /*589b0*/  ISETP.LT.AND P1, PT, R188, UR4, !P0 ;  /* 0x00000004bc007c0c */ /* 0x000fe2000c721270 */
[----:B------:R-:W-:-:S02]  /*589c0*/  ULDC UR4, c[0x0][0x22c] ;  /* 0x00008b0000047ab9 */ /* 0x000fc40000000800 */
[----:B------:R0:W-:Y:S01]  /*589d0*/  @P4 STG.E.U8 desc[UR44][R58.64], R71 ;  /* 0x000000473a004986 */ /* 0x0001e2000c10112c */
[----:B------:R-:W-:Y:S01]  /*589e0*/  ISETP.LT.AND P4, PT, R185, UR4, !P0 ;  /* 0x00000004b9007c0c */ /* 0x000fe2000c781270 */
[----:B------:R-:W1:Y:S01]  /*589f0*/  LDC R191, c[0x0][0x248] ;  /* 0x00009200ffbf7b82 */ /* 0x000e620000000800 */
[----:B------:R-:W-:Y:S01]  /*58a00*/  PRMT R149, R80, 0x7770, RZ ;  /* 0x0000777050957816 */ /* 0x000fe200000000ff */
[----:B------:R-:W-:Y:S01]  /*58a10*/  ULDC UR4, c[0x0][0x22c] ;  /* 0x00008b0000047ab9 */ /* 0x000fe20000000800 */
[----:B---3--:R-:W-:-:S05]  /*58a20*/  IADD3 R56, P5, R0, R2, RZ ;  /* 0x0000000200387210 */ /* 0x008fca0007fbe0ff */
[----:B------:R-:W3:Y:S01]  /*58a30*/  LDC R185, c[0x0][0x248] ;  /* 0x00009200ffb97b82 */ /* 0x000ee20000000800 */
[----:B------:R-:W-:Y:S01]  /*58a40*/  LEA.HI.X.SX32 R57, R0, R5, 0x1, P5 ;  /* 0x0000000500397211 */ /* 0x000fe200028f0eff */
[----:B--2---:R-:W-:-:S06]  /*58a50*/  IMAD R0, R151, 0x2, R0 ;  /* 0x0000000297007824 */ /* 0x004fcc00078e0200 */
[----:B------:R-:W2:Y:S01]  /*58a60*/  LDC R151, c[0x0][0x248] ;  /* 0x00009200ff977b82 */ /* 0x000ea20000000800 */
[----:B------:R4:W-:Y:S01]  /*58a70*/  @P3 STG.E.U8 desc[UR44][R56.64], R149 ;  /* 0x0000009538003986 */ /* 0x0009e2000c10112c */
[----:B0-----:R-:W-:Y:S01]  /*58a80*/  IMAD R59, R205, 0x2, R0 ;  /* 0x00000002cd3b7824 */ /* 0x001fe200078e0200 */
[----:B------:R-:W-:Y:S01]  /*58a90*/  ISETP.LT.AND P2, PT, R190, UR7, !P0 ;  /* 0x00000007be007c0c */ /* 0x000fe2000c741270 */
[----:B------:R-:W-:Y:S01]  /*58aa0*/  ULDC UR7, c[0x0][0x22c] ;  /* 0x00008b0000077ab9 */ /* 0x000fe20000000800 */
[----:B------:R-:W-:Y:S02]  /*58ab0*/  PRMT R71, R81, 0x7770, RZ ;  /* 0x0000777051477816 */ /* 0x000fe400000000ff */
[----:B----4-:R-:W-:-:S04]  /*58ac0*/  IADD3 R56, P3, R0, R2, RZ ;  /* 0x0000000200387210 */ /* 0x010fc80007f7e0ff */
[-C--:B------:R-:W-:Y:S01]  /*58ad0*/  LEA.HI.X.SX32 R57, R0, R5.reuse, 0x1, P3 ;  /* 0x0000000500397211 */ /* 0x080fe200018f0eff */
[----:B------:R-:W-:Y:S01]  /*58ae0*/  IMAD R0, R68, 0x2, R59 ;  /* 0x0000000244007824 */ /* 0x000fe200078e023b */
[C---:B------:R-:W-:Y:S02]  /*58af0*/  IADD3 R58, P3, R59.reuse, R2, RZ ;  /* 0x000000023b3a7210 */ /* 0x040fe40007f7e0ff */
[----:B------:R-:W-:Y:S01]  /*58b00*/  PRMT R69, R82, 0x7770, RZ ;  /* 0x0000777052457816 */ /* 0x000fe200000000ff */
[----:B------:R0:W-:Y:S01]  /*58b10*/  @P6 STG.E.U8 desc[UR44][R56.64], R71 ;  /* 0x0000004738006986 */ /* 0x0001e2000c10112c */
[----:B------:R-:W-:Y:S01]  /*58b20*/  LEA.HI.X.SX32 R59, R59, R5, 0x1, P3 ;  /* 0x000000053b3b7211 */ /* 0x000fe200018f0eff */
[----:B---3--:R-:W-:Y:S01]  /*58b30*/  IMAD R68, R185, 0x2, R0 ;  /* 0x00000002b9447824 */ /* 0x008fe200078e0200 */
[----:B------:R-:W-:-:S03]  /*58b40*/  PRMT R149, R83, 0x7770, RZ ;  /* 0x0000777053957816 */ /* 0x000fc600000000ff */
[----:B------:R3:W-:Y:S01]  /*58b50*/  @P2 STG.E.U8 desc[UR44][R58.64], R69 ;  /* 0x000000453a002986 */ /* 0x0007e2000c10112c */
[-C--:B0-----:R-:W-:Y:S02]  /*58b60*/  IADD3 R56, P6, R0, R2.reuse, RZ ;  /* 0x0000000200387210 */ /* 0x081fe40007fde0ff */
[----:B------:R-:W-:Y:S01]  /*58b70*/  ISETP.LT.AND P5, PT, R186, UR4, !P0 ;  /* 0x00000004ba007c0c */ /* 0x000fe2000c7a1270 */
[----:B------:R-:W-:Y:S01]  /*58b80*/  ULDC UR4, c[0x0][0x22c] ;  /* 0x00008b0000047ab9 */ /* 0x000fe20000000800 */
[-C--:B------:R-:W-:Y:S01]  /*58b90*/  LEA.HI.X.SX32 R57, R0, R5.reuse, 0x1, P6 ;  /* 0x0000000500397211 */ /* 0x080fe200030f0eff */
[----:B--2---:R-:W-:Y:S01]  /*58ba0*/  IMAD R0, R151, 0x2, R68 ;  /* 0x0000000297007824 */ /* 0x004fe200078e0244 */
[C---:B---3--:R-:W-:Y:S01]  /*58bb0*/  IADD3 R58, P6, R68.reuse, R2, RZ ;  /* 0x00000002443a7210 */ /* 0x048fe20007fde0ff */
[----:B------:R-:W0:Y:S02]  /*58bc0*/  LDC R151, c[0x0][0x248] ;  /* 0x00009200ff977b82 */ /* 0x000e240000000800 */
[----:B------:R2:W-:Y:S01]  /*58bd0*/  @P1 STG.E.U8 desc[UR44][R56.64], R149 ;  /* 0x0000009538001986 */ /* 0x0005e2000c10112c */
[----:B------:R-:W-:-:S02]  /*58be0*/  LEA.HI.X.SX32 R59, R68, R5, 0x1, P6 ;  /* 0x00000005443b7211 */ /* 0x000fc400030f0eff */
[----:B------:R-:W-:Y:S02]  /*58bf0*/  PRMT R71, R80, 0x7771, RZ ;  /* 0x0000777150477816 */ /* 0x000fe400000000ff */
[----:B------:R-:W-:Y:S01]  /*58c00*/  PRMT R69, R81, 0x7771, RZ ;  /* 0x0000777151457816 */ /* 0x000fe200000000ff */
[----:B------:R-:W3:Y:S01]  /*58c10*/  LDC R68, c[0x0][0x248] ;  /* 0x00009200ff447b82 */ /* 0x000ee20000000800 */
[-C--:B--2---:R-:W-:Y:S02]  /*58c20*/  IADD3 R56, P6, R0, R2.reuse, RZ ;  /* 0x0000000200387210 */ /* 0x084fe40007fde0ff */
[----:B------:R-:W-:Y:S01]  /*58c30*/  ISETP.LT.AND P3, PT, R182, UR4, !P0 ;  /* 0x00000004b6007c0c */ /* 0x000fe2000c761270 */
[----:B------:R-:W-:Y:S01]  /*58c40*/  ULDC UR4, c[0x0][0x22c] ;  /* 0x00008b0000047ab9 */ /* 0x000fe20000000800 */
[----:B------:R-:W-:Y:S01]  /*58c50*/  LEA.HI.X.SX32 R57, R0, R5, 0x1, P6 ;  /* 0x0000000500397211 */ /* 0x000fe200030f0eff */
[----:B-1----:R-:W-:Y:S01]  /*58c60*/  IMAD R0, R191, 0x2, R0 ;  /* 0x00000002bf007824 */ /* 0x002fe200078e0200 */
[----:B------:R-:W-:Y:S01]  /*58c70*/  @P4 STG.E.U8 desc[UR44][R58.64], R71 ;  /* 0x000000473a004986 */ /* 0x000fe2000c10112c */
[----:B------:R-:W1:Y:S01]  /*58c80*/  LDC R149, c[0x0][0x248] ;  /* 0x00009200ff957b82 */ /* 0x000e620000000800 */
[----:B------:R-:W-:Y:S01]  /*58c90*/  ISETP.LT.AND P2, PT, R180, UR4, !P0 ;  /* 0x00000004b4007c0c */ /* 0x000fe2000c741270 */
[----:B------:R-:W-:Y:S01]  /*58ca0*/  ULDC UR4, c[0x0][0x22c] ;  /* 0x00008b0000047ab9 */ /* 0x000fe20000000800 */
[----:B------:R2:W-:Y:S01]  /*58cb0*/  @P5 STG.E.U8 desc[UR44][R56.64], R69 ;  /* 0x0000004538005986 */ /* 0x0005e2000c10112c */
[----:B------:R-:W-:Y:S01]  /*58cc0*/  ISETP.LT.AND P1, PT, R176, UR4, !P0 ;  /* 0x00000004b0007c0c */ /* 0x000fe2000c721270 */
[----:B------:R-:W-:Y:S01]  /*58cd0*/  ULDC UR4, c[0x0][0x248] ;  /* 0x0000920000047ab9 */ /* 0x000fe20000000800 */
[C---:B------:R-:W-:Y:S01]  /*58ce0*/  ISETP.LT.AND P6, PT, R174.reuse, UR6, !P0 ;  /* 0x00000006ae007c0c */ /* 0x040fe2000c7c1270 */
[----:B------:R-:W-:Y:S01]  /*58cf0*/  IMAD R174, R174, UR4, RZ ;  /* 0x00000004aeae7c24 */ /* 0x000fe2000f8e02ff */
[----:B------:R-:W-:Y:S01]  /*58d00*/  ULDC UR4, c[0x0][0x22c] ;  /* 0x00008b0000047ab9 */ /* 0x000fe20000000800 */
[----:B------:R-:W-:Y:S01]  /*58d10*/  ULDC UR6, c[0x0][0x22c] ;  /* 0x00008b0000067ab9 */ /* 0x000fe20000000800 */
[----:B--2---:R-:W-:-:S02]  /*58d20*/  IADD3 R56, P4, R0, R2, RZ ;  /* 0x0000000200387210 */ /* 0x004fc40007f9e0ff */
[----:B------:R-:W-:Y:S02]  /*58d30*/  PRMT R59, R82, 0x7771, RZ ;  /* 0x00007771523b7816 */ /* 0x000fe400000000ff */
[----:B------:R-:W-:Y:S02]  /*58d40*/  LEA.HI.X.SX32 R57, R0, R5, 0x1, P4 ;  /* 0x0000000500397211 */ /* 0x000fe400020f0eff */
[----:B------:R-:W-:Y:S01]  /*58d50*/  ISETP.LT.AND P4, PT, R173, UR7, !P0 ;  /* 0x00000007ad007c0c */ /* 0x000fe2000c781270 */
[----:B0-----:R-:W-:Y:S01]  /*58d60*/  IMAD R0, R151, 0x4, R0 ;  /* 0x0000000497007824 */ /* 0x001fe200078e0200 */
[----:B------:R-:W0:Y:S01]  /*58d70*/  LDC R173, c[0x0][0x248] ;  /* 0x00009200ffad7b82 */ /* 0x000e220000000800 */
[----:B------:R2:W-:Y:S01]  /*58d80*/  @P3 STG.E.U8 desc[UR44][R56.64], R59 ;  /* 0x0000003b38003986 */ /* 0x0005e2000c10112c */
[----:B------:R-:W-:Y:S01]  /*58d90*/  PRMT R69, R83, 0x7771, RZ ;  /* 0x0000777153457816 */ /* 0x000fe200000000ff */
[----:B------:R-:W-:Y:S01]  /*58da0*/  ULDC UR7, c[0x0][0x22c] ;  /* 0x00008b0000077ab9 */ /* 0x000fe20000000800 */
[----:B------:R-:W-:Y:S01]  /*58db0*/  ISETP.LT.AND P5, PT, R171, UR4, !P0 ;  /* 0x00000004ab007c0c */ /* 0x000fe2000c7a1270 */
[----:B------:R-:W-:-:S03]  /*58dc0*/  ULDC UR4, c[0x0][0x22c] ;  /* 0x00008b0000047ab9 */ /* 0x000fc60000000800 */
[----:B------:R-:W4:Y:S01]  /*58dd0*/  LDC R151, c[0x0][0x248] ;  /* 0x00009200ff977b82 */ /* 0x000f220000000800 */
[----:B--2---:R-:W-:Y:S01]  /*58de0*/  IADD3 R56, P3, R174, R2, RZ ;  /* 0x00000002ae387210 */ /* 0x004fe20007f7e0ff */
[----:B-1----:R-:W-:-:S06]  /*58df0*/  IMAD R59, R149, 0x2, R0 ;  /* 0x00000002953b7824 */ /* 0x002fcc00078e0200 */
[----:B------:R-:W1:Y:S01]  /*58e00*/  LDC R171, c[0x0][0x248] ;  /* 0x00009200ffab7b82 */ /* 0x000e620000000800 */
[----:B------:R-:W-:-:S05]  /*58e10*/  LEA.HI.X.SX32 R57, R174, R5, 0x1, P3 ;  /* 0x00000005ae397211 */ /* 0x000fca00018f0eff */
[----:B------:R2:W-:Y:S01]  /*58e20*/  @P6 STG.E.U8 desc[UR44][R56.64], R69 ;  /* 0x0000004538006986 */ /* 0x0005e2000c10112c */
[----:B------:R-:W-:Y:S02]  /*58e30*/  PRMT R149, R80, 0x7772, RZ ;  /* 0x0000777250957816 */ /* 0x000fe400000000ff */
[----:B--2---:R-:W-:-:S04]  /*58e40*/  IADD3 R56, P6, R0, R2, RZ ;  /* 0x0000000200387210 */ /* 0x004fc80007fde0ff */
[----:B------:R-:W-:Y:S01]  /*58e50*/  LEA.HI.X.SX32 R57, R0, R5, 0x1, P6 ;  /* 0x0000000500397211 */ /* 0x000fe200030f0eff */
[----:B---3--:R-:W-:Y:S01]  /*58e60*/  IMAD R0, R68, 0x2, R59 ;  /* 0x0000000244007824 */ /* 0x008fe200078e023b */
[----:B------:R-:W-:-:S03]  /*58e70*/  IADD3 R58, P6, R59, R2, RZ ;  /* 0x000000023b3a7210 */ /* 0x000fc60007fde0ff */
[----:B0-----:R-:W-:Y:S02]  /*58e80*/  IMAD R68, R173, 0x2, R0 ;  /* 0x00000002ad447824 */ /* 0x001fe400078e0200 */
[----:B------:R-:W0:Y:S01]  /*58e90*/  LDC R173, c[0x0][0x248] ;  /* 0x00009200ffad7b82 */ /* 0x000e220000000800 */
[----:B------:R-:W-:Y:S01]  /*58ea0*/  PRMT R71, R81, 0x7772, RZ ;  /* 0x0000777251477816 */ /* 0x000fe200000000ff */
[----:B------:R2:W-:Y:S01]  /*58eb0*/  @P2 STG.E.U8 desc[UR44][R56.64], R149 ;  /* 0x0000009538002986 */ /* 0x0005e2000c10112c */
[----:B------:R-:W-:-:S05]  /*58ec0*/  LEA.HI.X.SX32 R59, R59, R5, 0x1, P6 ;  /* 0x000000053b3b7211 */ /* 0x000fca00030f0eff */
[----:B------:R3:W-:Y:S01]  /*58ed0*/  @P1 STG.E.U8 desc[UR44][R58.64], R71 ;  /* 0x000000473a001986 */ /* 0x0007e2000c10112c */
[CC--:B--2---:R-:W-:Y:S01]  /*58ee0*/  IADD3 R56, P6, R0.reuse, R2.reuse, RZ ;  /* 0x0000000200387210 */ /* 0x0c4fe20007fde0ff */
[----:B------:R-:W2:Y:S03]  /*58ef0*/  LDC R149, c[0x0][0x248] ;  /* 0x00009200ff957b82 */ /* 0x000ea60000000800 */
[-C--:B------:R-:W-:Y:S01]  /*58f00*/  LEA.HI.X.SX32 R57, R0, R5.reuse, 0x1, P6 ;  /* 0x0000000500397211 */ /* 0x080fe200030f0eff */
[----:B----4-:R-:W-:Y:S01]  /*58f10*/  IMAD R0, R151, 0x2, R68 ;  /* 0x0000000297007824 */ /* 0x010fe200078e0244 */
[----:B---3--:R-:W-:Y:S02]  /*58f20*/  IADD3 R58, P6, R68, R2, RZ ;  /* 0x00000002443a7210 */ /* 0x008fe40007fde0ff */
[----:B------:R-:W-:Y:S01]  /*58f30*/  PRMT R69, R82, 0x7772, RZ ;  /* 0x0000777252457816 */ /* 0x000fe200000000ff */
[----:B------:R-:W3:Y:S01]  /*58f40*/  LDC R151, c[0x0][0x248] ;  /* 0x00009200ff977b82 */ /* 0x000ee20000000800 */
[----:B------:R-:W-:Y:S01]  /*58f50*/  LEA.HI.X.SX32 R59, R68, R5, 0x1, P6 ;  /* 0x00000005443b7211 */ /* 0x000fe200030f0eff */
[----:B-1----:R-:W-:Y:S01]  /*58f60*/  IMAD R68, R171, 0x2, R0 ;  /* 0x00000002ab447824 */ /* 0x002fe200078e0200 */
[----:B------:R-:W-:-:S02]  /*58f70*/  PRMT R71, R83, 0x7772, RZ ;  /* 0x0000777253477816 */ /* 0x000fc400000000ff */
[----:B------:R-:W-:Y:S01]  /*58f80*/  ISETP.LT.AND P3, PT, R172, UR6, !P0 ;  /* 0x00000006ac007c0c */ /* 0x000fe2000c761270 */
[----:B------:R1:W-:Y:S01]  /*58f90*/  @P4 STG.E.U8 desc[UR44][R56.64], R69 ;  /* 0x0000004538004986 */ /* 0x0003e2000c10112c */
[----:B------:R-:W-:Y:S01]  /*58fa0*/  ISETP.LT.AND P2, PT, R168, UR4, !P0 ;  /* 0x00000004a8007c0c */ /* 0x000fe2000c741270 */
[----:B------:R-:W-:Y:S01]  /*58fb0*/  ULDC UR4, c[0x0][0x22c] ;  /* 0x00008b0000047ab9 */ /* 0x000fe20000000800 */
[----:B------:R-:W-:Y:S01]  /*58fc0*/  ULDC UR6, c[0x0][0x22c] ;  /* 0x00008b0000067ab9 */ /* 0x000fe20000000800 */
[----:B------:R4:W-:Y:S01]  /*58fd0*/  @P5 STG.E.U8 desc[UR44][R58.64], R71 ;  /* 0x000000473a005986 */ /* 0x0009e2000c10112c */
[----:B------:R-:W-:Y:S01]  /*58fe0*/  ISETP.LT.AND P1, PT, R166, UR4, !P0 ;  /* 0x00000004a6007c0c */ /* 0x000fe2000c721270 */
[----:B------:R-:W-:Y:S01]  /*58ff0*/  ULDC UR4, c[0x0][0x22c] ;  /* 0x00008b0000047ab9 */ /* 0x000fe20000000800 */
[-C--:B-1----:R-:W-:Y:S02]  /*59000*/  IADD3 R56, P6, R0, R2.reuse, RZ ;  /* 0x0000000200387210 */ /* 0x082fe40007fde0ff */
[----:B----4-:R-:W-:Y:S01]  /*59010*/  IADD3 R58, P5, R68, R2, RZ ;  /* 0x00000002443a7210 */ /* 0x010fe20007fbe0ff */
[----:B------:R-:W1:Y:S01]  /*59020*/  LDC R71, c[0x0][0x248] ;  /* 0x00009200ff477b82 */ /* 0x000e620000000800 */
[----:B------:R-:W-:-:S02]  /*59030*/  LEA.HI.X.SX32 R57, R0, R5, 0x1, P6 ;  /* 0x0000000500397211 */ /* 0x000fc400030f0eff */
[----:B------:R-:W-:Y:S02]  /*59040*/  PRMT R69, R80, 0x7773, RZ ;  /* 0x0000777350457816 */ /* 0x000fe400000000ff */
[----:B------:R-:W-:Y:S01]  /*59050*/  ISETP.LT.AND P4, PT, R164, UR4, !P0 ;  /* 0x00000004a4007c0c */ /* 0x000fe2000c781270 */
[----:B------:R-:W-:Y:S01]  /*59060*/  ULDC UR4, c[0x0][0x22c] ;  /* 0x00008b0000047ab9 */ /* 0x000fe20000000800 */
[----:B------:R-:W-:Y:S01]  /*59070*/  LEA.HI.X.SX32 R59, R68, R5, 0x1, P5 ;  /* 0x00000005443b7211 */ /* 0x000fe200028f0eff */
[----:B0-----:R-:W-:Y:S01]  /*59080*/  IMAD R68, R173, 0x2, R68 ;  /* 0x00000002ad447824 */ /* 0x001fe200078e0244 */
        /* <DEDUP_REMOVED lines=10> */
[----:B0-----:R-:W-:Y:S01]  /*59130*/  IADD3 R56, P5, R68, R2, RZ ;  /* 0x0000000244387210 */ /* 0x001fe20007fbe0ff */
[----:B------:R-:W-:Y:S01]  /*59140*/  ULDC UR6, c[0x0][0x22c] ;  /* 0x00008b0000067ab9 */ /* 0x000fe20000000800 */
[----:B------:R-:W-:-:S02]  /*59150*/  PRMT R69, R82, 0x7773, RZ ;  /* 0x0000777352457816 */ /* 0x000fc400000000ff */
[----:B------:R-:W-:Y:S01]  /*59160*/  LEA.HI.X.SX32 R57, R68, R5, 0x1, P5 ;  /* 0x0000000544397211 */ /* 0x000fe200028f0eff */
[----:B------:R-:W0:Y:S01]  /*59170*/  LDC R82, c[0x0][0x248] ;  /* 0x00009200ff527b82 */ /* 0x000e220000000800 */
[----:B--2---:R-:W-:-:S03]  /*59180*/  IADD3 R58, P5, R159, R2, RZ ;  /* 0x000000029f3a7210 */ /* 0x004fc60007fbe0ff */
[----:B------:R2:W-:Y:S01]  /*59190*/  @P1 STG.E.U8 desc[UR44][R56.64], R69 ;  /* 0x0000004538001986 */ /* 0x0005e2000c10112c */
[----:B------:R-:W-:-:S03]  /*591a0*/  LEA.HI.X.SX32 R59, R159, R5, 0x1, P5 ;  /* 0x000000059f3b7211 */ /* 0x000fc600028f0eff */
[----:B------:R-:W4:Y:S01]  /*591b0*/  LDC R159, c[0x0][0x248] ;  /* 0x00009200ff9f7b82 */ /* 0x000f220000000800 */
[----:B------:R-:W-:Y:S01]  /*591c0*/  ISETP.LT.AND P1, PT, R156, UR4, !P0 ;  /* 0x000000049c007c0c */ /* 0x000fe2000c721270 */
[----:B------:R-:W-:Y:S01]  /*591d0*/  ULDC UR4, c[0x0][0x22c] ;  /* 0x00008b0000047ab9 */ /* 0x000fe20000000800 */
[----:B------:R3:W-:Y:S01]  /*591e0*/  @P3 STG.E.U8 desc[UR44][R58.64], R83 ;  /* 0x000000533a003986 */ /* 0x0007e2000c10112c */
[----:B------:R-:W-:Y:S01]  /*591f0*/  IMAD R68, R149, 0x4, R68 ;  /* 0x0000000495447824 */ /* 0x000fe200078e0244 */
[----:B------:R-:W-:Y:S01]  /*59200*/  ISETP.LT.AND P3, PT, R141, UR4, !P0 ;  /* 0x000000048d007c0c */ /* 0x000fe2000c761270 */
[----:B------:R-:W-:Y:S02]  /*59210*/  ULDC UR4, c[0x0][0x22c] ;  /* 0x00008b0000047ab9 */ /* 0x000fe40000000800 */
[----:B------:R-:W0:Y:S01]  /*59220*/  LDC R141, c[0x0][0x248] ;  /* 0x00009200ff8d7b82 */ /* 0x000e220000000800 */
[----:B--2---:R-:W-:Y:S02]  /*59230*/  IADD3 R56, P5, R68, R2, RZ ;  /* 0x0000000244387210 */ /* 0x004fe40007fbe0ff */
[----:B------:R-:W-:-:S02]  /*59240*/  PRMT R81, R92, 0x7770, RZ ;  /* 0x000077705c517816 */ /* 0x000fc400000000ff */
[----:B------:R-:W-:-:S03]  /*59250*/  LEA.HI.X.SX32 R57, R68, R5, 0x1, P5 ;  /* 0x0000000544397211 */ /* 0x000fc600028f0eff */
[----:B------:R-:W2:Y:S01]  /*59260*/  LDC R149, c[0x0][0x248] ;  /* 0x00009200ff957b82 */ /* 0x000ea20000000800 */
[----:B-1----:R-:W-:Y:S01]  /*59270*/  IMAD R68, R71, 0x2, R68 ;  /* 0x0000000247447824 */ /* 0x002fe200078e0244 */
[----:B------:R1:W-:Y:S01]  /*59280*/  @P4 STG.E.U8 desc[UR44][R56.64], R81 ;  /* 0x0000005138004986 */ /* 0x0003e2000c10112c */
[----:B------:R-:W-:Y:S01]  /*59290*/  ISETP.LT.AND P2, PT, R158, UR7, !P0 ;  /* 0x000000079e007c0c */ /* 0x000fe2000c741270 */
[----:B------:R-:W-:Y:S01]  /*592a0*/  ULDC UR7, c[0x0][0x22c] ;  /* 0x00008b0000077ab9 */ /* 0x000fe20000000800 */
[----:B---3--:R-:W-:-:S03]  /*592b0*/  IMAD R0, R151, 0x2, R68 ;  /* 0x0000000297007824 */ /* 0x008fc600078e0244 */
[----:B------:R-:W3:Y:S01]  /*592c0*/  LDC R83, c[0x0][0x248] ;  /* 0x00009200ff537b82 */ /* 0x000ee20000000800 */
[----:B------:R-:W-:Y:S02]  /*592d0*/  PRMT R71, R93, 0x7770, RZ ;  /* 0x000077705d477816 */ /* 0x000fe400000000ff */
[----:B-1----:R-:W-:-:S04]  /*592e0*/  IADD3 R56, P4, R68, R2, RZ ;  /* 0x0000000244387210 */ /* 0x002fc80007f9e0ff */
[-C--:B------:R-:W-:Y:S01]  /*592f0*/  LEA.HI.X.SX32 R57, R68, R5.reuse, 0x1, P4 ;  /* 0x0000000544397211 */ /* 0x080fe200020f0eff */
[----:B----4-:R-:W-:Y:S01]  /*59300*/  IMAD R68, R159, 0x2, R0 ;  /* 0x000000029f447824 */ /* 0x010fe200078e0200 */
[-C--:B------:R-:W-:Y:S02]  /*59310*/  IADD3 R58, P4, R0, R2.reuse, RZ ;  /* 0x00000002003a7210 */ /* 0x080fe40007f9e0ff */
[----:B------:R-:W-:Y:S01]  /*59320*/  PRMT R69, R94, 0x7770, RZ ;  /* 0x000077705e457816 */ /* 0x000fe200000000ff */
[----:B------:R1:W-:Y:S01]  /*59330*/  @P6 STG.E.U8 desc[UR44][R56.64], R71 ;  /* 0x0000004738006986 */ /* 0x0003e2000c10112c */
[----:B------:R-:W-:Y:S01]  /*59340*/  LEA.HI.X.SX32 R59, R0, R5, 0x1, P4 ;  /* 0x00000005003b7211 */ /* 0x000fe200020f0eff */
[----:B0-----:R-:W-:Y:S01]  /*59350*/  IMAD R0, R141, 0x2, R68 ;  /* 0x000000028d007824 */ /* 0x001fe200078e0244 */
[----:B------:R-:W-:Y:S01]  /*59360*/  PRMT R81, R95, 0x7770, RZ ;  /* 0x000077705f517816 */ /* 0x000fe200000000ff */
[----:B------:R-:W0:Y:S02]  /*59370*/  LDC R141, c[0x0][0x248] ;  /* 0x00009200ff8d7b82 */ /* 0x000e240000000800 */
[----:B------:R4:W-:Y:S01]  /*59380*/  @P2 STG.E.U8 desc[UR44][R58.64], R69 ;  /* 0x000000453a002986 */ /* 0x0009e2000c10112c */
[----:B-1----:R-:W-:-:S04]  /*59390*/  IADD3 R56, P6, R68, R2, RZ ;  /* 0x0000000244387210 */ /* 0x002fc80007fde0ff */
[-C--:B------:R-:W-:Y:S01]  /*593a0*/  LEA.HI.X.SX32 R57, R68, R5.reuse, 0x1, P6 ;  /* 0x0000000544397211 */ /* 0x080fe200030f0eff */
[----:B--2---:R-:W-:Y:S01]  /*593b0*/  IMAD R68, R149, 0x2, R0 ;  /* 0x0000000295447824 */ /* 0x004fe200078e0200 */
[CC--:B----4-:R-:W-:Y:S01]  /*593c0*/  IADD3 R58, P6, R0.reuse, R2.reuse, RZ ;  /* 0x00000002003a7210 */ /* 0x0d0fe20007fde0ff */
[----:B------:R-:W1:Y:S02]  /*593d0*/  LDC R149, c[0x0][0x248] ;  /* 0x00009200ff957b82 */ /* 0x000e640000000800 */
[----:B------:R2:W-:Y:S01]  /*593e0*/  @P1 STG.E.U8 desc[UR44][R56.64], R81 ;  /* 0x0000005138001986 */ /* 0x0005e2000c10112c */
[-C--:B------:R-:W-:Y:S02]  /*593f0*/  LEA.HI.X.SX32 R59, R0, R5.reuse, 0x1, P6 ;  /* 0x00000005003b7211 */ /* 0x080fe400030f0eff */
[----:B------:R-:W-:Y:S01]  /*59400*/  ISETP.LT.AND P5, PT, R153, UR4, !P0 ;  /* 0x0000000499007c0c */ /* 0x000fe2000c7a1270 */
[----:B------:R-:W-:Y:S01]  /*59410*/  ULDC UR4, c[0x0][0x22c] ;  /* 0x00008b0000047ab9 */ /* 0x000fe20000000800 */
[C---:B--2---:R-:W-:Y:S01]  /*59420*/  IADD3 R56, P6, R68.reuse, R2, RZ ;  /* 0x0000000244387210 */ /* 0x044fe20007fde0ff */
[----:B------:R-:W2:Y:S03]  /*59430*/  LDC R81, c[0x0][0x248] ;  /* 0x00009200ff517b82 */ /* 0x000ea60000000800 */
[----:B------:R-:W-:Y:S01]  /*59440*/  LEA.HI.X.SX32 R57, R68, R5, 0x1, P6 ;  /* 0x0000000544397211 */ /* 0x000fe200030f0eff */
[----:B---3--:R-:W-:-:S04]  /*59450*/  IMAD R68, R83, 0x2, R68 ;  /* 0x0000000253447824 */ /* 0x008fc800078e0244 */
[----:B------:R-:W3:Y:S01]  /*59460*/  LDC R83, c[0x0][0x248] ;  /* 0x00009200ff537b82 */ /* 0x000ee20000000800 */
[----:B------:R-:W-:Y:S02]  /*59470*/  PRMT R71, R92, 0x7771, RZ ;  /* 0x000077715c477816 */ /* 0x000fe400000000ff */
[----:B------:R-:W-:Y:S02]  /*59480*/  PRMT R69, R93, 0x7771, RZ ;  /* 0x000077715d457816 */ /* 0x000fe400000000ff */
[----:B------:R-:W-:Y:S01]  /*59490*/  ISETP.LT.AND P4, PT, R154, UR4, !P0 ;  /* 0x000000049a007c0c */ /* 0x000fe2000c781270 */
[----:B------:R-:W-:Y:S01]  /*594a0*/  ULDC UR4, c[0x0][0x22c] ;  /* 0x00008b0000047ab9 */ /* 0x000fe20000000800 */
[----:B------:R4:W-:Y:S01]  /*594b0*/  @P3 STG.E.U8 desc[UR44][R58.64], R71 ;  /* 0x000000473a003986 */ /* 0x0009e2000c10112c */
[----:B------:R-:W-:Y:S01]  /*594c0*/  ISETP.LT.AND P2, PT, R155, UR4, !P0 ;  /* 0x000000049b007c0c */ /* 0x000fe2000c741270 */
[----:B------:R-:W-:Y:S02]  /*594d0*/  ULDC UR4, c[0x0][0x22c] ;  /* 0x00008b0000047ab9 */ /* 0x000fe40000000800 */
[----:B------:R0:W-:Y:S01]  /*594e0*/  @P5 STG.E.U8 desc[UR44][R56.64], R69 ;  /* 0x0000004538005986 */ /* 0x0001e2000c10112c */
[----:B------:R-:W-:Y:S01]  /*594f0*/  ISETP.LT.AND P1, PT, R152, UR4, !P0 ;  /* 0x0000000498007c0c */ /* 0x000fe2000c721270 */
[----:B------:R-:W-:Y:S01]  /*59500*/  ULDC UR4, c[0x0][0x248] ;  /* 0x0000920000047ab9 */ /* 0x000fe20000000800 */
[C---:B------:R-:W-:Y:S01]  /*59510*/  ISETP.LT.AND P6, PT, R146.reuse, UR6, !P0 ;  /* 0x0000000692007c0c */ /* 0x040fe2000c7c1270 */
[----:B------:R-:W-:Y:S01]  /*59520*/  IMAD R146, R146, UR4, RZ ;  /* 0x0000000492927c24 */ /* 0x000fe2000f8e02ff */
[----:B------:R-:W-:Y:S01]  /*59530*/  ULDC UR6, c[0x0][0x22c] ;  /* 0x00008b0000067ab9 */ /* 0x000fe20000000800 */
[----:B------:R-:W-:Y:S01]  /*59540*/  ULDC UR4, c[0x0][0x22c] ;  /* 0x00008b0000047ab9 */ /* 0x000fe20000000800 */
[----:B----4-:R-:W-:-:S02]  /*59550*/  PRMT R59, R94, 0x7771, RZ ;  /* 0x000077715e3b7816 */ /* 0x010fc400000000ff */
[----:B0-----:R-:W-:-:S04]  /*59560*/  IADD3 R56, P3, R68, R2, RZ ;  /* 0x0000000244387210 */ /* 0x001fc80007f7e0ff */
[----:B------:R-:W-:Y:S01]  /*59570*/  LEA.HI.X.SX32 R57, R68, R5, 0x1, P3 ;  /* 0x0000000544397211 */ /* 0x000fe200018f0eff */
[----:B---3--:R-:W-:Y:S02]  /*59580*/  IMAD R68, R83, 0x4, R68 ;  /* 0x0000000453447824 */ /* 0x008fe400078e0244 */
[----:B------:R-:W0:Y:S02]  /*59590*/  LDC R83, c[0x0][0x248] ;  /* 0x00009200ff537b82 */ /* 0x000e240000000800 */
[----:B------:R3:W-:Y:S01]  /*595a0*/  @P4 STG.E.U8 desc[UR44][R56.64], R59 ;  /* 0x0000003b38004986 */ /* 0x0007e2000c10112c */
[----:B------:R-:W-:Y:S01]  /*595b0*/  PRMT R69, R95, 0x7771, RZ ;  /* 0x000077715f457816 */ /* 0x000fe200000000ff */
[----:B--2---:R-:W-:Y:S01]  /*595c0*/  IMAD R0, R81, 0x2, R68 ;  /* 0x0000000251007824 */ /* 0x004fe200078e0244 */
[----:B---3--:R-:W-:-:S04]  /*595d0*/  IADD3 R56, P4, R146, R2, RZ ;  /* 0x0000000292387210 */ /* 0x008fc80007f9e0ff */
[----:B------:R-:W-:Y:S02]  /*595e0*/  LEA.HI.X.SX32 R57, R146, R5, 0x1, P4 ;  /* 0x0000000592397211 */ /* 0x000fe400020f0eff */
[----:B------:R-:W-:Y:S01]  /*595f0*/  ISETP.LT.AND P4, PT, R139, UR6, !P0 ;  /* 0x000000068b007c0c */ /* 0x000fe2000c781270 */
[----:B------:R-:W-:Y:S01]  /*59600*/  ULDC UR6, c[0x0][0x22c] ;  /* 0x00008b0000067ab9 */ /* 0x000fe20000000800 */
[----:B------:R-:W2:Y:S01]  /*59610*/  LDC R139, c[0x0][0x248] ;  /* 0x00009200ff8b7b82 */ /* 0x000ea20000000800 */
[----:B------:R3:W-:Y:S01]  /*59620*/  @P6 STG.E.U8 desc[UR44][R56.64], R69 ;  /* 0x0000004538006986 */ /* 0x0007e2000c10112c */
[----:B------:R-:W-:Y:S02]  /*59630*/  PRMT R81, R92, 0x7772, RZ ;  /* 0x000077725c517816 */ /* 0x000fe400000000ff */
[----:B------:R-:W-:Y:S02]  /*59640*/  PRMT R71, R93, 0x7772, RZ ;  /* 0x000077725d477816 */ /* 0x000fe400000000ff */
[----:B---3--:R-:W-:-:S04]  /*59650*/  IADD3 R56, P6, R68, R2, RZ ;  /* 0x0000000244387210 */ /* 0x008fc80007fde0ff */
[-C--:B------:R-:W-:Y:S01]  /*59660*/  LEA.HI.X.SX32 R57, R68, R5.reuse, 0x1, P6 ;  /* 0x0000000544397211 */ /* 0x080fe200030f0eff */
[----:B------:R-:W-:Y:S01]  /*59670*/  IMAD R68, R141, 0x2, R0 ;  /* 0x000000028d447824 */ /* 0x000fe200078e0200 */
[-C--:B------:R-:W-:Y:S01]  /*59680*/  IADD3 R58, P6, R0, R2.reuse, RZ ;  /* 0x00000002003a7210 */ /* 0x080fe20007fde0ff */
[----:B------:R-:W3:Y:S01]  /*59690*/  LDC R141, c[0x0][0x248] ;  /* 0x00009200ff8d7b82 */ /* 0x000ee20000000800 */
[----:B------:R-:W-:Y:S01]  /*596a0*/  ISETP.LT.AND P3, PT, R142, UR7, !P0 ;  /* 0x000000078e007c0c */ /* 0x000fe2000c761270 */
[----:B------:R4:W-:Y:S01]  /*596b0*/  @P2 STG.E.U8 desc[UR44][R56.64], R81 ;  /* 0x0000005138002986 */ /* 0x0009e2000c10112c */
[-C--:B------:R-:W-:Y:S01]  /*596c0*/  LEA.HI.X.SX32 R59, R0, R5.reuse, 0x1, P6 ;  /* 0x00000005003b7211 */ /* 0x080fe200030f0eff */
[----:B-1----:R-:W-:Y:S01]  /*596d0*/  IMAD R0, R149, 0x2, R68 ;  /* 0x0000000295007824 */ /* 0x002fe200078e0244 */
[----:B------:R-:W-:Y:S01]  /*596e0*/  ISETP.LT.AND P5, PT, R147, UR4, !P0 ;  /* 0x0000000493007c0c */ /* 0x000fe2000c7a1270 */
[----:B------:R-:W-:Y:S01]  /*596f0*/  ULDC UR4, c[0x0][0x22c] ;  /* 0x00008b0000047ab9 */ /* 0x000fe20000000800 */
[----:B------:R-:W-:Y:S01]  /*59700*/  PRMT R69, R94, 0x7772, RZ ;  /* 0x000077725e457816 */ /* 0x000fe200000000ff */
[----:B------:R1:W-:Y:S01]  /*59710*/  @P1 STG.E.U8 desc[UR44][R58.64], R71 ;  /* 0x000000473a001986 */ /* 0x0003e2000c10112c */
[----:B------:R-:W-:Y:S01]  /*59720*/  PRMT R93, R93, 0x7773, RZ ;  /* 0x000077735d5d7816 */ /* 0x000fe200000000ff */
[----:B------:R-:W-:Y:S01]  /*59730*/  ULDC UR7, c[0x0][0x22c] ;  /* 0x00008b0000077ab9 */ /* 0x000fe20000000800 */
[CC--:B----4-:R-:W-:Y:S01]  /*59740*/  IADD3 R56, P6, R68.reuse, R2.reuse, RZ ;  /* 0x0000000244387210 */ /* 0x0d0fe20007fde0ff */
[----:B------:R-:W4:Y:S03]  /*59750*/  LDC R81, c[0x0][0x248] ;  /* 0x00009200ff517b82 */ /* 0x000f260000000800 */
[----:B------:R-:W-:Y:S01]  /*59760*/  LEA.HI.X.SX32 R57, R68, R5, 0x1, P6 ;  /* 0x0000000544397211 */ /* 0x000fe200030f0eff */
[----:B0-----:R-:W-:Y:S01]  /*59770*/  IMAD R68, R83, 0x2, R0 ;  /* 0x0000000253447824 */ /* 0x001fe200078e0200 */
[----:B-1----:R-:W-:-:S02]  /*59780*/  IADD3 R58, P6, R0, R2, RZ ;  /* 0x00000002003a7210 */ /* 0x002fc40007fde0ff */
[----:B------:R-:W-:Y:S01]  /*59790*/  PRMT R71, R95, 0x7772, RZ ;  /* 0x000077725f477816 */ /* 0x000fe200000000ff */
[----:B------:R0:W-:Y:S01]  /*597a0*/  @P3 STG.E.U8 desc[UR44][R56.64], R69 ;  /* 0x0000004538003986 */ /* 0x0001e2000c10112c */
[----:B------:R-:W-:Y:S01]  /*597b0*/  LEA.HI.X.SX32 R59, R0, R5, 0x1, P6 ;  /* 0x00000005003b7211 */ /* 0x000fe200030f0eff */
[----:B--2---:R-:W-:Y:S01]  /*597c0*/  IMAD R0, R139, 0x2, R68 ;  /* 0x000000028b007824 */ /* 0x004fe200078e0244 */
[----:B------:R-:W-:Y:S01]  /*597d0*/  ISETP.LT.AND P2, PT, R145, UR4, !P0 ;  /* 0x0000000491007c0c */ /* 0x000fe2000c741270 */
[----:B------:R-:W-:Y:S01]  /*597e0*/  ULDC UR4, c[0x0][0x22c] ;  /* 0x00008b0000047ab9 */ /* 0x000fe20000000800 */
[----:B------:R-:W1:Y:S01]  /*597f0*/  LDC R83, c[0x0][0x248] ;  /* 0x00009200ff537b82 */ /* 0x000e620000000800 */
[----:B------:R2:W-:Y:S01]  /*59800*/  @P5 STG.E.U8 desc[UR44][R58.64], R71 ;  /* 0x000000473a005986 */ /* 0x0005e2000c10112c */
[----:B------:R-:W-:Y:S01]  /*59810*/  ISETP.LT.AND P1, PT, R140, UR4, !P0 ;  /* 0x000000048c007c0c */ /* 0x000fe2000c721270 */
[----:B------:R-:W-:Y:S01]  /*59820*/  ULDC UR4, c[0x0][0x22c] ;  /* 0x00008b0000047ab9 */ /* 0x000fe20000000800 */
[----:B0-----:R-:W-:-:S02]  /*59830*/  IADD3 R56, P6, R68, R2, RZ ;  /* 0x0000000244387210 */ /* 0x001fc40007fde0ff */
[----:B------:R-:W-:Y:S02]  /*59840*/  PRMT R69, R92, 0x7773, RZ ;  /* 0x000077735c457816 */ /* 0x000fe400000000ff */
[-C--:B--2---:R-:W-:Y:S01]  /*59850*/  IADD3 R58, P5, R0, R2.reuse, RZ ;  /* 0x00000002003a7210 */ /* 0x084fe20007fbe0ff */
[----:B------:R-:W0:Y:S01]  /*59860*/  LDC R71, c[0x0][0x248] ;  /* 0x00009200ff477b82 */ /* 0x000e220000000800 */
[-C--:B------:R-:W-:Y:S02]  /*59870*/  LEA.HI.X.SX32 R57, R68, R5.reuse, 0x1, P6 ;  /* 0x0000000544397211 */ /* 0x080fe400030f0eff */
[----:B------:R-:W-:Y:S01]  /*59880*/  ISETP.LT.AND P3, PT, R144, UR4, !P0 ;  /* 0x0000000490007c0c */ /* 0x000fe2000c761270 */
[----:B------:R-:W-:Y:S01]  /*59890*/  ULDC UR4, c[0x0][0x22c] ;  /* 0x00008b0000047ab9 */ /* 0x000fe20000000800 */
[----:B------:R-:W-:Y:S01]  /*598a0*/  LEA.HI.X.SX32 R59, R0, R5, 0x1, P5 ;  /* 0x00000005003b7211 */ /* 0x000fe200028f0eff */
[----:B---3--:R-:W-:Y:S01]  /*598b0*/  IMAD R0, R141, 0x2, R0 ;  /* 0x000000028d007824 */ /* 0x008fe200078e0200 */
[----:B------:R-:W-:Y:S01]  /*598c0*/  ISETP.LT.AND P6, PT, R143, UR4, !P0 ;  /* 0x000000048f007c0c */ /* 0x000fe2000c7c1270 */
[----:B------:R2:W-:Y:S01]  /*598d0*/  @P4 STG.E.U8 desc[UR44][R56.64], R69 ;  /* 0x0000004538004986 */ /* 0x0005e2000c10112c */
[----:B------:R-:W-:Y:S01]  /*598e0*/  ULDC UR4, c[0x0][0x248] ;  /* 0x0000920000047ab9 */ /* 0x000fe20000000800 */
[C---:B------:R-:W-:Y:S01]  /*598f0*/  ISETP.LT.AND P4, PT, R136.reuse, UR6, !P0 ;  /* 0x0000000688007c0c */ /* 0x040fe2000c781270 */
[----:B------:R-:W-:Y:S01]  /*59900*/  IMAD R136, R136, UR4, RZ ;  /* 0x0000000488887c24 */ /* 0x000fe2000f8e02ff */
[----:B------:R3:W-:Y:S01]  /*59910*/  @P2 STG.E.U8 desc[UR44][R58.64], R93 ;  /* 0x0000005d3a002986 */ /* 0x0007e2000c10112c */
[----:B------:R-:W1:Y:S01]  /*59920*/  LDC R68, c[0x0][0x248] ;  /* 0x00009200ff447b82 */ /* 0x000e620000000800 */
[----:B------:R-:W-:Y:S01]  /*59930*/  PRMT R95, R95, 0x7773, RZ ;  /* 0x000077735f5f7816 */ /* 0x000fe200000000ff */
[----:B------:R-:W-:Y:S01]  /*59940*/  ULDC UR4, c[0x0][0x22c] ;  /* 0x00008b0000047ab9 */ /* 0x000fe20000000800 */
[----:B------:R-:W-:Y:S01]  /*59950*/  ULDC UR6, c[0x0][0x22c] ;  /* 0x00008b0000067ab9 */ /* 0x000fe20000000800 */
[----:B--2---:R-:W-:-:S02]  /*59960*/  IADD3 R56, P5, R0, R2, RZ ;  /* 0x0000000200387210 */ /* 0x004fc40007fbe0ff */
[----:B------:R-:W-:Y:S02]  /*59970*/  PRMT R69, R94, 0x7773, RZ ;  /* 0x000077735e457816 */ /* 0x000fe400000000ff */
[----:B------:R-:W-:Y:S01]  /*59980*/  LEA.HI.X.SX32 R57, R0, R5, 0x1, P5 ;  /* 0x0000000500397211 */ /* 0x000fe200028f0eff */
[----:B---3--:R-:W2:Y:S01]  /*59990*/  LDC R93, c[0x0][0x248] ;  /* 0x00009200ff5d7b82 */ /* 0x008ea20000000800 */
[----:B------:R-:W-:Y:S01]  /*599a0*/  IADD3 R58, P5, R136, R2, RZ ;  /* 0x00000002883a7210 */ /* 0x000fe20007fbe0ff */
[----:B----4-:R-:W-:-:S03]  /*599b0*/  IMAD R0, R81, 0x4, R0 ;  /* 0x0000000451007824 */ /* 0x010fc600078e0200 */
[----:B------:R-:W-:Y:S01]  /*599c0*/  LEA.HI.X.SX32 R59, R136, R5, 0x1, P5 ;  /* 0x00000005883b7211 */ /* 0x000fe200028f0eff */
[----:B------:R3:W-:Y:S01]  /*599d0*/  @P1 STG.E.U8 desc[UR44][R56.64], R69 ;  /* 0x0000004538001986 */ /* 0x0007e2000c10112c */
[----:B------:R-:W-:Y:S01]  /*599e0*/  ISETP.LT.AND P1, PT, R138, UR4, !P0 ;  /* 0x000000048a007c0c */ /* 0x000fe2000c721270 */
[----:B------:R-:W-:Y:S02]  /*599f0*/  ULDC UR4, c[0x0][0x22c] ;  /* 0x00008b0000047ab9 */ /* 0x000fe40000000800 */
[----:B------:R4:W-:Y:S01]  /*59a00*/  @P4 STG.E.U8 desc[UR44][R58.64], R95 ;  /* 0x0000005f3a004986 */ /* 0x0009e2000c10112c */
[----:B------:R-:W-:Y:S01]  /*59a10*/  ISETP.LT.AND P4, PT, R125, UR4, !P0 ;  /* 0x000000047d007c0c */ /* 0x000fe2000c781270 */
[----:B------:R-:W-:Y:S01]  /*59a20*/  ULDC UR4, c[0x0][0x22c] ;  /* 0x00008b0000047ab9 */ /* 0x000fe20000000800 */
[----:B------:R-:W2:Y:S01]  /*59a30*/  LDC R125, c[0x0][0x248] ;  /* 0x00009200ff7d7b82 */ /* 0x000ea20000000800 */
[----:B------:R-:W-:Y:S02]  /*59a40*/  PRMT R81, R88, 0x7770, RZ ;  /* 0x0000777058517816 */ /* 0x000fe400000000ff */
[----:B---3--:R-:W-:-:S04]  /*59a50*/  IADD3 R56, P5, R0, R2, RZ ;  /* 0x0000000200387210 */ /* 0x008fc80007fbe0ff */
[----:B------:R-:W-:Y:S01]  /*59a60*/  LEA.HI.X.SX32 R57, R0, R5, 0x1, P5 ;  /* 0x0000000500397211 */ /* 0x000fe200028f0eff */
[----:B0-----:R-:W-:Y:S01]  /*59a70*/  IMAD R0, R71, 0x2, R0 ;  /* 0x0000000247007824 */ /* 0x001fe200078e0200 */
[----:B------:R-:W-:Y:S01]  /*59a80*/  ISETP.LT.AND P2, PT, R137, UR7, !P0 ;  /* 0x0000000789007c0c */ /* 0x000fe2000c741270 */
[----:B----4-:R-:W0:Y:S02]  /*59a90*/  LDC R95, c[0x0][0x248] ;  /* 0x00009200ff5f7b82 */ /* 0x010e240000000800 */
[----:B------:R3:W-:Y:S01]  /*59aa0*/  @P3 STG.E.U8 desc[UR44][R56.64], R81 ;  /* 0x0000005138003986 */ /* 0x0007e2000c10112c */
[----:B-1----:R-:W-:Y:S01]  /*59ab0*/  IMAD R59, R83, 0x2, R0 ;  /* 0x00000002533b7824 */ /* 0x002fe200078e0200 */
[----:B------:R-:W-:Y:S01]  /*59ac0*/  PRMT R71, R89, 0x7770, RZ ;  /* 0x0000777059477816 */ /* 0x000fe200000000ff */
[----:B------:R-:W-:-:S03]  /*59ad0*/  ULDC UR7, c[0x0][0x22c] ;  /* 0x00008b0000077ab9 */ /* 0x000fc60000000800 */
[----:B------:R-:W1:Y:S01]  /*59ae0*/  LDC R83, c[0x0][0x248] ;  /* 0x00009200ff537b82 */ /* 0x000e620000000800 */
[----:B---3--:R-:W-:-:S04]  /*59af0*/  IADD3 R56, P3, R0, R2, RZ ;  /* 0x0000000200387210 */ /* 0x008fc80007f7e0ff */
[-C--:B------:R-:W-:Y:S01]  /*59b00*/  LEA.HI.X.SX32 R57, R0, R5.reuse, 0x1, P3 ;  /* 0x0000000500397211 */ /* 0x080fe200018f0eff */
[----:B------:R-:W-:Y:S01]  /*59b10*/  IMAD R0, R68, 0x2, R59 ;  /* 0x0000000244007824 */ /* 0x000fe200078e023b */
[CC--:B------:R-:W-:Y:S02]  /*59b20*/  IADD3 R58, P3, R59.reuse, R2.reuse, RZ ;  /* 0x000000023b3a7210 */ /* 0x0c0fe40007f7e0ff */
[----:B------:R-:W-:Y:S01]  /*59b30*/  PRMT R69, R90, 0x7770, RZ ;  /* 0x000077705a457816 */ /* 0x000fe200000000ff */
[----:B------:R3:W-:Y:S01]  /*59b40*/  @P6 STG.E.U8 desc[UR44][R56.64], R71 ;  /* 0x0000004738006986 */ /* 0x0007e2000c10112c */
[----:B------:R-:W-:Y:S01]  /*59b50*/  LEA.HI.X.SX32 R59, R59, R5, 0x1, P3 ;  /* 0x000000053b3b7211 */ /* 0x000fe200018f0eff */
[----:B--2---:R-:W-:Y:S01]  /*59b60*/  IMAD R68, R93, 0x2, R0 ;  /* 0x000000025d447824 */ /* 0x004fe200078e0200 */
[----:B------:R-:W-:Y:S01]  /*59b70*/  PRMT R81, R91, 0x7770, RZ ;  /* 0x000077705b517816 */ /* 0x000fe200000000ff */
[----:B------:R-:W2:Y:S02]  /*59b80*/  LDC R93, c[0x0][0x248] ;  /* 0x00009200ff5d7b82 */ /* 0x000ea40000000800 */
[----:B------:R4:W-:Y:S01]  /*59b90*/  @P2 STG.E.U8 desc[UR44][R58.64], R69 ;  /* 0x000000453a002986 */ /* 0x0009e2000c10112c */
[----:B---3--:R-:W-:-:S04]  /*59ba0*/  IADD3 R56, P6, R0, R2, RZ ;  /* 0x0000000200387210 */ /* 0x008fc80007fde0ff */
[----:B------:R-:W-:Y:S01]  /*59bb0*/  LEA.HI.X.SX32 R57, R0, R5, 0x1, P6 ;  /* 0x0000000500397211 */ /* 0x000fe200030f0eff */
[----:B------:R-:W-:Y:S01]  /*59bc0*/  IMAD R0, R125, 0x2, R68 ;  /* 0x000000027d007824 */ /* 0x000fe200078e0244 */
[----:B----4-:R-:W-:-:S03]  /*59bd0*/  IADD3 R58, P6, R68, R2, RZ ;  /* 0x00000002443a7210 */ /* 0x010fc60007fde0ff */
[----:B------:R3:W-:Y:S01]  /*59be0*/  @P1 STG.E.U8 desc[UR44][R56.64], R81 ;  /* 0x0000005138001986 */ /* 0x0007e2000c10112c */
[----:B------:R-:W-:Y:S02]  /*59bf0*/  LEA.HI.X.SX32 R59, R68, R5, 0x1, P6 ;  /* 0x00000005443b7211 */ /* 0x000fe400030f0eff */
[----:B------:R-:W-:Y:S01]  /*59c00*/  ISETP.LT.AND P5, PT, R133, UR4, !P0 ;  /* 0x0000000485007c0c */ /* 0x000fe2000c7a1270 */
[----:B------:R-:W-:Y:S01]  /*59c10*/  ULDC UR4, c[0x0][0x22c] ;  /* 0x00008b0000047ab9 */ /* 0x000fe20000000800 */
[----:B------:R-:W-:Y:S01]  /*59c20*/  PRMT R71, R88, 0x7771, RZ ;  /* 0x0000777158477816 */ /* 0x000fe200000000ff */
[----:B------:R-:W4:Y:S01]  /*59c30*/  LDC R68, c[0x0][0x248] ;  /* 0x00009200ff447b82 */ /* 0x000f220000000800 */
[----:B---3--:R-:W-:Y:S02]  /*59c40*/  IADD3 R56, P6, R0, R2, RZ ;  /* 0x0000000200387210 */ /* 0x008fe40007fde0ff */
[----:B------:R-:W-:-:S05]  /*59c50*/  PRMT R69, R89, 0x7771, RZ ;  /* 0x0000777159457816 */ /* 0x000fca00000000ff */
[----:B------:R-:W3:Y:S01]  /*59c60*/  LDC R81, c[0x0][0x248] ;  /* 0x00009200ff517b82 */ /* 0x000ee20000000800 */
[----:B------:R-:W-:Y:S01]  /*59c70*/  LEA.HI.X.SX32 R57, R0, R5, 0x1, P6 ;  /* 0x0000000500397211 */ /* 0x000fe200030f0eff */
[----:B-1----:R-:W-:Y:S01]  /*59c80*/  IMAD R0, R83, 0x2, R0 ;  /* 0x0000000253007824 */ /* 0x002fe200078e0200 */
[----:B------:R-:W-:Y:S01]  /*59c90*/  ISETP.LT.AND P3, PT, R134, UR4, !P0 ;  /* 0x0000000486007c0c */ /* 0x000fe2000c761270 */
[----:B------:R-:W-:-:S04]  /*59ca0*/  ULDC UR4, c[0x0][0x22c] ;  /* 0x00008b0000047ab9 */ /* 0x000fc80000000800 */
[----:B------:R-:W1:Y:S01]  /*59cb0*/  LDC R83, c[0x0][0x248] ;  /* 0x00009200ff537b82 */ /* 0x000e620000000800 */
        /* <DEDUP_REMOVED lines=10> */
[----:B0-----:R-:W-:-:S02]  /*59d60*/  PRMT R59, R90, 0x7771, RZ ;  /* 0x000077715a3b7816 */ /* 0x001fc400000000ff */
[----:B--2---:R-:W-:-:S04]  /*59d70*/  IADD3 R56, P4, R0, R2, RZ ;  /* 0x0000000200387210 */ /* 0x004fc80007f9e0ff */
[----:B------:R-:W-:-:S05]  /*59d80*/  LEA.HI.X.SX32 R57, R0, R5, 0x1, P4 ;  /* 0x0000000500397211 */ /* 0x000fca00020f0eff */
[----:B------:R0:W-:Y:S01]  /*59d90*/  @P3 STG.E.U8 desc[UR44][R56.64], R59 ;  /* 0x0000003b38003986 */ /* 0x0001e2000c10112c */
[----:B------:R-:W-:Y:S01]  /*59da0*/  PRMT R69, R91, 0x7771, RZ ;  /* 0x000077715b457816 */ /* 0x000fe200000000ff */
[----:B-1----:R-:W-:Y:S02]  /*59db0*/  IMAD R0, R83, 0x4, R0 ;  /* 0x0000000453007824 */ /* 0x002fe400078e0200 */
[----:B------:R-:W1:Y:S01]  /*59dc0*/  LDC R83, c[0x0][0x248] ;  /* 0x00009200ff537b82 */ /* 0x000e620000000800 */
[----:B0-----:R-:W-:-:S04]  /*59dd0*/  IADD3 R56, P3, R130, R2, RZ ;  /* 0x0000000282387210 */ /* 0x001fc80007f7e0ff */
[----:B------:R-:W-:Y:S01]  /*59de0*/  LEA.HI.X.SX32 R57, R130, R5, 0x1, P3 ;  /* 0x0000000582397211 */ /* 0x000fe200018f0eff */
[----:B---3--:R-:W-:-:S04]  /*59df0*/  IMAD R59, R81, 0x2, R0 ;  /* 0x00000002513b7824 */ /* 0x008fc800078e0200 */
[----:B------:R0:W-:Y:S01]  /*59e00*/  @P6 STG.E.U8 desc[UR44][R56.64], R69 ;  /* 0x0000004538006986 */ /* 0x0001e2000c10112c */
[----:B------:R-:W-:Y:S02]  /*59e10*/  PRMT R81, R88, 0x7772, RZ ;  /* 0x0000777258517816 */ /* 0x000fe400000000ff */
[----:B0-----:R-:W-:-:S04]  /*59e20*/  IADD3 R56, P6, R0, R2, RZ ;  /* 0x0000000200387210 */ /* 0x001fc80007fde0ff */
[----:B------:R-:W-:Y:S01]  /*59e30*/  LEA.HI.X.SX32 R57, R0, R5, 0x1, P6 ;  /* 0x0000000500397211 */ /* 0x000fe200030f0eff */
[----:B----4-:R-:W-:Y:S01]  /*59e40*/  IMAD R0, R68, 0x2, R59 ;  /* 0x0000000244007824 */ /* 0x010fe200078e023b */
[----:B------:R-:W-:-:S03]  /*59e50*/  IADD3 R58, P6, R59, R2, RZ ;  /* 0x000000023b3a7210 */ /* 0x000fc60007fde0ff */
[----:B------:R-:W-:Y:S02]  /*59e60*/  IMAD R68, R93, 0x2, R0 ;  /* 0x000000025d447824 */ /* 0x000fe400078e0200 */
[----:B------:R-:W0:Y:S01]  /*59e70*/  LDC R93, c[0x0][0x248] ;  /* 0x00009200ff5d7b82 */ /* 0x000e220000000800 */
[----:B------:R-:W-:Y:S01]  /*59e80*/  PRMT R71, R89, 0x7772, RZ ;  /* 0x0000777259477816 */ /* 0x000fe200000000ff */
[----:B------:R2:W-:Y:S01]  /*59e90*/  @P2 STG.E.U8 desc[UR44][R56.64], R81 ;  /* 0x0000005138002986 */ /* 0x0005e2000c10112c */
[-C--:B------:R-:W-:Y:S02]  /*59ea0*/  LEA.HI.X.SX32 R59, R59, R5.reuse, 0x1, P6 ;  /* 0x000000053b3b7211 */ /* 0x080fe400030f0eff */
[----:B------:R-:W-:Y:S01]  /*59eb0*/  ISETP.LT.AND P4, PT, R126, UR7, !P0 ;  /* 0x000000077e007c0c */ /* 0x000fe2000c781270 */
[----:B------:R-:W-:Y:S01]  /*59ec0*/  ULDC UR7, c[0x0][0x22c] ;  /* 0x00008b0000077ab9 */ /* 0x000fe20000000800 */
[----:B------:R-:W-:Y:S01]  /*59ed0*/  ISETP.LT.AND P5, PT, R131, UR4, !P0 ;  /* 0x0000000483007c0c */ /* 0x000fe2000c7a1270 */
[----:B------:R3:W-:Y:S01]  /*59ee0*/  @P1 STG.E.U8 desc[UR44][R58.64], R71 ;  /* 0x000000473a001986 */ /* 0x0007e2000c10112c */
[----:B------:R-:W-:Y:S01]  /*59ef0*/  PRMT R69, R90, 0x7772, RZ ;  /* 0x000077725a457816 */ /* 0x000fe200000000ff */
[----:B------:R-:W-:Y:S01]  /*59f00*/  ULDC UR4, c[0x0][0x22c] ;  /* 0x00008b0000047ab9 */ /* 0x000fe20000000800 */
[CC--:B--2---:R-:W-:Y:S01]  /*59f10*/  IADD3 R56, P6, R0.reuse, R2.reuse, RZ ;  /* 0x0000000200387210 */ /* 0x0c4fe20007fde0ff */
[----:B------:R-:W2:Y:S03]  /*59f20*/  LDC R81, c[0x0][0x248] ;  /* 0x00009200ff517b82 */ /* 0x000ea60000000800 */
[----:B------:R-:W-:Y:S01]  /*59f30*/  LEA.HI.X.SX32 R57, R0, R5, 0x1, P6 ;  /* 0x0000000500397211 */ /* 0x000fe200030f0eff */
[----:B-1----:R-:W-:Y:S01]  /*59f40*/  IMAD R0, R83, 0x2, R68 ;  /* 0x0000000253007824 */ /* 0x002fe200078e0244 */
[----:B---3--:R-:W-:-:S02]  /*59f50*/  IADD3 R58, P6, R68, R2, RZ ;  /* 0x00000002443a7210 */ /* 0x008fc40007fde0ff */
[----:B------:R-:W-:Y:S02]  /*59f60*/  PRMT R71, R91, 0x7772, RZ ;  /* 0x000077725b477816 */ /* 0x000fe400000000ff */
[----:B------:R-:W-:Y:S01]  /*59f70*/  ISETP.LT.AND P3, PT, R123, UR6, !P0 ;  /* 0x000000067b007c0c */ /* 0x000fe2000c761270 */
[----:B------:R1:W-:Y:S01]  /*59f80*/  @P4 STG.E.U8 desc[UR44][R56.64], R69 ;  /* 0x0000004538004986 */ /* 0x0003e2000c10112c */
[----:B------:R-:W-:Y:S01]  /*59f90*/  LEA.HI.X.SX32 R59, R68, R5, 0x1, P6 ;  /* 0x00000005443b7211 */ /* 0x000fe200030f0eff */
[----:B------:R-:W-:Y:S01]  /*59fa0*/  IMAD R68, R95, 0x2, R0 ;  /* 0x000000025f447824 */ /* 0x000fe200078e0200 */
[----:B------:R-:W-:Y:S01]  /*59fb0*/  ISETP.LT.AND P2, PT, R129, UR4, !P0 ;  /* 0x0000000481007c0c */ /* 0x000fe2000c741270 */
[----:B------:R-:W-:Y:S01]  /*59fc0*/  ULDC UR4, c[0x0][0x22c] ;  /* 0x00008b0000047ab9 */ /* 0x000fe20000000800 */
[----:B------:R-:W3:Y:S01]  /*59fd0*/  LDC R83, c[0x0][0x248] ;  /* 0x00009200ff537b82 */ /* 0x000ee20000000800 */
[----:B------:R4:W-:Y:S01]  /*59fe0*/  @P5 STG.E.U8 desc[UR44][R58.64], R71 ;  /* 0x000000473a005986 */ /* 0x0009e2000c10112c */
[----:B------:R-:W-:Y:S01]  /*59ff0*/  ISETP.LT.AND P1, PT, R124, UR4, !P0 ;  /* 0x000000047c007c0c */ /* 0x000fe2000c721270 */
[----:B------:R-:W-:Y:S01]  /*5a000*/  ULDC UR4, c[0x0][0x22c] ;  /* 0x00008b0000047ab9 */ /* 0x000fe20000000800 */
[----:B------:R-:W-:Y:S01]  /*5a010*/  ULDC UR6, c[0x0][0x22c] ;  /* 0x00008b0000067ab9 */ /* 0x000fe20000000800 */
[----:B-1----:R-:W-:-:S02]  /*5a020*/  IADD3 R56, P6, R0, R2, RZ ;  /* 0x0000000200387210 */ /* 0x002fc40007fde0ff */
[----:B------:R-:W-:Y:S02]  /*5a030*/  PRMT R69, R88, 0x7773, RZ ;  /* 0x0000777358457816 */ /* 0x000fe400000000ff */
[----:B----4-:R-:W-:Y:S02]  /*5a040*/  IADD3 R58, P5, R68, R2, RZ ;  /* 0x00000002443a7210 */ /* 0x010fe40007fbe0ff */
[-C--:B------:R-:W-:Y:S02]  /*5a050*/  LEA.HI.X.SX32 R57, R0, R5.reuse, 0x1, P6 ;  /* 0x0000000500397211 */ /* 0x080fe400030f0eff */
[----:B------:R-:W-:Y:S01]  /*5a060*/  ISETP.LT.AND P4, PT, R128, UR4, !P0 ;  /* 0x0000000480007c0c */ /* 0x000fe2000c781270 */
[----:B------:R-:W-:Y:S01]  /*5a070*/  ULDC UR4, c[0x0][0x22c] ;  /* 0x00008b0000047ab9 */ /* 0x000fe20000000800 */
[----:B------:R-:W-:Y:S01]  /*5a080*/  LEA.HI.X.SX32 R59, R68, R5, 0x1, P5 ;  /* 0x00000005443b7211 */ /* 0x000fe200028f0eff */
[----:B0-----:R-:W-:Y:S01]  /*5a090*/  IMAD R68, R93, 0x2, R68 ;  /* 0x000000025d447824 */ /* 0x001fe200078e0244 */
[----:B------:R-:W-:Y:S01]  /*5a0a0*/  ISETP.LT.AND P6, PT, R127, UR4, !P0 ;  /* 0x000000047f007c0c */ /* 0x000fe2000c7c1270 */
[----:B------:R-:W0:Y:S01]  /*5a0b0*/  LDC R93, c[0x0][0x248] ;  /* 0x00009200ff5d7b82 */ /* 0x000e220000000800 */
[----:B------:R1:W-:Y:S01]  /*5a0c0*/  @P3 STG.E.U8 desc[UR44][R56.64], R69 ;  /* 0x0000004538003986 */ /* 0x0003e2000c10112c */
[----:B------:R-:W-:Y:S01]  /*5a0d0*/  ULDC UR4, c[0x0][0x248] ;  /* 0x0000920000047ab9 */ /* 0x000fe20000000800 */
[----:B------:R-:W-:-:S02]  /*5a0e0*/  PRMT R89, R89, 0x7773, RZ ;  /* 0x0000777359597816 */ /* 0x000fc400000000ff */
[C---:B------:R-:W-:Y:S01]  /*5a0f0*/  ISETP.LT.AND P3, PT, R120.reuse, UR6, !P0 ;  /* 0x0000000678007c0c */ /* 0x040fe2000c761270 */
[----:B------:R-:W-:Y:S01]  /*5a100*/  IMAD R120, R120, UR4, RZ ;  /* 0x0000000478787c24 */ /* 0x000fe2000f8e02ff */
[----:B------:R-:W-:Y:S01]  /*5a110*/  PRMT R71, R90, 0x7773, RZ ;  /* 0x000077735a477816 */ /* 0x000fe200000000ff */
[----:B------:R4:W-:Y:S01]  /*5a120*/  @P2 STG.E.U8 desc[UR44][R58.64], R89 ;  /* 0x000000593a002986 */ /* 0x0009e2000c10112c */
[----:B--2---:R-:W-:Y:S01]  /*5a130*/  IMAD R0, R81, 0x4, R68 ;  /* 0x0000000451007824 */ /* 0x004fe200078e0244 */
[----:B------:R-:W-:Y:S01]  /*5a140*/  PRMT R91, R91, 0x7773, RZ ;  /* 0x000077735b5b7816 */ /* 0x000fe200000000ff */
[----:B------:R-:W-:Y:S01]  /*5a150*/  ULDC UR4, c[0x0][0x22c] ;  /* 0x00008b0000047ab9 */ /* 0x000fe20000000800 */
[----:B------:R-:W-:Y:S01]  /*5a160*/  ULDC UR6, c[0x0][0x22c] ;  /* 0x00008b0000067ab9 */ /* 0x000fe20000000800 */
[----:B-1----:R-:W-:-:S04]  /*5a170*/  IADD3 R56, P5, R68, R2, RZ ;  /* 0x0000000244387210 */ /* 0x002fc80007fbe0ff */
[-C--:B------:R-:W-:Y:S02]  /*5a180*/  LEA.HI.X.SX32 R57, R68, R5.reuse, 0x1, P5 ;  /* 0x0000000544397211 */ /* 0x080fe400028f0eff */
[CC--:B----4-:R-:W-:Y:S01]  /*5a190*/  IADD3 R58, P5, R120.reuse, R2.reuse, RZ ;  /* 0x00000002783a7210 */ /* 0x0d0fe20007fbe0ff */
[----:B------:R-:W1:Y:S03]  /*5a1a0*/  LDC R89, c[0x0][0x248] ;  /* 0x00009200ff597b82 */ /* 0x000e660000000800 */
[-C--:B------:R-:W-:Y:S02]  /*5a1b0*/  LEA.HI.X.SX32 R59, R120, R5.reuse, 0x1, P5 ;  /* 0x00000005783b7211 */ /* 0x080fe400028f0eff */
[C---:B------:R-:W-:Y:S01]  /*5a1c0*/  IADD3 R68, P5, R0.reuse, R2, RZ ;  /* 0x0000000200447210 */ /* 0x040fe20007fbe0ff */
[----:B------:R2:W-:Y:S03]  /*5a1d0*/  @P1 STG.E.U8 desc[UR44][R56.64], R71 ;  /* 0x0000004738001986 */ /* 0x0005e6000c10112c */
[----:B------:R-:W-:Y:S01]  /*5a1e0*/  LEA.HI.X.SX32 R69, R0, R5, 0x1, P5 ;  /* 0x0000000500457211 */ /* 0x000fe200028f0eff */
[----:B---3--:R-:W-:Y:S01]  /*5a1f0*/  IMAD R0, R83, 0x2, R0 ;  /* 0x0000000253007824 */ /* 0x008fe200078e0200 */
[----:B------:R3:W-:Y:S01]  /*5a200*/  @P3 STG.E.U8 desc[UR44][R58.64], R91 ;  /* 0x0000005b3a003986 */ /* 0x0007e2000c10112c */
[----:B--2---:R-:W-:-:S02]  /*5a210*/  PRMT R71, R84, 0x7770, RZ ;  /* 0x0000777054477816 */ /* 0x004fc400000000ff */
[----:B0-----:R-:W-:Y:S01]  /*5a220*/  IMAD R57, R93, 0x2, R0 ;  /* 0x000000025d397824 */ /* 0x001fe200078e0200 */
[----:B------:R-:W-:Y:S01]  /*5a230*/  PRMT R83, R85, 0x7770, RZ ;  /* 0x0000777055537816 */ /* 0x000fe200000000ff */
[----:B------:R-:W0:Y:S01]  /*5a240*/  LDC R93, c[0x0][0x248] ;  /* 0x00009200ff5d7b82 */ /* 0x000e220000000800 */
[----:B------:R2:W-:Y:S01]  /*5a250*/  @P4 STG.E.U8 desc[UR44][R68.64], R71 ;  /* 0x0000004744004986 */ /* 0x0005e2000c10112c */
[----:B---3--:R-:W-:-:S06]  /*5a260*/  IADD3 R58, P4, R0, R2, RZ ;  /* 0x00000002003a7210 */ /* 0x008fcc0007f9e0ff */
[----:B------:R-:W3:Y:S01]  /*5a270*/  LDC R91, c[0x0][0x248] ;  /* 0x00009200ff5b7b82 */ /* 0x000ee20000000800 */
[-C--:B------:R-:W-:Y:S01]  /*5a280*/  LEA.HI.X.SX32 R59, R0, R5.reuse, 0x1, P4 ;  /* 0x00000005003b7211 */ /* 0x080fe200020f0eff */
[----:B------:R-:W-:Y:S01]  /*5a290*/  IMAD R0, R70, 0x2, R57 ;  /* 0x0000000246007824 */ /* 0x000fe200078e0239 */
[----:B------:R-:W-:Y:S01]  /*5a2a0*/  ISETP.LT.AND P2, PT, R121, UR7, !P0 ;  /* 0x0000000779007c0c */ /* 0x000fe2000c741270 */
[----:B------:R-:W-:Y:S01]  /*5a2b0*/  ULDC UR7, c[0x0][0x22c] ;  /* 0x00008b0000077ab9 */ /* 0x000fe20000000800 */
[-C--:B------:R-:W-:Y:S01]  /*5a2c0*/  IADD3 R56, P4, R57, R2.reuse, RZ ;  /* 0x0000000239387210 */ /* 0x080fe20007f9e0ff */
[----:B------:R-:W-:Y:S01]  /*5a2d0*/  @P6 STG.E.U8 desc[UR44][R58.64], R83 ;  /* 0x000000533a006986 */ /* 0x000fe2000c10112c */
[----:B--2---:R-:W-:Y:S01]  /*5a2e0*/  IADD3 R68, P6, R0, R2, RZ ;  /* 0x0000000200447210 */ /* 0x004fe20007fde0ff */
[----:B-1----:R-:W-:Y:S01]  /*5a2f0*/  IMAD R71, R89, 0x2, R0 ;  /* 0x0000000259477824 */ /* 0x002fe200078e0200 */
[----:B------:R-:W-:Y:S02]  /*5a300*/  PRMT R81, R86, 0x7770, RZ ;  /* 0x0000777056517816 */ /* 0x000fe400000000ff */
[----:B------:R-:W-:-:S02]  /*5a310*/  LEA.HI.X.SX32 R57, R57, R5, 0x1, P4 ;  /* 0x0000000539397211 */ /* 0x000fc400020f0eff */
[-C--:B------:R-:W-:Y:S01]  /*5a320*/  LEA.HI.X.SX32 R69, R0, R5.reuse, 0x1, P6 ;  /* 0x0000000500457211 */ /* 0x080fe200030f0eff */
[----:B------:R-:W-:Y:S01]  /*5a330*/  IMAD R0, R80, 0x2, R71 ;  /* 0x0000000250007824 */ /* 0x000fe200078e0247 */
[CC--:B------:R-:W-:Y:S01]  /*5a340*/  IADD3 R70, P6, R71.reuse, R2.reuse, RZ ;  /* 0x0000000247467210 */ /* 0x0c0fe20007fde0ff */
[----:B------:R1:W-:Y:S01]  /*5a350*/  @P2 STG.E.U8 desc[UR44][R56.64], R81 ;  /* 0x0000005138002986 */ /* 0x0003e2000c10112c */
[----:B------:R-:W-:Y:S01]  /*5a360*/  ISETP.LT.AND P1, PT, R122, UR4, !P0 ;  /* 0x000000047a007c0c */ /* 0x000fe2000c721270 */
[----:B------:R-:W-:Y:S01]  /*5a370*/  ULDC UR4, c[0x0][0x22c] ;  /* 0x00008b0000047ab9 */ /* 0x000fe20000000800 */
[----:B------:R-:W-:Y:S01]  /*5a380*/  LEA.HI.X.SX32 R71, R71, R5, 0x1, P6 ;  /* 0x0000000547477211 */ /* 0x000fe200030f0eff */
[----:B------:R-:W2:Y:S01]  /*5a390*/  LDC R80, c[0x0][0x248] ;  /* 0x00009200ff507b82 */ /* 0x000ea20000000800 */
[----:B------:R-:W-:Y:S01]  /*5a3a0*/  ISETP.LT.AND P3, PT, R109, UR4, !P0 ;  /* 0x000000046d007c0c */ /* 0x000fe2000c761270 */
[----:B------:R-:W-:Y:S01]  /*5a3b0*/  ULDC UR4, c[0x0][0x22c] ;  /* 0x00008b0000047ab9 */ /* 0x000fe20000000800 */
[----:B-1----:R-:W-:-:S02]  /*5a3c0*/  IADD3 R56, P6, R0, R2, RZ ;  /* 0x0000000200387210 */ /* 0x002fc40007fde0ff */
[----:B------:R-:W-:Y:S02]  /*5a3d0*/  PRMT R89, R87, 0x7770, RZ ;  /* 0x0000777057597816 */ /* 0x000fe400000000ff */
[----:B------:R-:W-:Y:S01]  /*5a3e0*/  LEA.HI.X.SX32 R57, R0, R5, 0x1, P6 ;  /* 0x0000000500397211 */ /* 0x000fe200030f0eff */
[----:B---3--:R-:W-:Y:S02]  /*5a3f0*/  IMAD R0, R91, 0x2, R0 ;  /* 0x000000025b007824 */ /* 0x008fe400078e0200 */
[----:B------:R-:W1:Y:S01]  /*5a400*/  LDC R91, c[0x0][0x248] ;  /* 0x00009200ff5b7b82 */ /* 0x000e620000000800 */
[----:B------:R-:W-:Y:S01]  /*5a410*/  ISETP.LT.AND P5, PT, R117, UR4, !P0 ;  /* 0x0000000475007c0c */ /* 0x000fe2000c7a1270 */
[----:B------:R-:W-:Y:S01]  /*5a420*/  ULDC UR4, c[0x0][0x22c] ;  /* 0x00008b0000047ab9 */ /* 0x000fe20000000800 */
[----:B------:R-:W-:Y:S01]  /*5a430*/  PRMT R81, R84, 0x7771, RZ ;  /* 0x0000777154517816 */ /* 0x000fe200000000ff */
[----:B------:R3:W-:Y:S01]  /*5a440*/  @P1 STG.E.U8 desc[UR44][R68.64], R89 ;  /* 0x0000005944001986 */ /* 0x0007e2000c10112c */
[----:B------:R-:W-:Y:S01]  /*5a450*/  ISETP.LT.AND P4, PT, R118, UR4, !P0 ;  /* 0x0000000476007c0c */ /* 0x000fe2000c781270 */
[----:B------:R-:W-:-:S02]  /*5a460*/  ULDC UR4, c[0x0][0x22c] ;  /* 0x00008b0000047ab9 */ /* 0x000fc40000000800 */
[----:B------:R-:W-:Y:S01]  /*5a470*/  ISETP.LT.AND P2, PT, R119, UR4, !P0 ;  /* 0x0000000477007c0c */ /* 0x000fe2000c741270 */
[----:B------:R4:W-:Y:S01]  /*5a480*/  @P3 STG.E.U8 desc[UR44][R70.64], R81 ;  /* 0x0000005146003986 */ /* 0x0009e2000c10112c */
[----:B------:R-:W-:Y:S01]  /*5a490*/  ULDC UR4, c[0x0][0x22c] ;  /* 0x00008b0000047ab9 */ /* 0x000fe20000000800 */
[----:B------:R-:W-:Y:S01]  /*5a4a0*/  IADD3 R58, P3, R0, R2, RZ ;  /* 0x00000002003a7210 */ /* 0x000fe20007f7e0ff */
[----:B---3--:R-:W3:Y:S01]  /*5a4b0*/  LDC R89, c[0x0][0x248] ;  /* 0x00009200ff597b82 */ /* 0x008ee20000000800 */
[----:B------:R-:W-:Y:S01]  /*5a4c0*/  ISETP.LT.AND P1, PT, R116, UR4, !P0 ;  /* 0x0000000474007c0c */ /* 0x000fe2000c721270 */
[----:B------:R-:W-:Y:S01]  /*5a4d0*/  ULDC UR4, c[0x0][0x248] ;  /* 0x0000920000047ab9 */ /* 0x000fe20000000800 */
[----:B------:R-:W-:Y:S02]  /*5a4e0*/  PRMT R83, R85, 0x7771, RZ ;  /* 0x0000777155537816 */ /* 0x000fe400000000ff */
[----:B------:R-:W-:-:S03]  /*5a4f0*/  ISETP.LT.AND P6, PT, R114, UR6, !P0 ;  /* 0x0000000672007c0c */ /* 0x000fc6000c7c1270 */
[----:B----4-:R-:W4:Y:S01]  /*5a500*/  LDC R70, c[0x0][0x248] ;  /* 0x00009200ff467b82 */ /* 0x010f220000000800 */
[----:B------:R-:W-:Y:S01]  /*5a510*/  LEA.HI.X.SX32 R59, R0, R5, 0x1, P3 ;  /* 0x00000005003b7211 */ /* 0x000fe200018f0eff */
[----:B------:R-:W-:Y:S01]  /*5a520*/  IMAD R114, R114, UR4, RZ ;  /* 0x0000000472727c24 */ /* 0x000fe2000f8e02ff */
[----:B------:R-:W-:Y:S01]  /*5a530*/  PRMT R81, R86, 0x7771, RZ ;  /* 0x0000777156517816 */ /* 0x000fe200000000ff */
[----:B------:R0:W-:Y:S01]  /*5a540*/  @P5 STG.E.U8 desc[UR44][R56.64], R83 ;  /* 0x0000005338005986 */ /* 0x0001e2000c10112c */
[----:B------:R-:W-:Y:S01]  /*5a550*/  PRMT R71, R87, 0x7771, RZ ;  /* 0x0000777157477816 */ /* 0x000fe200000000ff */
[----:B-1----:R-:W-:Y:S01]  /*5a560*/  IMAD R0, R91, 0x4, R0 ;  /* 0x000000045b007824 */ /* 0x002fe200078e0200 */
[----:B------:R-:W-:Y:S01]  /*5a570*/  ULDC UR4, c[0x0][0x22c] ;  /* 0x00008b0000047ab9 */ /* 0x000fe20000000800 */
[----:B------:R3:W-:Y:S01]  /*5a580*/  @P4 STG.E.U8 desc[UR44][R58.64], R81 ;  /* 0x000000513a004986 */ /* 0x0007e2000c10112c */
[----:B------:R-:W-:Y:S01]  /*5a590*/  IADD3 R68, P4, R114, R2, RZ ;  /* 0x0000000272447210 */ /* 0x000fe20007f9e0ff */
[----:B------:R-:W1:Y:S01]  /*5a5a0*/  LDC R91, c[0x0][0x248] ;  /* 0x00009200ff5b7b82 */ /* 0x000e620000000800 */
[----:B------:R-:W-:-:S02]  /*5a5b0*/  ULDC UR6, c[0x0][0x22c] ;  /* 0x00008b0000067ab9 */ /* 0x000fc40000000800 */
[----:B------:R-:W-:-:S05]  /*5a5c0*/  LEA.HI.X.SX32 R69, R114, R5, 0x1, P4 ;  /* 0x0000000572457211 */ /* 0x000fca00020f0eff */
[----:B------:R2:W-:Y:S01]  /*5a5d0*/  @P6 STG.E.U8 desc[UR44][R68.64], R71 ;  /* 0x0000004744006986 */ /* 0x0005e2000c10112c */
[----:B0-----:R-:W-:Y:S01]  /*5a5e0*/  IADD3 R56, P6, R0, R2, RZ ;  /* 0x0000000200387210 */ /* 0x001fe20007fde0ff */
[----:B---3--:R-:W-:-:S03]  /*5a5f0*/  IMAD R59, R89, 0x2, R0 ;  /* 0x00000002593b7824 */ /* 0x008fc600078e0200 */
[----:B------:R-:W-:Y:S01]  /*5a600*/  LEA.HI.X.SX32 R57, R0, R5, 0x1, P6 ;  /* 0x0000000500397211 */ /* 0x000fe200030f0eff */
[----:B----4-:R-:W-:Y:S01]  /*5a610*/  IMAD R0, R70, 0x2, R59 ;  /* 0x0000000246007824 */ /* 0x010fe200078e023b */
[----:B------:R-:W-:-:S03]  /*5a620*/  IADD3 R58, P6, R59, R2, RZ ;  /* 0x000000023b3a7210 */ /* 0x000fc60007fde0ff */
[----:B--2---:R-:W-:Y:S02]  /*5a630*/  IMAD R71, R93, 0x2, R0 ;  /* 0x000000025d477824 */ /* 0x004fe400078e0200 */
[----:B------:R-:W0:Y:S01]  /*5a640*/  LDC R93, c[0x0][0x248] ;  /* 0x00009200ff5d7b82 */ /* 0x000e220000000800 */
[----:B------:R-:W-:Y:S02]  /*5a650*/  LEA.HI.X.SX32 R59, R59, R5, 0x1, P6 ;  /* 0x000000053b3b7211 */ /* 0x000fe400030f0eff */
[----:B------:R-:W-:Y:S01]  /*5a660*/  ISETP.LT.AND P3, PT, R110, UR7, !P0 ;  /* 0x000000076e007c0c */ /* 0x000fe2000c761270 */
[----:B------:R-:W-:Y:S01]  /*5a670*/  ULDC UR7, c[0x0][0x22c] ;  /* 0x00008b0000077ab9 */ /* 0x000fe20000000800 */
[----:B------:R-:W-:Y:S02]  /*5a680*/  PRMT R89, R84, 0x7772, RZ ;  /* 0x0000777254597816 */ /* 0x000fe400000000ff */
[----:B------:R-:W-:Y:S02]  /*5a690*/  IADD3 R68, P6, R0, R2, RZ ;  /* 0x0000000200447210 */ /* 0x000fe40007fde0ff */
[----:B------:R-:W-:-:S02]  /*5a6a0*/  ISETP.LT.AND P5, PT, R115, UR4, !P0 ;  /* 0x0000000473007c0c */ /* 0x000fc4000c7a1270 */
[----:B------:R-:W-:Y:S01]  /*5a6b0*/  PRMT R83, R85, 0x7772, RZ ;  /* 0x0000777255537816 */ /* 0x000fe200000000ff */
[----:B------:R2:W-:Y:S01]  /*5a6c0*/  @P2 STG.E.U8 desc[UR44][R56.64], R89 ;  /* 0x0000005938002986 */ /* 0x0005e2000c10112c */
[-C--:B------:R-:W-:Y:S01]  /*5a6d0*/  LEA.HI.X.SX32 R69, R0, R5.reuse, 0x1, P6 ;  /* 0x0000000500457211 */ /* 0x080fe200030f0eff */
[----:B------:R-:W-:Y:S01]  /*5a6e0*/  IMAD R0, R80, 0x2, R71 ;  /* 0x0000000250007824 */ /* 0x000fe200078e0247 */
[-C--:B------:R-:W-:Y:S01]  /*5a6f0*/  IADD3 R70, P6, R71, R2.reuse, RZ ;  /* 0x0000000247467210 */ /* 0x080fe20007fde0ff */
[----:B------:R3:W-:Y:S01]  /*5a700*/  @P1 STG.E.U8 desc[UR44][R58.64], R83 ;  /* 0x000000533a001986 */ /* 0x0007e2000c10112c */
[----:B------:R-:W-:Y:S02]  /*5a710*/  ISETP.LT.AND P4, PT, R107, UR6, !P0 ;  /* 0x000000066b007c0c */ /* 0x000fe4000c781270 */
[----:B------:R-:W-:Y:S01]  /*5a720*/  PRMT R81, R86, 0x7772, RZ ;  /* 0x0000777256517816 */ /* 0x000fe200000000ff */
[----:B-1----:R-:W-:Y:S01]  /*5a730*/  IMAD R80, R91, 0x2, R0 ;  /* 0x000000025b507824 */ /* 0x002fe200078e0200 */
[----:B------:R-:W-:Y:S01]  /*5a740*/  LEA.HI.X.SX32 R71, R71, R5, 0x1, P6 ;  /* 0x0000000547477211 */ /* 0x000fe200030f0eff */
[----:B------:R-:W-:Y:S01]  /*5a750*/  ULDC UR4, c[0x0][0x22c] ;  /* 0x00008b0000047ab9 */ /* 0x000fe20000000800 */
[----:B------:R-:W-:Y:S01]  /*5a760*/  ULDC UR6, c[0x0][0x22c] ;  /* 0x00008b0000067ab9 */ /* 0x000fe20000000800 */
[----:B--2---:R-:W1:Y:S01]  /*5a770*/  LDC R89, c[0x0][0x248] ;  /* 0x00009200ff597b82 */ /* 0x004e620000000800 */
[----:B------:R-:W-:-:S02]  /*5a780*/  IADD3 R56, P6, R0, R2, RZ ;  /* 0x0000000200387210 */ /* 0x000fc40007fde0ff */
[----:B---3--:R-:W-:Y:S01]  /*5a790*/  PRMT R83, R87, 0x7772, RZ ;  /* 0x0000777257537816 */ /* 0x008fe200000000ff */
[----:B------:R2:W-:Y:S01]  /*5a7a0*/  @P3 STG.E.U8 desc[UR44][R68.64], R81 ;  /* 0x0000005144003986 */ /* 0x0005e2000c10112c */
[----:B------:R-:W-:Y:S01]  /*5a7b0*/  ISETP.LT.AND P2, PT, R113, UR4, !P0 ;  /* 0x0000000471007c0c */ /* 0x000fe2000c741270 */
[----:B------:R-:W-:Y:S01]  /*5a7c0*/  ULDC UR4, c[0x0][0x22c] ;  /* 0x00008b0000047ab9 */ /* 0x000fe20000000800 */
[----:B------:R-:W-:Y:S01]  /*5a7d0*/  LEA.HI.X.SX32 R57, R0, R5, 0x1, P6 ;  /* 0x0000000500397211 */ /* 0x000fe200030f0eff */
[----:B------:R3:W-:Y:S01]  /*5a7e0*/  @P5 STG.E.U8 desc[UR44][R70.64], R83 ;  /* 0x0000005346005986 */ /* 0x0007e2000c10112c */
[----:B------:R-:W-:Y:S01]  /*5a7f0*/  IADD3 R58, P5, R80, R2, RZ ;  /* 0x00000002503a7210 */ /* 0x000fe20007fbe0ff */
[----:B------:R-:W4:Y:S01]  /*5a800*/  LDC R91, c[0x0][0x248] ;  /* 0x00009200ff5b7b82 */ /* 0x000f220000000800 */
[----:B------:R-:W-:Y:S01]  /*5a810*/  ISETP.LT.AND P1, PT, R108, UR4, !P0 ;  /* 0x000000046c007c0c */ /* 0x000fe2000c721270 */
[----:B------:R-:W-:Y:S01]  /*5a820*/  ULDC UR4, c[0x0][0x22c] ;  /* 0x00008b0000047ab9 */ /* 0x000fe20000000800 */
[----:B--2---:R-:W-:-:S05]  /*5a830*/  PRMT R81, R84, 0x7773, RZ ;  /* 0x0000777354517816 */ /* 0x004fca00000000ff */
[----:B---3--:R-:W2:Y:S01]  /*5a840*/  LDC R83, c[0x0][0x248] ;  /* 0x00009200ff537b82 */ /* 0x008ea20000000800 */
[----:B------:R-:W-:Y:S01]  /*5a850*/  ISETP.LT.AND P3, PT, R112, UR4, !P0 ;  /* 0x0000000470007c0c */ /* 0x000fe2000c761270 */
[----:B------:R-:W-:Y:S01]  /*5a860*/  ULDC UR4, c[0x0][0x22c] ;  /* 0x00008b0000047ab9 */ /* 0x000fe20000000800 */
[----:B------:R-:W-:Y:S01]  /*5a870*/  LEA.HI.X.SX32 R59, R80, R5, 0x1, P5 ;  /* 0x00000005503b7211 */ /* 0x000fe200028f0eff */
[----:B------:R3:W-:Y:S01]  /*5a880*/  @P4 STG.E.U8 desc[UR44][R56.64], R81 ;  /* 0x0000005138004986 */ /* 0x0007e2000c10112c */
[----:B0-----:R-:W-:Y:S01]  /*5a890*/  IMAD R80, R93, 0x2, R80 ;  /* 0x000000025d507824 */ /* 0x001fe200078e0250 */
[----:B------:R-:W-:Y:S01]  /*5a8a0*/  ISETP.LT.AND P6, PT, R111, UR4, !P0 ;  /* 0x000000046f007c0c */ /* 0x000fe2000c7c1270 */
[----:B------:R-:W-:Y:S01]  /*5a8b0*/  ULDC UR4, c[0x0][0x248] ;  /* 0x0000920000047ab9 */ /* 0x000fe20000000800 */
[C---:B------:R-:W-:Y:S01]  /*5a8c0*/  ISETP.LT.AND P4, PT, R104.reuse, UR6, !P0 ;  /* 0x0000000668007c0c */ /* 0x040fe2000c781270 */
[----:B------:R-:W-:Y:S01]  /*5a8d0*/  IMAD R104, R104, UR4, RZ ;  /* 0x0000000468687c24 */ /* 0x000fe2000f8e02ff */
[----:B------:R-:W-:Y:S01]  /*5a8e0*/  IADD3 R68, P5, R80, R2, RZ ;  /* 0x0000000250447210 */ /* 0x000fe20007fbe0ff */
[----:B------:R-:W0:Y:S01]  /*5a8f0*/  LDC R70, c[0x0][0x248] ;  /* 0x00009200ff467b82 */ /* 0x000e220000000800 */
[----:B------:R-:W-:Y:S01]  /*5a900*/  PRMT R85, R85, 0x7773, RZ ;  /* 0x0000777355557816 */ /* 0x000fe200000000ff */
[----:B------:R-:W-:-:S06]  /*5a910*/  ULDC UR4, c[0x0][0x22c] ;  /* 0x00008b0000047ab9 */ /* 0x000fcc0000000800 */
[----:B---3--:R-:W3:Y:S01]  /*5a920*/  LDC R81, c[0x0][0x248] ;  /* 0x00009200ff517b82 */ /* 0x008ee20000000800 */
[-C--:B------:R-:W-:Y:S01]  /*5a930*/  LEA.HI.X.SX32 R69, R80, R5.reuse, 0x1, P5 ;  /* 0x0000000550457211 */ /* 0x080fe200028f0eff */
[----:B-1----:R-:W-:Y:S01]  /*5a940*/  IMAD R80, R89, 0x4, R80 ;  /* 0x0000000459507824 */ /* 0x002fe200078e0250 */
[-C--:B------:R-:W-:Y:S01]  /*5a950*/  IADD3 R56, P5, R104, R2.reuse, RZ ;  /* 0x0000000268387210 */ /* 0x080fe20007fbe0ff */
[----:B------:R1:W-:Y:S01]  /*5a960*/  @P2 STG.E.U8 desc[UR44][R58.64], R85 ;  /* 0x000000553a002986 */ /* 0x0003e2000c10112c */
[----:B------:R-:W-:Y:S01]  /*5a970*/  PRMT R71, R86, 0x7773, RZ ;  /* 0x0000777356477816 */ /* 0x000fe200000000ff */
[----:B------:R-:W-:Y:S01]  /*5a980*/  ULDC UR6, c[0x0][0x22c] ;  /* 0x00008b0000067ab9 */ /* 0x000fe20000000800 */
[----:B------:R-:W-:Y:S01]  /*5a990*/  LEA.HI.X.SX32 R57, R104, R5, 0x1, P5 ;  /* 0x0000000568397211 */ /* 0x000fe200028f0eff */
[----:B------:R-:W0:Y:S01]  /*5a9a0*/  LDC R89, c[0x0][0x248] ;  /* 0x00009200ff597b82 */ /* 0x000e220000000800 */
[----:B------:R-:W-:Y:S01]  /*5a9b0*/  PRMT R87, R87, 0x7773, RZ ;  /* 0x0000777357577816 */ /* 0x000fe200000000ff */
[----:B------:R4:W-:Y:S01]  /*5a9c0*/  @P1 STG.E.U8 desc[UR44][R68.64], R71 ;  /* 0x0000004744001986 */ /* 0x0009e2000c10112c */
[----:B-1----:R-:W-:-:S04]  /*5a9d0*/  IADD3 R58, P5, R80, R2, RZ ;  /* 0x00000002503a7210 */ /* 0x002fc80007fbe0ff */
[-C--:B------:R-:W-:Y:S01]  /*5a9e0*/  LEA.HI.X.SX32 R59, R80, R5.reuse, 0x1, P5 ;  /* 0x00000005503b7211 */ /* 0x080fe200028f0eff */
[----:B--2---:R-:W-:Y:S01]  /*5a9f0*/  IMAD R80, R83, 0x2, R80 ;  /* 0x0000000253507824 */ /* 0x004fe200078e0250 */
[----:B----4-:R-:W-:Y:S01]  /*5aa00*/  PRMT R71, R76, 0x7770, RZ ;  /* 0x000077704c477816 */ /* 0x010fe200000000ff */
[----:B------:R1:W-:Y:S01]  /*5aa10*/  @P4 STG.E.U8 desc[UR44][R56.64], R87 ;  /* 0x0000005738004986 */ /* 0x0003e2000c10112c */
[----:B------:R-:W-:Y:S01]  /*5aa20*/  ISETP.LT.AND P1, PT, R106, UR4, !P0 ;  /* 0x000000046a007c0c */ /* 0x000fe2000c721270 */
[----:B---3--:R-:W-:Y:S01]  /*5aa30*/  IMAD R0, R81, 0x2, R80 ;  /* 0x0000000251007824 */ /* 0x008fe200078e0250 */
[----:B------:R-:W-:Y:S01]  /*5aa40*/  ULDC UR4, c[0x0][0x22c] ;  /* 0x00008b0000047ab9 */ /* 0x000fe20000000800 */
[----:B------:R2:W-:Y:S01]  /*5aa50*/  @P3 STG.E.U8 desc[UR44][R58.64], R71 ;  /* 0x000000473a003986 */ /* 0x0005e2000c10112c */
[----:B------:R-:W-:Y:S01]  /*5aa60*/  ISETP.LT.AND P4, PT, R49, UR4, !P0 ;  /* 0x0000000431007c0c */ /* 0x000fe2000c781270 */
[----:B------:R-:W-:Y:S01]  /*5aa70*/  IMAD R49, R91, 0x2, R0 ;  /* 0x000000025b317824 */ /* 0x000fe200078e0200 */
[----:B------:R-:W-:Y:S01]  /*5aa80*/  PRMT R85, R77, 0x7770, RZ ;  /* 0x000077704d557816 */ /* 0x000fe200000000ff */
[----:B------:R-:W-:Y:S01]  /*5aa90*/  ULDC UR4, c[0x0][0x22c] ;  /* 0x00008b0000047ab9 */ /* 0x000fe20000000800 */
[C---:B-1----:R-:W-:Y:S01]  /*5aaa0*/  IADD3 R56, P3, R80.reuse, R2, RZ ;  /* 0x0000000250387210 */ /* 0x042fe20007f7e0ff */
[----:B------:R-:W1:Y:S03]  /*5aab0*/  LDC R87, c[0x0][0x248] ;  /* 0x00009200ff577b82 */ /* 0x000e660000000800 */
[----:B------:R-:W-:-:S02]  /*5aac0*/  LEA.HI.X.SX32 R57, R80, R5, 0x1, P3 ;  /* 0x0000000550397211 */ /* 0x000fc400018f0eff */
[CC--:B------:R-:W-:Y:S02]  /*5aad0*/  IADD3 R68, P3, R0.reuse, R2.reuse, RZ ;  /* 0x0000000200447210 */ /* 0x0c0fe40007f7e0ff */
[----:B------:R-:W-:Y:S01]  /*5aae0*/  ISETP.LT.AND P2, PT, R105, UR7, !P0 ;  /* 0x0000000769007c0c */ /* 0x000fe2000c741270 */
[----:B------:R3:W-:Y:S01]  /*5aaf0*/  @P6 STG.E.U8 desc[UR44][R56.64], R85 ;  /* 0x0000005538006986 */ /* 0x0007e2000c10112c */
[----:B------:R-:W-:Y:S01]  /*5ab00*/  LEA.HI.X.SX32 R69, R0, R5, 0x1, P3 ;  /* 0x0000000500457211 */ /* 0x000fe200018f0eff */
[----:B0-----:R-:W-:Y:S01]  /*5ab10*/  IMAD R0, R70, 0x2, R49 ;  /* 0x0000000246007824 */ /* 0x001fe200078e0231 */
[----:B--2---:R-:W-:Y:S01]  /*5ab20*/  IADD3 R58, P6, R49, R2, RZ ;  /* 0x00000002313a7210 */ /* 0x004fe20007fde0ff */
[----:B------:R-:W-:-:S03]  /*5ab30*/  ULDC UR7, c[0x0][0x22c] ;  /* 0x00008b0000077ab9 */ /* 0x000fc60000000800 */
[-C--:B------:R-:W-:Y:S01]  /*5ab40*/  LEA.HI.X.SX32 R59, R49, R5.reuse, 0x1, P6 ;  /* 0x00000005313b7211 */ /* 0x080fe200030f0eff */
[----:B------:R-:W-:Y:S01]  /*5ab50*/  IMAD R49, R89, 0x2, R0 ;  /* 0x0000000259317824 */ /* 0x000fe200078e0200 */
[-C--:B------:R-:W-:Y:S02]  /*5ab60*/  IADD3 R70, P6, R0, R2.reuse, RZ ;  /* 0x0000000200467210 */ /* 0x080fe40007fde0ff */
[----:B------:R-:W-:Y:S01]  /*5ab70*/  PRMT R81, R78, 0x7770, RZ ;  /* 0x000077704e517816 */ /* 0x000fe200000000ff */
[----:B---3--:R-:W0:Y:S01]  /*5ab80*/  LDC R85, c[0x0][0x248] ;  /* 0x00009200ff557b82 */ /* 0x008e220000000800 */
[----:B------:R-:W-:Y:S02]  /*5ab90*/  LEA.HI.X.SX32 R71, R0, R5, 0x1, P6 ;  /* 0x0000000500477211 */ /* 0x000fe400030f0eff */
[----:B------:R-:W-:Y:S01]  /*5aba0*/  IADD3 R56, P6, R49, R2, RZ ;  /* 0x0000000231387210 */ /* 0x000fe20007fde0ff */
[----:B------:R2:W-:Y:S01]  /*5abb0*/  @P2 STG.E.U8 desc[UR44][R68.64], R81 ;  /* 0x0000005144002986 */ /* 0x0005e2000c10112c */
[----:B------:R-:W-:Y:S01]  /*5abc0*/  ISETP.LT.AND P5, PT, R101, UR4, !P0 ;  /* 0x0000000465007c0c */ /* 0x000fe2000c7a1270 */
[----:B------:R-:W-:-:S02]  /*5abd0*/  ULDC UR4, c[0x0][0x22c] ;  /* 0x00008b0000047ab9 */ /* 0x000fc40000000800 */
[----:B------:R-:W3:Y:S01]  /*5abe0*/  LDC R0, c[0x0][0x248] ;  /* 0x00009200ff007b82 */ /* 0x000ee20000000800 */
[----:B------:R-:W-:Y:S02]  /*5abf0*/  PRMT R83, R79, 0x7770, RZ ;  /* 0x000077704f537816 */ /* 0x000fe400000000ff */
[----:B------:R-:W-:Y:S01]  /*5ac00*/  LEA.HI.X.SX32 R57, R49, R5, 0x1, P6 ;  /* 0x0000000531397211 */ /* 0x000fe200030f0eff */
[----:B------:R-:W-:Y:S01]  /*5ac10*/  IMAD R49, R82, 0x2, R49 ;  /* 0x0000000252317824 */ /* 0x000fe200078e0231 */
[----:B------:R-:W-:Y:S01]  /*5ac20*/  ISETP.LT.AND P3, PT, R102, UR4, !P0 ;  /* 0x0000000466007c0c */ /* 0x000fe2000c761270 */
[----:B------:R-:W-:Y:S01]  /*5ac30*/  ULDC UR4, c[0x0][0x22c] ;  /* 0x00008b0000047ab9 */ /* 0x000fe20000000800 */
[----:B--2---:R-:W-:Y:S01]  /*5ac40*/  PRMT R69, R76, 0x7771, RZ ;  /* 0x000077714c457816 */ /* 0x004fe200000000ff */
[----:B------:R-:W2:Y:S01]  /*5ac50*/  LDC R68, c[0x0][0x248] ;  /* 0x00009200ff447b82 */ /* 0x000ea20000000800 */
[----:B------:R4:W-:Y:S01]  /*5ac60*/  @P1 STG.E.U8 desc[UR44][R58.64], R83 ;  /* 0x000000533a001986 */ /* 0x0009e2000c10112c */
[----:B------:R-:W-:Y:S01]  /*5ac70*/  ISETP.LT.AND P2, PT, R103, UR4, !P0 ;  /* 0x0000000467007c0c */ /* 0x000fe2000c741270 */
[----:B------:R-:W-:-:S02]  /*5ac80*/  ULDC UR4, c[0x0][0x22c] ;  /* 0x00008b0000047ab9 */ /* 0x000fc40000000800 */
[----:B------:R1:W-:Y:S01]  /*5ac90*/  @P4 STG.E.U8 desc[UR44][R70.64], R69 ;  /* 0x0000004546004986 */ /* 0x0003e2000c10112c */
[----:B------:R-:W-:Y:S01]  /*5aca0*/  ISETP.LT.AND P1, PT, R100, UR4, !P0 ;  /* 0x0000000464007c0c */ /* 0x000fe2000c721270 */
[----:B------:R-:W-:Y:S01]  /*5acb0*/  ULDC UR4, c[0x0][0x248] ;  /* 0x0000920000047ab9 */ /* 0x000fe20000000800 */
[----:B------:R-:W-:Y:S02]  /*5acc0*/  PRMT R81, R77, 0x7771, RZ ;  /* 0x000077714d517816 */ /* 0x000fe400000000ff */
[C---:B----4-:R-:W-:Y:S02]  /*5acd0*/  IADD3 R58, P4, R49.reuse, R2, RZ ;  /* 0x00000002313a7210 */ /* 0x050fe40007f9e0ff */
[C---:B------:R-:W-:Y:S01]  /*5ace0*/  ISETP.LT.AND P6, PT, R98.reuse, UR6, !P0 ;  /* 0x0000000662007c0c */ /* 0x040fe2000c7c1270 */
[----:B------:R-:W-:Y:S01]  /*5acf0*/  IMAD R98, R98, UR4, RZ ;  /* 0x0000000462627c24 */ /* 0x000fe2000f8e02ff */
[----:B------:R-:W-:Y:S02]  /*5ad00*/  LEA.HI.X.SX32 R59, R49, R5, 0x1, P4 ;  /* 0x00000005313b7211 */ /* 0x000fe400020f0eff */
[----:B-1----:R-:W-:Y:S01]  /*5ad10*/  PRMT R69, R78, 0x7771, RZ ;  /* 0x000077714e457816 */ /* 0x002fe200000000ff */
[----:B------:R1:W-:Y:S01]  /*5ad20*/  @P5 STG.E.U8 desc[UR44][R56.64], R81 ;  /* 0x0000005138005986 */ /* 0x0003e2000c10112c */
[----:B------:R-:W-:Y:S01]  /*5ad30*/  ISETP.LT.AND P4, PT, R50, UR7, !P0 ;  /* 0x0000000732007c0c */ /* 0x000fe2000c781270 */
[----:B---3--:R-:W-:Y:S01]  /*5ad40*/  IMAD R49, R0, 0x4, R49 ;  /* 0x0000000400317824 */ /* 0x008fe200078e0231 */
[----:B------:R-:W3:Y:S01]  /*5ad50*/  LDC R50, c[0x0][0x248] ;  /* 0x00009200ff327b82 */ /* 0x000ee20000000800 */
[----:B------:R4:W-:Y:S01]  /*5ad60*/  @P3 STG.E.U8 desc[UR44][R58.64], R69 ;  /* 0x000000453a003986 */ /* 0x0009e2000c10112c */
[----:B------:R-:W-:Y:S01]  /*5ad70*/  PRMT R71, R79, 0x7771, RZ ;  /* 0x000077714f477816 */ /* 0x000fe200000000ff */
[----:B------:R-:W-:Y:S01]  /*5ad80*/  ULDC UR6, c[0x0][0x22c] ;  /* 0x00008b0000067ab9 */ /* 0x000fe20000000800 */
[----:B------:R-:W-:Y:S01]  /*5ad90*/  PRMT R83, R76, 0x7772, RZ ;  /* 0x000077724c537816 */ /* 0x000fe200000000ff */
[----:B------:R-:W-:Y:S01]  /*5ada0*/  ULDC UR4, c[0x0][0x22c] ;  /* 0x00008b0000047ab9 */ /* 0x000fe20000000800 */
[----:B------:R-:W-:-:S02]  /*5adb0*/  ULDC UR7, c[0x0][0x22c] ;  /* 0x00008b0000077ab9 */ /* 0x000fc40000000800 */
[----:B------:R-:W3:Y:S01]  /*5adc0*/  LDC R70, c[0x0][0x248] ;  /* 0x00009200ff467b82 */ /* 0x000ee20000000800 */
[----:B-1----:R-:W-:-:S04]  /*5add0*/  IADD3 R56, P3, R98, R2, RZ ;  /* 0x0000000262387210 */ /* 0x002fc80007f7e0ff */
[----:B------:R-:W-:Y:S01]  /*5ade0*/  LEA.HI.X.SX32 R57, R98, R5, 0x1, P3 ;  /* 0x0000000562397211 */ /* 0x000fe200018f0eff */
[----:B--2---:R-:W-:-:S04]  /*5adf0*/  IMAD R0, R68, 0x2, R49 ;  /* 0x0000000244007824 */ /* 0x004fc800078e0231 */
[----:B------:R1:W-:Y:S01]  /*5ae00*/  @P6 STG.E.U8 desc[UR44][R56.64], R71 ;  /* 0x0000004738006986 */ /* 0x0003e2000c10112c */
[-C--:B----4-:R-:W-:Y:S02]  /*5ae10*/  IADD3 R58, P6, R49, R2.reuse, RZ ;  /* 0x00000002313a7210 */ /* 0x090fe40007fde0ff */
[----:B------:R-:W-:Y:S01]  /*5ae20*/  ISETP.LT.AND P3, PT, R47, UR6, !P0 ;  /* 0x000000062f007c0c */ /* 0x000fe2000c761270 */
[----:B0-----:R-:W-:Y:S01]  /*5ae30*/  IMAD R47, R85, 0x2, R0 ;  /* 0x00000002552f7824 */ /* 0x001fe200078e0200 */
[-C--:B------:R-:W-:Y:S01]  /*5ae40*/  LEA.HI.X.SX32 R59, R49, R5.reuse, 0x1, P6 ;  /* 0x00000005313b7211 */ /* 0x080fe200030f0eff */
[----:B------:R-:W0:Y:S01]  /*5ae50*/  LDC R85, c[0x0][0x248] ;  /* 0x00009200ff557b82 */ /* 0x000e220000000800 */
[C---:B------:R-:W-:Y:S01]  /*5ae60*/  IADD3 R68, P6, R0.reuse, R2, RZ ;  /* 0x0000000200447210 */ /* 0x040fe20007fde0ff */
[----:B------:R-:W-:Y:S01]  /*5ae70*/  ULDC UR6, c[0x0][0x22c] ;  /* 0x00008b0000067ab9 */ /* 0x000fe20000000800 */
[----:B------:R-:W-:Y:S01]  /*5ae80*/  ISETP.LT.AND P5, PT, R99, UR4, !P0 ;  /* 0x0000000463007c0c */ /* 0x000fe2000c7a1270 */
[----:B------:R-:W-:Y:S01]  /*5ae90*/  ULDC UR4, c[0x0][0x22c] ;  /* 0x00008b0000047ab9 */ /* 0x000fe20000000800 */
[----:B------:R-:W-:-:S02]  /*5aea0*/  LEA.HI.X.SX32 R69, R0, R5, 0x1, P6 ;  /* 0x0000000500457211 */ /* 0x000fc400030f0eff */
[-C--:B-1----:R-:W-:Y:S02]  /*5aeb0*/  IADD3 R56, P6, R47, R2.reuse, RZ ;  /* 0x000000022f387210 */ /* 0x082fe40007fde0ff */
[----:B------:R-:W-:Y:S01]  /*5aec0*/  PRMT R81, R77, 0x7772, RZ ;  /* 0x000077724d517816 */ /* 0x000fe200000000ff */
[----:B------:R1:W-:Y:S01]  /*5aed0*/  @P2 STG.E.U8 desc[UR44][R58.64], R83 ;  /* 0x000000533a002986 */ /* 0x0003e2000c10112c */
[----:B---3--:R-:W-:Y:S01]  /*5aee0*/  IMAD R0, R50, 0x2, R47 ;  /* 0x0000000232007824 */ /* 0x008fe200078e022f */
[----:B------:R-:W-:Y:S01]  /*5aef0*/  ISETP.LT.AND P2, PT, R97, UR4, !P0 ;  /* 0x0000000461007c0c */ /* 0x000fe2000c741270 */
[----:B------:R-:W-:Y:S01]  /*5af00*/  ULDC UR4, c[0x0][0x22c] ;  /* 0x00008b0000047ab9 */ /* 0x000fe20000000800 */
[----:B------:R-:W-:Y:S02]  /*5af10*/  LEA.HI.X.SX32 R57, R47, R5, 0x1, P6 ;  /* 0x000000052f397211 */ /* 0x000fe400030f0eff */
[----:B------:R-:W-:Y:S01]  /*5af20*/  PRMT R71, R78, 0x7772, RZ ;  /* 0x000077724e477816 */ /* 0x000fe200000000ff */
[----:B------:R2:W-:Y:S01]  /*5af30*/  @P1 STG.E.U8 desc[UR44][R68.64], R81 ;  /* 0x0000005144001986 */ /* 0x0005e2000c10112c */
[----:B------:R-:W-:Y:S01]  /*5af40*/  ISETP.LT.AND P1, PT, R48, UR4, !P0 ;  /* 0x0000000430007c0c */ /* 0x000fe2000c721270 */
[----:B------:R-:W-:Y:S01]  /*5af50*/  IMAD R47, R87, 0x2, R0 ;  /* 0x00000002572f7824 */ /* 0x000fe200078e0200 */
[----:B------:R-:W-:Y:S01]  /*5af60*/  IADD3 R48, P6, R0, R2, RZ ;  /* 0x0000000200307210 */ /* 0x000fe20007fde0ff */
[----:B------:R3:W-:Y:S01]  /*5af70*/  @P4 STG.E.U8 desc[UR44][R56.64], R71 ;  /* 0x0000004738004986 */ /* 0x0007e2000c10112c */
[----:B------:R-:W-:-:S02]  /*5af80*/  ULDC UR4, c[0x0][0x22c] ;  /* 0x00008b0000047ab9 */ /* 0x000fc40000000800 */
[----:B------:R-:W-:Y:S01]  /*5af90*/  LEA.HI.X.SX32 R49, R0, R5, 0x1, P6 ;  /* 0x0000000500317211 */ /* 0x000fe200030f0eff */
[----:B------:R-:W-:Y:S01]  /*5afa0*/  IMAD R0, R70, 0x2, R47 ;  /* 0x0000000246007824 */ /* 0x000fe200078e022f */
[-C--:B-1----:R-:W-:Y:S02]  /*5afb0*/  IADD3 R58, P6, R47, R2.reuse, RZ ;  /* 0x000000022f3a7210 */ /* 0x082fe40007fde0ff */
[----:B--2---:R-:W-:Y:S01]  /*5afc0*/  PRMT R69, R79, 0x7772, RZ ;  /* 0x000077724f457816 */ /* 0x004fe200000000ff */
[----:B---3--:R-:W1:Y:S04]  /*5afd0*/  LDC R71, c[0x0][0x248] ;  /* 0x00009200ff477b82 */ /* 0x008e680000000800 */
[----:B------:R2:W-:Y:S01]  /*5afe0*/  @P5 STG.E.U8 desc[UR44][R48.64], R69 ;  /* 0x0000004530005986 */ /* 0x0005e2000c10112c */
[----:B------:R-:W-:Y:S01]  /*5aff0*/  ISETP.LT.AND P4, PT, R96, UR4, !P0 ;  /* 0x0000000460007c0c */ /* 0x000fe2000c781270 */
[----:B------:R-:W-:Y:S01]  /*5b000*/  ULDC UR4, c[0x0][0x22c] ;  /* 0x00008b0000047ab9 */ /* 0x000fe20000000800 */
[----:B------:R-:W-:-:S02]  /*5b010*/  IADD3 R50, P5, R0, R2, RZ ;  /* 0x0000000200327210 */ /* 0x000fc40007fbe0ff */
[-C--:B------:R-:W-:Y:S02]  /*5b020*/  LEA.HI.X.SX32 R59, R47, R5.reuse, 0x1, P6 ;  /* 0x000000052f3b7211 */ /* 0x080fe400030f0eff */
[----:B------:R-:W-:Y:S01]  /*5b030*/  PRMT R57, R76, 0x7773, RZ ;  /* 0x000077734c397816 */ /* 0x000fe200000000ff */
[----:B------:R-:W3:Y:S01]  /*5b040*/  LDC R56, c[0x0][0x248] ;  /* 0x00009200ff387b82 */ /* 0x000ee20000000800 */
[----:B------:R-:W-:Y:S01]  /*5b050*/  ISETP.LT.AND P6, PT, R51, UR4, !P0 ;  /* 0x0000000433007c0c */ /* 0x000fe2000c7c1270 */
[----:B------:R-:W-:Y:S01]  /*5b060*/  ULDC UR4, c[0x0][0x248] ;  /* 0x0000920000047ab9 */ /* 0x000fe20000000800 */
[----:B------:R-:W-:Y:S01]  /*5b070*/  LEA.HI.X.SX32 R51, R0, R5, 0x1, P5 ;  /* 0x0000000500337211 */ /* 0x000fe200028f0eff */
[----:B0-----:R-:W-:-:S04]  /*5b080*/  IMAD R0, R85, 0x2, R0 ;  /* 0x0000000255007824 */ /* 0x001fc800078e0200 */
[----:B--2---:R-:W0:Y:S01]  /*5b090*/  LDC R69, c[0x0][0x248] ;  /* 0x00009200ff457b82 */ /* 0x004e220000000800 */
[----:B------:R-:W-:Y:S01]  /*5b0a0*/  PRMT R77, R77, 0x7773, RZ ;  /* 0x000077734d4d7816 */ /* 0x000fe200000000ff */
[----:B------:R2:W-:Y:S01]  /*5b0b0*/  @P3 STG.E.U8 desc[UR44][R58.64], R57 ;  /* 0x000000393a003986 */ /* 0x0005e2000c10112c */
[C---:B------:R-:W-:Y:S01]  /*5b0c0*/  ISETP.LT.AND P3, PT, R44.reuse, UR6, !P0 ;  /* 0x000000062c007c0c */ /* 0x040fe2000c761270 */
[----:B------:R-:W-:Y:S01]  /*5b0d0*/  IMAD R47, R44, UR4, RZ ;  /* 0x000000042c2f7c24 */ /* 0x000fe2000f8e02ff */
[C---:B------:R-:W-:Y:S01]  /*5b0e0*/  IADD3 R44, P5, R0.reuse, R2, RZ ;  /* 0x00000002002c7210 */ /* 0x040fe20007fbe0ff */
[----:B------:R4:W-:Y:S01]  /*5b0f0*/  @P2 STG.E.U8 desc[UR44][R50.64], R77 ;  /* 0x0000004d32002986 */ /* 0x0009e2000c10112c */
[----:B------:R-:W-:Y:S01]  /*5b100*/  ISETP.LT.AND P2, PT, R45, UR7, !P0 ;  /* 0x000000072d007c0c */ /* 0x000fe2000c741270 */
[----:B------:R-:W-:Y:S01]  /*5b110*/  ULDC UR4, c[0x0][0x22c] ;  /* 0x00008b0000047ab9 */ /* 0x000fe20000000800 */
[----:B--2---:R-:W2:Y:S01]  /*5b120*/  LDC R57, c[0x0][0x248] ;  /* 0x00009200ff397b82 */ /* 0x004ea20000000800 */
[----:B------:R-:W-:Y:S01]  /*5b130*/  LEA.HI.X.SX32 R45, R0, R5, 0x1, P5 ;  /* 0x00000005002d7211 */ /* 0x000fe200028f0eff */
[----:B-1----:R-:W-:Y:S01]  /*5b140*/  IMAD R0, R71, 0x4, R0 ;  /* 0x0000000447007824 */ /* 0x002fe200078e0200 */
[----:B------:R-:W-:Y:S01]  /*5b150*/  PRMT R79, R79, 0x7773, RZ ;  /* 0x000077734f4f7816 */ /* 0x000fe200000000ff */
[----:B------:R-:W-:Y:S01]  /*5b160*/  ULDC UR6, c[0x0][0x22c] ;  /* 0x00008b0000067ab9 */ /* 0x000fe20000000800 */
[----:B----4-:R-:W-:Y:S01]  /*5b170*/  PRMT R51, R78, 0x7773, RZ ;  /* 0x000077734e337816 */ /* 0x010fe200000000ff */
[----:B------:R-:W-:-:S02]  /*5b180*/  ULDC UR7, c[0x0][0x22c] ;  /* 0x00008b0000077ab9 */ /* 0x000fc40000000800 */
[----:B------:R-:W1:Y:S01]  /*5b190*/  LDC R50, c[0x0][0x248] ;  /* 0x00009200ff327b82 */ /* 0x000e620000000800 */
[C---:B------:R-:W-:Y:S01]  /*5b1a0*/  IADD3 R48, P5, R47.reuse, R2, RZ ;  /* 0x000000022f307210 */ /* 0x040fe20007fbe0ff */
[----:B------:R4:W-:Y:S01]  /*5b1b0*/  @P1 STG.E.U8 desc[UR44][R44.64], R51 ;  /* 0x000000332c001986 */ /* 0x0009e2000c10112c */
[----:B------:R-:W-:Y:S01]  /*5b1c0*/  ISETP.LT.AND P1, PT, R46, UR4, !P0 ;  /* 0x000000042e007c0c */ /* 0x000fe2000c721270 */
[----:B------:R-:W-:Y:S01]  /*5b1d0*/  ULDC UR4, c[0x0][0x22c] ;  /* 0x00008b0000047ab9 */ /* 0x000fe20000000800 */
[----:B------:R-:W-:-:S03]  /*5b1e0*/  LEA.HI.X.SX32 R49, R47, R5, 0x1, P5 ;  /* 0x000000052f317211 */ /* 0x000fc600028f0eff */
[----:B------:R-:W3:Y:S01]  /*5b1f0*/  LDC R71, c[0x0][0x248] ;  /* 0x00009200ff477b82 */ /* 0x000ee20000000800 */
[-C--:B------:R-:W-:Y:S02]  /*5b200*/  IADD3 R46, P5, R0, R2.reuse, RZ ;  /* 0x00000002002e7210 */ /* 0x080fe40007fbe0ff */
[----:B------:R-:W-:Y:S02]  /*5b210*/  PRMT R59, R72, 0x7770, RZ ;  /* 0x00007770483b7816 */ /* 0x000fe400000000ff */
[----:B------:R-:W-:Y:S01]  /*5b220*/  LEA.HI.X.SX32 R47, R0, R5, 0x1, P5 ;  /* 0x00000005002f7211 */ /* 0x000fe200028f0eff */
[----:B0-----:R-:W-:Y:S01]  /*5b230*/  IMAD R0, R69, 0x2, R0 ;  /* 0x0000000245007824 */ /* 0x001fe200078e0200 */
[----:B------:R0:W-:Y:S01]  /*5b240*/  @P3 STG.E.U8 desc[UR44][R48.64], R79 ;  /* 0x0000004f30003986 */ /* 0x0001e2000c10112c */
[----:B------:R-:W-:Y:S01]  /*5b250*/  ISETP.LT.AND P3, PT, R33, UR4, !P0 ;  /* 0x0000000421007c0c */ /* 0x000fe2000c761270 */
[----:B------:R-:W3:Y:S01]  /*5b260*/  LDC R69, c[0x0][0x248] ;  /* 0x00009200ff457b82 */ /* 0x000ee20000000800 */
[----:B--2---:R-:W-:Y:S01]  /*5b270*/  IMAD R33, R57, 0x2, R0 ;  /* 0x0000000239217824 */ /* 0x004fe200078e0200 */
[----:B------:R2:W-:Y:S01]  /*5b280*/  @P4 STG.E.U8 desc[UR44][R46.64], R59 ;  /* 0x0000003b2e004986 */ /* 0x0005e2000c10112c */
[----:B----4-:R-:W-:Y:S01]  /*5b290*/  IADD3 R44, P4, R0, R2, RZ ;  /* 0x00000002002c7210 */ /* 0x010fe20007f9e0ff */
[----:B------:R-:W-:Y:S01]  /*5b2a0*/  ULDC UR4, c[0x0][0x22c] ;  /* 0x00008b0000047ab9 */ /* 0x000fe20000000800 */
[----:B------:R-:W-:-:S02]  /*5b2b0*/  PRMT R57, R73, 0x7770, RZ ;  /* 0x0000777049397816 */ /* 0x000fc400000000ff */
[----:B------:R-:W-:Y:S01]  /*5b2c0*/  LEA.HI.X.SX32 R45, R0, R5, 0x1, P4 ;  /* 0x00000005002d7211 */ /* 0x000fe200020f0eff */
[----:B-1----:R-:W-:Y:S01]  /*5b2d0*/  IMAD R0, R50, 0x2, R33 ;  /* 0x0000000232007824 */ /* 0x002fe200078e0221 */
[----:B0-----:R-:W-:-:S03]  /*5b2e0*/  IADD3 R48, P4, R33, R2, RZ ;  /* 0x0000000221307210 */ /* 0x001fc60007f9e0ff */
[----:B------:R0:W-:Y:S01]  /*5b2f0*/  @P6 STG.E.U8 desc[UR44][R44.64], R57 ;  /* 0x000000392c006986 */ /* 0x0001e2000c10112c */
[-C--:B------:R-:W-:Y:S01]  /*5b300*/  LEA.HI.X.SX32 R49, R33, R5.reuse, 0x1, P4 ;  /* 0x0000000521317211 */ /* 0x080fe200020f0eff */
[----:B---3--:R-:W-:Y:S01]  /*5b310*/  IMAD R33, R71, 0x2, R0 ;  /* 0x0000000247217824 */ /* 0x008fe200078e0200 */
[-C--:B--2---:R-:W-:Y:S02]  /*5b320*/  IADD3 R46, P6, R0, R2.reuse, RZ ;  /* 0x00000002002e7210 */ /* 0x084fe40007fde0ff */
[----:B------:R-:W-:Y:S01]  /*5b330*/  ISETP.LT.AND P5, PT, R41, UR4, !P0 ;  /* 0x0000000429007c0c */ /* 0x000fe2000c7a1270 */
[----:B------:R-:W-:Y:S01]  /*5b340*/  ULDC UR4, c[0x0][0x22c] ;  /* 0x00008b0000047ab9 */ /* 0x000fe20000000800 */
[----:B------:R-:W-:Y:S02]  /*5b350*/  PRMT R51, R74, 0x7770, RZ ;  /* 0x000077704a337816 */ /* 0x000fe400000000ff */
[----:B------:R-:W-:Y:S01]  /*5b360*/  ISETP.LT.AND P4, PT, R42, UR4, !P0 ;  /* 0x000000042a007c0c */ /* 0x000fe2000c781270 */
[----:B------:R-:W-:Y:S01]  /*5b370*/  ULDC UR4, c[0x0][0x22c] ;  /* 0x00008b0000047ab9 */ /* 0x000fe20000000800 */
[-C--:B------:R-:W-:Y:S01]  /*5b380*/  LEA.HI.X.SX32 R47, R0, R5.reuse, 0x1, P6 ;  /* 0x00000005002f7211 */ /* 0x080fe200030f0eff */
[----:B------:R-:W-:Y:S01]  /*5b390*/  IMAD R0, R56, 0x2, R33 ;  /* 0x0000000238007824 */ /* 0x000fe200078e0221 */
[-C--:B------:R-:W-:Y:S01]  /*5b3a0*/  IADD3 R42, P6, R33, R2.reuse, RZ ;  /* 0x00000002212a7210 */ /* 0x080fe20007fde0ff */
[----:B------:R1:W-:Y:S01]  /*5b3b0*/  @P2 STG.E.U8 desc[UR44][R48.64], R51 ;  /* 0x0000003330002986 */ /* 0x0003e2000c10112c */
[----:B------:R-:W-:Y:S01]  /*5b3c0*/  ISETP.LT.AND P2, PT, R43, UR4, !P0 ;  /* 0x000000042b007c0c */ /* 0x000fe2000c741270 */
[----:B0-----:R-:W0:Y:S01]  /*5b3d0*/  LDC R57, c[0x0][0x248] ;  /* 0x00009200ff397b82 */ /* 0x001e220000000800 */
[----:B------:R-:W-:Y:S01]  /*5b3e0*/  LEA.HI.X.SX32 R43, R33, R5, 0x1, P6 ;  /* 0x00000005212b7211 */ /* 0x000fe200030f0eff */
[----:B------:R-:W-:Y:S01]  /*5b3f0*/  ULDC UR4, c[0x0][0x22c] ;  /* 0x00008b0000047ab9 */ /* 0x000fe20000000800 */
[----:B------:R-:W-:-:S02]  /*5b400*/  IADD3 R44, P6, R0, R2, RZ ;  /* 0x00000002002c7210 */ /* 0x000fc40007fde0ff */
[----:B------:R-:W-:Y:S02]  /*5b410*/  PRMT R41, R75, 0x7770, RZ ;  /* 0x000077704b297816 */ /* 0x000fe400000000ff */
[----:B------:R-:W-:Y:S01]  /*5b420*/  LEA.HI.X.SX32 R45, R0, R5, 0x1, P6 ;  /* 0x00000005002d7211 */ /* 0x000fe200030f0eff */
[----:B-1----:R-:W1:Y:S01]  /*5b430*/  LDC R51, c[0x0][0x248] ;  /* 0x00009200ff337b82 */ /* 0x002e620000000800 */
[----:B------:R-:W-:Y:S01]  /*5b440*/  PRMT R49, R72, 0x7771, RZ ;  /* 0x0000777148317816 */ /* 0x000fe200000000ff */
[----:B------:R-:W-:Y:S01]  /*5b450*/  IMAD R0, R69, 0x2, R0 ;  /* 0x0000000245007824 */ /* 0x000fe200078e0200 */
[----:B------:R2:W-:Y:S01]  /*5b460*/  @P1 STG.E.U8 desc[UR44][R46.64], R41 ;  /* 0x000000292e001986 */ /* 0x0005e2000c10112c */
[----:B------:R-:W-:Y:S01]  /*5b470*/  ISETP.LT.AND P1, PT, R40, UR4, !P0 ;  /* 0x0000000428007c0c */ /* 0x000fe2000c721270 */
[----:B------:R-:W-:Y:S02]  /*5b480*/  ULDC UR4, c[0x0][0x248] ;  /* 0x0000920000047ab9 */ /* 0x000fe40000000800 */
[----:B------:R3:W-:Y:S01]  /*5b490*/  @P3 STG.E.U8 desc[UR44][R42.64], R49 ;  /* 0x000000312a003986 */ /* 0x0007e2000c10112c */
[----:B------:R-:W-:-:S02]  /*5b4a0*/  IADD3 R40, P3, R0, R2, RZ ;  /* 0x0000000200287210 */ /* 0x000fc40007f7e0ff */
[----:B------:R-:W-:Y:S02]  /*5b4b0*/  PRMT R33, R73, 0x7771, RZ ;  /* 0x0000777149217816 */ /* 0x000fe400000000ff */
[----:B------:R-:W-:Y:S01]  /*5b4c0*/  ISETP.LT.AND P6, PT, R38, UR6, !P0 ;  /* 0x0000000626007c0c */ /* 0x000fe2000c7c1270 */
[----:B--2---:R-:W2:Y:S01]  /*5b4d0*/  LDC R46, c[0x0][0x248] ;  /* 0x00009200ff2e7b82 */ /* 0x004ea20000000800 */
[----:B------:R-:W-:Y:S01]  /*5b4e0*/  LEA.HI.X.SX32 R41, R0, R5, 0x1, P3 ;  /* 0x0000000500297211 */ /* 0x000fe200018f0eff */
[----:B------:R-:W-:Y:S01]  /*5b4f0*/  IMAD R38, R38, UR4, RZ ;  /* 0x0000000426267c24 */ /* 0x000fe2000f8e02ff */
[----:B------:R-:W-:Y:S01]  /*5b500*/  PRMT R47, R74, 0x7771, RZ ;  /* 0x000077714a2f7816 */ /* 0x000fe200000000ff */
[----:B------:R4:W-:Y:S01]  /*5b510*/  @P5 STG.E.U8 desc[UR44][R44.64], R33 ;  /* 0x000000212c005986 */ /* 0x0009e2000c10112c */
[----:B------:R-:W-:Y:S01]  /*5b520*/  ISETP.LT.AND P3, PT, R34, UR7, !P0 ;  /* 0x0000000722007c0c */ /* 0x000fe2000c761270 */
[----:B------:R-:W-:Y:S01]  /*5b530*/  ULDC UR6, c[0x0][0x22c] ;  /* 0x00008b0000067ab9 */ /* 0x000fe20000000800 */
[----:B------:R-:W-:Y:S01]  /*5b540*/  ULDC UR4, c[0x0][0x22c] ;  /* 0x00008b0000047ab9 */ /* 0x000fe20000000800 */
[----:B------:R2:W-:Y:S01]  /*5b550*/  @P4 STG.E.U8 desc[UR44][R40.64], R47 ;  /* 0x0000002f28004986 */ /* 0x0005e2000c10112c */
[----:B---3--:R-:W-:Y:S01]  /*5b560*/  IADD3 R42, P4, R38, R2, RZ ;  /* 0x00000002262a7210 */ /* 0x008fe20007f9e0ff */
[----:B------:R-:W3:Y:S01]  /*5b570*/  LDC R34, c[0x0][0x248] ;  /* 0x00009200ff227b82 */ /* 0x000ee20000000800 */
[----:B-1----:R-:W-:Y:S01]  /*5b580*/  IMAD R0, R51, 0x4, R0 ;  /* 0x0000000433007824 */ /* 0x002fe200078e0200 */
[----:B------:R-:W-:Y:S01]  /*5b590*/  PRMT R49, R72, 0x7772, RZ ;  /* 0x0000777248317816 */ /* 0x000fe200000000ff */
[----:B------:R-:W-:-:S05]  /*5b5a0*/  ULDC UR7, c[0x0][0x22c] ;  /* 0x00008b0000077ab9 */ /* 0x000fca0000000800 */
[----:B----4-:R-:W1:Y:S01]  /*5b5b0*/  LDC R45, c[0x0][0x248] ;  /* 0x00009200ff2d7b82 */ /* 0x010e620000000800 */
[----:B------:R-:W-:Y:S02]  /*5b5c0*/  LEA.HI.X.SX32 R43, R38, R5, 0x1, P4 ;  /* 0x00000005262b7211 */ /* 0x000fe400020f0eff */
[----:B------:R-:W-:Y:S02]  /*5b5d0*/  PRMT R33, R75, 0x7771, RZ ;  /* 0x000077714b217816 */ /* 0x000fe400000000ff */
[----:B------:R-:W-:-:S03]  /*5b5e0*/  ISETP.LT.AND P4, PT, R31, UR6, !P0 ;  /* 0x000000061f007c0c */ /* 0x000fc6000c781270 */
[----:B------:R-:W4:Y:S01]  /*5b5f0*/  LDC R51, c[0x0][0x248] ;  /* 0x00009200ff337b82 */ /* 0x000f220000000800 */
[----:B------:R3:W-:Y:S01]  /*5b600*/  @P6 STG.E.U8 desc[UR44][R42.64], R33 ;  /* 0x000000212a006986 */ /* 0x0007e2000c10112c */
[CC--:B------:R-:W-:Y:S01]  /*5b610*/  IADD3 R38, P6, R0.reuse, R2.reuse, RZ ;  /* 0x0000000200267210 */ /* 0x0c0fe20007fde0ff */
[----:B0-----:R-:W-:Y:S01]  /*5b620*/  IMAD R31, R57, 0x2, R0 ;  /* 0x00000002391f7824 */ /* 0x001fe200078e0200 */
[----:B------:R-:W-:Y:S01]  /*5b630*/  ISETP.LT.AND P5, PT, R39, UR4, !P0 ;  /* 0x0000000427007c0c */ /* 0x000fe2000c7a1270 */
[----:B------:R-:W-:Y:S01]  /*5b640*/  ULDC UR4, c[0x0][0x22c] ;  /* 0x00008b0000047ab9 */ /* 0x000fe20000000800 */
[-C--:B------:R-:W-:Y:S01]  /*5b650*/  LEA.HI.X.SX32 R39, R0, R5.reuse, 0x1, P6 ;  /* 0x0000000500277211 */ /* 0x080fe200030f0eff */
[----:B--2---:R-:W-:Y:S01]  /*5b660*/  IMAD R0, R46, 0x2, R31 ;  /* 0x000000022e007824 */ /* 0x004fe200078e021f */
[-C--:B------:R-:W-:Y:S01]  /*5b670*/  IADD3 R40, P6, R31, R2.reuse, RZ ;  /* 0x000000021f287210 */ /* 0x080fe20007fde0ff */
[----:B------:R-:W0:Y:S01]  /*5b680*/  LDC R44, c[0x0][0x248] ;  /* 0x00009200ff2c7b82 */ /* 0x000e220000000800 */
[----:B------:R-:W-:Y:S01]  /*5b690*/  PRMT R47, R73, 0x7772, RZ ;  /* 0x00007772492f7816 */ /* 0x000fe200000000ff */
[----:B------:R-:W-:Y:S01]  /*5b6a0*/  ULDC UR6, c[0x0][0x22c] ;  /* 0x00008b0000067ab9 */ /* 0x000fe20000000800 */
[-C--:B------:R-:W-:Y:S01]  /*5b6b0*/  LEA.HI.X.SX32 R41, R31, R5.reuse, 0x1, P6 ;  /* 0x000000051f297211 */ /* 0x080fe200030f0eff */
[----:B------:R2:W-:Y:S01]  /*5b6c0*/  @P2 STG.E.U8 desc[UR44][R38.64], R49 ;  /* 0x0000003126002986 */ /* 0x0005e2000c10112c */
[C---:B---3--:R-:W-:Y:S01]  /*5b6d0*/  IADD3 R42, P6, R0.reuse, R2, RZ ;  /* 0x00000002002a7210 */ /* 0x048fe20007fde0ff */
[----:B-1----:R-:W-:Y:S01]  /*5b6e0*/  IMAD R31, R45, 0x2, R0 ;  /* 0x000000022d1f7824 */ /* 0x002fe200078e0200 */
[----:B------:R-:W-:Y:S01]  /*5b6f0*/  ISETP.LT.AND P2, PT, R37, UR4, !P0 ;  /* 0x0000000425007c0c */ /* 0x000fe2000c741270 */
[----:B------:R-:W-:Y:S01]  /*5b700*/  ULDC UR4, c[0x0][0x22c] ;  /* 0x00008b0000047ab9 */ /* 0x000fe20000000800 */
[----:B------:R1:W-:Y:S01]  /*5b710*/  @P1 STG.E.U8 desc[UR44][R40.64], R47 ;  /* 0x0000002f28001986 */ /* 0x0003e2000c10112c */
[----:B------:R-:W-:-:S02]  /*5b720*/  LEA.HI.X.SX32 R43, R0, R5, 0x1, P6 ;  /* 0x00000005002b7211 */ /* 0x000fc400030f0eff */
[----:B------:R-:W-:Y:S01]  /*5b730*/  ISETP.LT.AND P1, PT, R32, UR4, !P0 ;  /* 0x0000000420007c0c */ /* 0x000fe2000c721270 */
[----:B------:R-:W-:Y:S01]  /*5b740*/  IMAD R0, R34, 0x2, R31 ;  /* 0x0000000222007824 */ /* 0x000fe200078e021f */
[CC--:B------:R-:W-:Y:S01]  /*5b750*/  IADD3 R32, P6, R31.reuse, R2.reuse, RZ ;  /* 0x000000021f207210 */ /* 0x0c0fe20007fde0ff */
[----:B------:R-:W-:Y:S01]  /*5b760*/  ULDC UR4, c[0x0][0x22c] ;  /* 0x00008b0000047ab9 */ /* 0x000fe20000000800 */
[----:B------:R-:W-:Y:S01]  /*5b770*/  PRMT R45, R74, 0x7772, RZ ;  /* 0x000077724a2d7816 */ /* 0x000fe200000000ff */
[----:B--2---:R-:W2:Y:S01]  /*5b780*/  LDC R38, c[0x0][0x248] ;  /* 0x00009200ff267b82 */ /* 0x004ea20000000800 */
[----:B------:R-:W-:Y:S01]  /*5b790*/  LEA.HI.X.SX32 R33, R31, R5, 0x1, P6 ;  /* 0x000000051f217211 */ /* 0x000fe200030f0eff */
[----:B----4-:R-:W-:Y:S01]  /*5b7a0*/  IMAD R31, R51, 0x2, R0 ;  /* 0x00000002331f7824 */ /* 0x010fe200078e0200 */
[----:B-1----:R-:W-:Y:S01]  /*5b7b0*/  PRMT R41, R75, 0x7772, RZ ;  /* 0x000077724b297816 */ /* 0x002fe200000000ff */
[----:B------:R1:W-:Y:S01]  /*5b7c0*/  @P3 STG.E.U8 desc[UR44][R42.64], R45 ;  /* 0x0000002d2a003986 */ /* 0x0003e2000c10112c */
[----:B------:R-:W-:Y:S01]  /*5b7d0*/  ISETP.LT.AND P3, PT, R36, UR4, !P0 ;  /* 0x0000000424007c0c */ /* 0x000fe2000c761270 */
[----:B------:R-:W-:Y:S01]  /*5b7e0*/  ULDC UR4, c[0x0][0x22c] ;  /* 0x00008b0000047ab9 */ /* 0x000fe20000000800 */
[-C--:B------:R-:W-:Y:S01]  /*5b7f0*/  IADD3 R36, P6, R0, R2.reuse, RZ ;  /* 0x0000000200247210 */ /* 0x080fe20007fde0ff */
[----:B------:R3:W-:Y:S01]  /*5b800*/  @P5 STG.E.U8 desc[UR44][R32.64], R41 ;  /* 0x0000002920005986 */ /* 0x0007e2000c10112c */
[----:B------:R-:W-:-:S02]  /*5b810*/  IADD3 R34, P5, R31, R2, RZ ;  /* 0x000000021f227210 */ /* 0x000fc40007fbe0ff */
[-C--:B------:R-:W-:Y:S02]  /*5b820*/  LEA.HI.X.SX32 R37, R0, R5.reuse, 0x1, P6 ;  /* 0x0000000500257211 */ /* 0x080fe400030f0eff */
[----:B------:R-:W-:Y:S01]  /*5b830*/  ISETP.LT.AND P6, PT, R35, UR4, !P0 ;  /* 0x0000000423007c0c */ /* 0x000fe2000c7c1270 */
[----:B------:R-:W-:Y:S01]  /*5b840*/  ULDC UR4, c[0x0][0x248] ;  /* 0x0000920000047ab9 */ /* 0x000fe20000000800 */
[----:B------:R-:W-:Y:S01]  /*5b850*/  PRMT R39, R72, 0x7773, RZ ;  /* 0x0000777348277816 */ /* 0x000fe200000000ff */
[----:B-1----:R-:W1:Y:S01]  /*5b860*/  LDC R43, c[0x0][0x248] ;  /* 0x00009200ff2b7b82 */ /* 0x002e620000000800 */
[----:B------:R-:W-:Y:S01]  /*5b870*/  LEA.HI.X.SX32 R35, R31, R5, 0x1, P5 ;  /* 0x000000051f237211 */ /* 0x000fe200028f0eff */
[----:B0-----:R-:W-:Y:S01]  /*5b880*/  IMAD R31, R44, 0x2, R31 ;  /* 0x000000022c1f7824 */ /* 0x001fe200078e021f */
[----:B------:R-:W-:Y:S01]  /*5b890*/  PRMT R73, R73, 0x7773, RZ ;  /* 0x0000777349497816 */ /* 0x000fe200000000ff */
[----:B------:R0:W-:Y:S01]  /*5b8a0*/  @P4 STG.E.U8 desc[UR44][R36.64], R39 ;  /* 0x0000002724004986 */ /* 0x0001e2000c10112c */
[----:B------:R-:W-:-:S03]  /*5b8b0*/  ISETP.LT.AND P4, PT, R28, UR6, !P0 ;  /* 0x000000061c007c0c */ /* 0x000fc6000c781270 */
[----:B---3--:R-:W3:Y:S01]  /*5b8c0*/  LDC R41, c[0x0][0x248] ;  /* 0x00009200ff297b82 */ /* 0x008ee20000000800 */
[----:B------:R-:W-:Y:S01]  /*5b8d0*/  IMAD R0, R28, UR4, RZ ;  /* 0x000000041c007c24 */ /* 0x000fe2000f8e02ff */
[----:B------:R-:W-:Y:S01]  /*5b8e0*/  IADD3 R28, P5, R31, R2, RZ ;  /* 0x000000021f1c7210 */ /* 0x000fe20007fbe0ff */
[----:B------:R4:W-:Y:S01]  /*5b8f0*/  @P2 STG.E.U8 desc[UR44][R34.64], R73 ;  /* 0x0000004922002986 */ /* 0x0009e2000c10112c */
[----:B------:R-:W-:Y:S01]  /*5b900*/  ISETP.LT.AND P2, PT, R29, UR7, !P0 ;  /* 0x000000071d007c0c */ /* 0x000fe2000c741270 */
[----:B------:R-:W-:-:S03]  /*5b910*/  ULDC UR4, c[0x0][0x22c] ;  /* 0x00008b0000047ab9 */ /* 0x000fc60000000800 */
[----:B0-----:R-:W0:Y:S01]  /*5b920*/  LDC R37, c[0x0][0x248] ;  /* 0x00009200ff257b82 */ /* 0x001e220000000800 */
[----:B------:R-:W-:Y:S01]  /*5b930*/  LEA.HI.X.SX32 R29, R31, R5, 0x1, P5 ;  /* 0x000000051f1d7211 */ /* 0x000fe200028f0eff */
[----:B------:R-:W-:Y:S01]  /*5b940*/  ULDC UR6, c[0x0][0x22c] ;  /* 0x00008b0000067ab9 */ /* 0x000fe20000000800 */
[----:B------:R-:W-:Y:S01]  /*5b950*/  IADD3 R32, P5, R0, R2, RZ ;  /* 0x0000000200207210 */ /* 0x000fe20007fbe0ff */
[----:B------:R-:W-:-:S04]  /*5b960*/  ULDC UR7, c[0x0][0x22c] ;  /* 0x00008b0000077ab9 */ /* 0x000fc80000000800 */
[----:B----4-:R-:W4:Y:S01]  /*5b970*/  LDC R34, c[0x0][0x248] ;  /* 0x00009200ff227b82 */ /* 0x010f220000000800 */
[----:B------:R-:W-:Y:S02]  /*5b980*/  PRMT R35, R74, 0x7773, RZ ;  /* 0x000077734a237816 */ /* 0x000fe400000000ff */
[----:B------:R-:W-:Y:S01]  /*5b990*/  LEA.HI.X.SX32 R33, R0, R5, 0x1, P5 ;  /* 0x0000000500217211 */ /* 0x000fe200028f0eff */
[----:B--2---:R-:W-:Y:S02]  /*5b9a0*/  IMAD R0, R38, 0x4, R31 ;  /* 0x0000000426007824 */ /* 0x004fe400078e021f */
[----:B------:R2:W-:Y:S01]  /*5b9b0*/  @P1 STG.E.U8 desc[UR44][R28.64], R35 ;  /* 0x000000231c001986 */ /* 0x0005e2000c10112c */
[----:B------:R-:W-:Y:S01]  /*5b9c0*/  ISETP.LT.AND P1, PT, R30, UR4, !P0 ;  /* 0x000000041e007c0c */ /* 0x000fe2000c721270 */
[----:B------:R-:W1:Y:S01]  /*5b9d0*/  LDC R36, c[0x0][0x248] ;  /* 0x00009200ff247b82 */ /* 0x000e620000000800 */
[----:B------:R-:W-:Y:S01]  /*5b9e0*/  IADD3 R30, P5, R0, R2, RZ ;  /* 0x00000002001e7210 */ /* 0x000fe20007fbe0ff */
[----:B------:R-:W-:Y:S01]  /*5b9f0*/  ULDC UR4, c[0x0][0x22c] ;  /* 0x00008b0000047ab9 */ /* 0x000fe20000000800 */
[----:B------:R-:W-:-:S02]  /*5ba00*/  PRMT R75, R75, 0x7773, RZ ;  /* 0x000077734b4b7816 */ /* 0x000fc400000000ff */
[----:B------:R-:W-:Y:S01]  /*5ba10*/  LEA.HI.X.SX32 R31, R0, R5, 0x1, P5 ;  /* 0x00000005001f7211 */ /* 0x000fe200028f0eff */
[----:B---3--:R-:W-:Y:S01]  /*5ba20*/  IMAD R0, R41, 0x2, R0 ;  /* 0x0000000229007824 */ /* 0x008fe200078e0200 */
[----:B------:R-:W-:Y:S01]  /*5ba30*/  PRMT R39, R64, 0x7770, RZ ;  /* 0x0000777040277816 */ /* 0x000fe200000000ff */
[----:B------:R3:W-:Y:S01]  /*5ba40*/  @P4 STG.E.U8 desc[UR44][R32.64], R75 ;  /* 0x0000004b20004986 */ /* 0x0007e2000c10112c */
[----:B------:R-:W-:Y:S01]  /*5ba50*/  ISETP.LT.AND P4, PT, R17, UR4, !P0 ;  /* 0x0000000411007c0c */ /* 0x000fe2000c781270 */
[----:B0-----:R-:W-:Y:S01]  /*5ba60*/  IMAD R17, R37, 0x2, R0 ;  /* 0x0000000225117824 */ /* 0x001fe200078e0200 */
[----:B------:R-:W0:Y:S01]  /*5ba70*/  LDC R41, c[0x0][0x248] ;  /* 0x00009200ff297b82 */ /* 0x000e220000000800 */
[----:B------:R1:W-:Y:S01]  /*5ba80*/  @P3 STG.E.U8 desc[UR44][R30.64], R39 ;  /* 0x000000271e003986 */ /* 0x0003e2000c10112c */
[----:B--2---:R-:W-:Y:S01]  /*5ba90*/  IADD3 R28, P3, R0, R2, RZ ;  /* 0x00000002001c7210 */ /* 0x004fe20007f7e0ff */
[----:B------:R-:W-:Y:S01]  /*5baa0*/  ULDC UR4, c[0x0][0x22c] ;  /* 0x00008b0000047ab9 */ /* 0x000fe20000000800 */
[----:B------:R-:W-:-:S02]  /*5bab0*/  PRMT R37, R65, 0x7770, RZ ;  /* 0x0000777041257816 */ /* 0x000fc400000000ff */
[----:B------:R-:W-:Y:S01]  /*5bac0*/  LEA.HI.X.SX32 R29, R0, R5, 0x1, P3 ;  /* 0x00000005001d7211 */ /* 0x000fe200018f0eff */
[----:B----4-:R-:W-:Y:S01]  /*5bad0*/  IMAD R0, R34, 0x2, R17 ;  /* 0x0000000222007824 */ /* 0x010fe200078e0211 */
[----:B---3--:R-:W-:-:S03]  /*5bae0*/  IADD3 R32, P3, R17, R2, RZ ;  /* 0x0000000211207210 */ /* 0x008fc60007f7e0ff */
[----:B------:R2:W-:Y:S01]  /*5baf0*/  @P6 STG.E.U8 desc[UR44][R28.64], R37 ;  /* 0x000000251c006986 */ /* 0x0005e2000c10112c */
[-C--:B------:R-:W-:Y:S01]  /*5bb00*/  LEA.HI.X.SX32 R33, R17, R5.reuse, 0x1, P3 ;  /* 0x0000000511217211 */ /* 0x080fe200018f0eff */
[----:B-1----:R-:W-:Y:S01]  /*5bb10*/  IMAD R17, R43, 0x2, R0 ;  /* 0x000000022b117824 */ /* 0x002fe200078e0200 */
[-C--:B------:R-:W-:Y:S02]  /*5bb20*/  IADD3 R30, P6, R0, R2.reuse, RZ ;  /* 0x00000002001e7210 */ /* 0x080fe40007fde0ff */
        /* <DEDUP_REMOVED lines=10> */
[----:B--2---:R-:W2:Y:S01]  /*5bbd0*/  LDC R37, c[0x0][0x248] ;  /* 0x00009200ff257b82 */ /* 0x004ea20000000800 */
[----:B------:R-:W-:Y:S01]  /*5bbe0*/  LEA.HI.X.SX32 R27, R17, R5, 0x1, P6 ;  /* 0x00000005111b7211 */ /* 0x000fe200030f0eff */
[----:B------:R-:W-:Y:S01]  /*5bbf0*/  ULDC UR4, c[0x0][0x22c] ;  /* 0x00008b0000047ab9 */ /* 0x000fe20000000800 */
[----:B------:R-:W-:-:S02]  /*5bc00*/  IADD3 R28, P6, R0, R2, RZ ;  /* 0x00000002001c7210 */ /* 0x000fc40007fde0ff */
[----:B------:R-:W-:Y:S02]  /*5bc10*/  PRMT R25, R67, 0x7770, RZ ;  /* 0x0000777043197816 */ /* 0x000fe400000000ff */
[----:B------:R-:W-:Y:S01]  /*5bc20*/  LEA.HI.X.SX32 R29, R0, R5, 0x1, P6 ;  /* 0x00000005001d7211 */ /* 0x000fe200030f0eff */
[----:B-1----:R-:W1:Y:S01]  /*5bc30*/  LDC R35, c[0x0][0x248] ;  /* 0x00009200ff237b82 */ /* 0x002e620000000800 */
[----:B------:R-:W-:Y:S01]  /*5bc40*/  PRMT R33, R64, 0x7771, RZ ;  /* 0x0000777140217816 */ /* 0x000fe200000000ff */
[----:B0-----:R-:W-:Y:S01]  /*5bc50*/  IMAD R0, R41, 0x2, R0 ;  /* 0x0000000229007824 */ /* 0x001fe200078e0200 */
[----:B------:R0:W-:Y:S01]  /*5bc60*/  @P1 STG.E.U8 desc[UR44][R30.64], R25 ;  /* 0x000000191e001986 */ /* 0x0001e2000c10112c */
[----:B------:R-:W-:Y:S01]  /*5bc70*/  ISETP.LT.AND P1, PT, R24, UR4, !P0 ;  /* 0x0000000418007c0c */ /* 0x000fe2000c721270 */
[----:B------:R-:W-:Y:S02]  /*5bc80*/  ULDC UR4, c[0x0][0x248] ;  /* 0x0000920000047ab9 */ /* 0x000fe40000000800 */
[----:B------:R3:W-:Y:S01]  /*5bc90*/  @P4 STG.E.U8 desc[UR44][R26.64], R33 ;  /* 0x000000211a004986 */ /* 0x0007e2000c10112c */
[----:B------:R-:W-:-:S02]  /*5bca0*/  IADD3 R24, P4, R0, R2, RZ ;  /* 0x0000000200187210 */ /* 0x000fc40007f9e0ff */
[----:B------:R-:W-:Y:S02]  /*5bcb0*/  PRMT R17, R65, 0x7771, RZ ;  /* 0x0000777141117816 */ /* 0x000fe400000000ff */
[----:B------:R-:W-:Y:S01]  /*5bcc0*/  ISETP.LT.AND P6, PT, R22, UR6, !P0 ;  /* 0x0000000616007c0c */ /* 0x000fe2000c7c1270 */
[----:B0-----:R-:W0:Y:S01]  /*5bcd0*/  LDC R30, c[0x0][0x248] ;  /* 0x00009200ff1e7b82 */ /* 0x001e220000000800 */
        /* <DEDUP_REMOVED lines=20> */
[----:B--2---:R-:W-:Y:S01]  /*5be20*/  IMAD R15, R37, 0x2, R0 ;  /* 0x00000002250f7824 */ /* 0x004fe200078e0200 */
[----:B------:R-:W-:Y:S01]  /*5be30*/  ISETP.LT.AND P5, PT, R23, UR4, !P0 ;  /* 0x0000000417007c0c */ /* 0x000fe2000c7a1270 */
[----:B------:R-:W-:Y:S01]  /*5be40*/  ULDC UR4, c[0x0][0x22c] ;  /* 0x00008b0000047ab9 */ /* 0x000fe20000000800 */
[-C--:B------:R-:W-:Y:S01]  /*5be50*/  LEA.HI.X.SX32 R23, R0, R5.reuse, 0x1, P6 ;  /* 0x0000000500177211 */ /* 0x080fe200030f0eff */
[----:B0-----:R-:W-:Y:S01]  /*5be60*/  IMAD R0, R30, 0x2, R15 ;  /* 0x000000021e007824 */ /* 0x001fe200078e020f */
        /* <DEDUP_REMOVED lines=18> */
[-C--:B------:R-:W-:Y:S01]  /*5bf90*/  LEA.HI.X.SX32 R17, R15, R5.reuse, 0x1, P6 ;  /* 0x000000050f117211 */ /* 0x080fe200030f0eff */
[----:B----4-:R-:W-:Y:S01]  /*5bfa0*/  IMAD R15, R35, 0x2, R0 ;  /* 0x00000002230f7824 */ /* 0x010fe200078e0200 */
[----:B-1----:R-:W-:Y:S01]  /*5bfb0*/  PRMT R25, R67, 0x7772, RZ ;  /* 0x0000777243197816 */ /* 0x002fe200000000ff */
[----:B------:R-:W-:Y:S01]  /*5bfc0*/  @P4 STG.E.U8 desc[UR44][R26.64], R29 ;  /* 0x0000001d1a004986 */ /* 0x000fe2000c10112c */
[----:B------:R-:W-:Y:S01]  /*5bfd0*/  ISETP.LT.AND P4, PT, R20, UR4, !P0 ;  /* 0x0000000414007c0c */ /* 0x000fe2000c781270 */
[----:B------:R-:W-:Y:S01]  /*5bfe0*/  ULDC UR4, c[0x0][0x22c] ;  /* 0x00008b0000047ab9 */ /* 0x000fe20000000800 */
[CC--:B------:R-:W-:Y:S01]  /*5bff0*/  IADD3 R20, P6, R0.reuse, R2.reuse, RZ ;  /* 0x0000000200147210 */ /* 0x0c0fe20007fde0ff */
[----:B------:R1:W-:Y:S01]  /*5c000*/  @P5 STG.E.U8 desc[UR44][R16.64], R25 ;  /* 0x0000001910005986 */ /* 0x0003e2000c10112c */
[----:B------:R-:W-:Y:S01]  /*5c010*/  IADD3 R18, P5, R15, R2, RZ ;  /* 0x000000020f127210 */ /* 0x000fe20007fbe0ff */
[----:B------:R-:W3:Y:S01]  /*5c020*/  LDC R31, c[0x0][0x248] ;  /* 0x00009200ff1f7b82 */ /* 0x000ee20000000800 */
[----:B------:R-:W-:-:S02]  /*5c030*/  LEA.HI.X.SX32 R21, R0, R5, 0x1, P6 ;  /* 0x0000000500157211 */ /* 0x000fc400030f0eff */
[----:B------:R-:W-:Y:S01]  /*5c040*/  ISETP.LT.AND P6, PT, R19, UR4, !P0 ;  /* 0x0000000413007c0c */ /* 0x000fe2000c7c1270 */
[----:B------:R-:W-:Y:S01]  /*5c050*/  ULDC UR4, c[0x0][0x248] ;  /* 0x0000920000047ab9 */ /* 0x000fe20000000800 */
[----:B------:R-:W-:Y:S02]  /*5c060*/  PRMT R23, R64, 0x7773, RZ ;  /* 0x0000777340177816 */ /* 0x000fe400000000ff */
[-C--:B------:R-:W-:Y:S01]  /*5c070*/  LEA.HI.X.SX32 R19, R15, R5.reuse, 0x1, P5 ;  /* 0x000000050f137211 */ /* 0x080fe200028f0eff */
[----:B0-----:R-:W-:Y:S01]  /*5c080*/  IMAD R15, R28, 0x2, R15 ;  /* 0x000000021c0f7824 */ /* 0x001fe200078e020f */
[----:B------:R-:W-:Y:S01]  /*5c090*/  PRMT R65, R65, 0x7773, RZ ;  /* 0x0000777341417816 */ /* 0x000fe200000000ff */
[----:B-1----:R-:W0:Y:S01]  /*5c0a0*/  LDC R25, c[0x0][0x248] ;  /* 0x00009200ff197b82 */ /* 0x002e220000000800 */
[----:B------:R1:W-:Y:S01]  /*5c0b0*/  @P3 STG.E.U8 desc[UR44][R20.64], R23 ;  /* 0x0000001714003986 */ /* 0x0003e2000c10112c */
[C---:B------:R-:W-:Y:S01]  /*5c0c0*/  ISETP.LT.AND P5, PT, R12.reuse, UR6, !P0 ;  /* 0x000000060c007c0c */ /* 0x040fe2000c7a1270 */
[----:B------:R-:W-:Y:S01]  /*5c0d0*/  IMAD R0, R12, UR4, RZ ;  /* 0x000000040c007c24 */ /* 0x000fe2000f8e02ff */
[----:B------:R-:W-:Y:S01]  /*5c0e0*/  ISETP.LT.AND P3, PT, R13, UR7, !P0 ;  /* 0x000000070d007c0c */ /* 0x000fe2000c761270 */
[----:B------:R4:W-:Y:S01]  /*5c0f0*/  @P2 STG.E.U8 desc[UR44][R18.64], R65 ;  /* 0x0000004112002986 */ /* 0x0009e2000c10112c */
[-C--:B------:R-:W-:Y:S01]  /*5c100*/  IADD3 R12, P2, R15, R2.reuse, RZ ;  /* 0x000000020f0c7210 */ /* 0x080fe20007f5e0ff */
[----:B------:R-:W-:Y:S01]  /*5c110*/  ULDC UR4, c[0x0][0x22c] ;  /* 0x00008b0000047ab9 */ /* 0x000fe20000000800 */
[----:B------:R-:W-:Y:S01]  /*5c120*/  PRMT R67, R67, 0x7773, RZ ;  /* 0x0000777343437816 */ /* 0x000fe200000000ff */
[----:B------:R-:W3:Y:S01]  /*5c130*/  LDC R27, c[0x0][0x248] ;  /* 0x00009200ff1b7b82 */ /* 0x000ee20000000800 */
[----:B------:R-:W-:Y:S01]  /*5c140*/  LEA.HI.X.SX32 R13, R15, R5, 0x1, P2 ;  /* 0x000000050f0d7211 */ /* 0x000fe200010f0eff */
[----:B------:R-:W-:Y:S01]  /*5c150*/  ULDC UR6, c[0x0][0x22c] ;  /* 0x00008b0000067ab9 */ /* 0x000fe20000000800 */
[----:B------:R-:W-:Y:S01]  /*5c160*/  IADD3 R16, P2, R0, R2, RZ ;  /* 0x0000000200107210 */ /* 0x000fe20007f5e0ff */
[----:B------:R-:W-:-:S04]  /*5c170*/  ULDC UR7, c[0x0][0x22c] ;  /* 0x00008b0000077ab9 */ /* 0x000fc80000000800 */
[----:B-1----:R-:W1:Y:S01]  /*5c180*/  LDC R21, c[0x0][0x248] ;  /* 0x00009200ff157b82 */ /* 0x002e620000000800 */
[----:B----4-:R-:W-:Y:S02]  /*5c190*/  PRMT R19, R66, 0x7773, RZ ;  /* 0x0000777342137816 */ /* 0x010fe400000000ff */
[----:B------:R-:W-:Y:S01]  /*5c1a0*/  LEA.HI.X.SX32 R17, R0, R5, 0x1, P2 ;  /* 0x0000000500117211 */ /* 0x000fe200010f0eff */
[----:B--2---:R-:W-:-:S04]  /*5c1b0*/  IMAD R0, R22, 0x4, R15 ;  /* 0x0000000416007824 */ /* 0x004fc800078e020f */
[----:B------:R-:W2:Y:S01]  /*5c1c0*/  LDC R23, c[0x0][0x248] ;  /* 0x00009200ff177b82 */ /* 0x000ea20000000800 */
[----:B------:R4:W-:Y:S01]  /*5c1d0*/  @P1 STG.E.U8 desc[UR44][R12.64], R19 ;  /* 0x000000130c001986 */ /* 0x0009e2000c10112c */
[----:B------:R-:W-:Y:S01]  /*5c1e0*/  ISETP.LT.AND P2, PT, R14, UR4, !P0 ;  /* 0x000000040e007c0c */ /* 0x000fe2000c741270 */
[----:B------:R-:W-:Y:S02]  /*5c1f0*/  ULDC UR4, c[0x0][0x22c] ;  /* 0x00008b0000047ab9 */ /* 0x000fe40000000800 */
[----:B------:R2:W-:Y:S01]  /*5c200*/  @P5 STG.E.U8 desc[UR44][R16.64], R67 ;  /* 0x0000004310005986 */ /* 0x0005e2000c10112c */
[C---:B------:R-:W-:Y:S02]  /*5c210*/  IADD3 R14, P5, R0.reuse, R2, RZ ;  /* 0x00000002000e7210 */ /* 0x040fe40007fbe0ff */
[----:B------:R-:W3:Y:S02]  /*5c220*/  LDC R29, c[0x0][0x248] ;  /* 0x00009200ff1d7b82 */ /* 0x000ee40000000800 */
[----:B------:R-:W-:Y:S01]  /*5c230*/  LEA.HI.X.SX32 R15, R0, R5, 0x1, P5 ;  /* 0x00000005000f7211 */ /* 0x000fe200028f0eff */
[----:B0-----:R-:W-:Y:S01]  /*5c240*/  IMAD R0, R25, 0x2, R0 ;  /* 0x0000000219007824 */ /* 0x001fe200078e0200 */
[----:B----4-:R-:W-:-:S02]  /*5c250*/  PRMT R19, R60, 0x7770, RZ ;  /* 0x000077703c137816 */ /* 0x010fc400000000ff */
[----:B------:R-:W-:Y:S01]  /*5c260*/  ISETP.LT.AND P1, PT, R10, UR4, !P0 ;  /* 0x000000040a007c0c */ /* 0x000fe2000c721270 */
[----:B-1----:R-:W-:Y:S01]  /*5c270*/  IMAD R10, R21, 0x2, R0 ;  /* 0x00000002150a7824 */ /* 0x002fe200078e0200 */
[----:B------:R-:W0:Y:S01]  /*5c280*/  LDC R20, c[0x0][0x248] ;  /* 0x00009200ff147b82 */ /* 0x000e220000000800 */
[----:B------:R1:W-:Y:S01]  /*5c290*/  @P4 STG.E.U8 desc[UR44][R14.64], R19 ;  /* 0x000000130e004986 */ /* 0x0003e2000c10112c */
[CC--:B------:R-:W-:Y:S01]  /*5c2a0*/  IADD3 R12, P4, R0.reuse, R2.reuse, RZ ;  /* 0x00000002000c7210 */ /* 0x0c0fe20007f9e0ff */
[----:B------:R-:W-:Y:S01]  /*5c2b0*/  ULDC UR4, c[0x0][0x22c] ;  /* 0x00008b0000047ab9 */ /* 0x000fe20000000800 */
[----:B------:R-:W-:Y:S02]  /*5c2c0*/  PRMT R25, R61, 0x7770, RZ ;  /* 0x000077703d197816 */ /* 0x000fe400000000ff */
[----:B------:R-:W-:Y:S01]  /*5c2d0*/  LEA.HI.X.SX32 R13, R0, R5, 0x1, P4 ;  /* 0x00000005000d7211 */ /* 0x000fe200020f0eff */
[----:B--2---:R-:W-:Y:S01]  /*5c2e0*/  IMAD R0, R23, 0x2, R10 ;  /* 0x0000000217007824 */ /* 0x004fe200078e020a */
[----:B------:R-:W-:-:S03]  /*5c2f0*/  IADD3 R16, P4, R10, R2, RZ ;  /* 0x000000020a107210 */ /* 0x000fc60007f9e0ff */
[----:B------:R2:W-:Y:S01]  /*5c300*/  @P6 STG.E.U8 desc[UR44][R12.64], R25 ;  /* 0x000000190c006986 */ /* 0x0005e2000c10112c */
[-C--:B------:R-:W-:Y:S01]  /*5c310*/  LEA.HI.X.SX32 R17, R10, R5.reuse, 0x1, P4 ;  /* 0x000000050a117211 */ /* 0x080fe200020f0eff */
[----:B---3--:R-:W-:Y:S01]  /*5c320*/  IMAD R10, R27, 0x2, R0 ;  /* 0x000000021b0a7824 */ /* 0x008fe200078e0200 */
[CC--:B-1----:R-:W-:Y:S01]  /*5c330*/  IADD3 R14, P6, R0.reuse, R2.reuse, RZ ;  /* 0x00000002000e7210 */ /* 0x0c2fe20007fde0ff */
[----:B------:R-:W1:Y:S03]  /*5c340*/  LDC R27, c[0x0][0x248] ;  /* 0x00009200ff1b7b82 */ /* 0x000e660000000800 */
[-C--:B------:R-:W-:Y:S01]  /*5c350*/  LEA.HI.X.SX32 R15, R0, R5.reuse, 0x1, P6 ;  /* 0x00000005000f7211 */ /* 0x080fe200030f0eff */
[----:B------:R-:W-:Y:S01]  /*5c360*/  IMAD R0, R29, 0x2, R10 ;  /* 0x000000021d007824 */ /* 0x000fe200078e020a */
[----:B------:R-:W-:Y:S02]  /*5c370*/  IADD3 R18, P6, R10, R2, RZ ;  /* 0x000000020a127210 */ /* 0x000fe40007fde0ff */
[----:B------:R-:W-:Y:S01]  /*5c380*/  PRMT R21, R62, 0x7770, RZ ;  /* 0x000077703e157816 */ /* 0x000fe200000000ff */
[----:B--2---:R-:W2:Y:S01]  /*5c390*/  LDC R25, c[0x0][0x248] ;  /* 0x00009200ff197b82 */ /* 0x004ea20000000800 */
[----:B------:R-:W-:-:S02]  /*5c3a0*/  LEA.HI.X.SX32 R19, R10, R5, 0x1, P6 ;  /* 0x000000050a137211 */ /* 0x000fc400030f0eff */
[C---:B------:R-:W-:Y:S02]  /*5c3b0*/  IADD3 R12, P6, R0.reuse, R2, RZ ;  /* 0x00000002000c7210 */ /* 0x040fe40007fde0ff */
[----:B------:R-:W-:Y:S01]  /*5c3c0*/  PRMT R23, R63, 0x7770, RZ ;  /* 0x000077703f177816 */ /* 0x000fe200000000ff */
[----:B------:R3:W-:Y:S01]  /*5c3d0*/  @P3 STG.E.U8 desc[UR44][R16.64], R21 ;  /* 0x0000001510003986 */ /* 0x0007e2000c10112c */
[----:B------:R-:W-:Y:S01]  /*5c3e0*/  ISETP.LT.AND P5, PT, R157, UR4, !P0 ;  /* 0x000000049d007c0c */ /* 0x000fe2000c7a1270 */
[----:B------:R-:W-:Y:S01]  /*5c3f0*/  ULDC UR4, c[0x0][0x22c] ;  /* 0x00008b0000047ab9 */ /* 0x000fe20000000800 */
[----:B------:R-:W-:Y:S01]  /*5c400*/  LEA.HI.X.SX32 R13, R0, R5, 0x1, P6 ;  /* 0x00000005000d7211 */ /* 0x000fe200030f0eff */
[----:B------:R-:W-:Y:S01]  /*5c410*/  IMAD R0, R31, 0x2, R0 ;  /* 0x000000021f007824 */ /* 0x000fe200078e0200 */
[----:B------:R-:W-:Y:S01]  /*5c420*/  ISETP.LT.AND P4, PT, R161, UR4, !P0 ;  /* 0x00000004a1007c0c */ /* 0x000fe2000c781270 */
[----:B------:R4:W-:Y:S01]  /*5c430*/  @P2 STG.E.U8 desc[UR44][R14.64], R23 ;  /* 0x000000170e002986 */ /* 0x0009e2000c10112c */
[----:B------:R-:W-:Y:S01]  /*5c440*/  ULDC UR4, c[0x0][0x22c] ;  /* 0x00008b0000047ab9 */ /* 0x000fe20000000800 */
[----:B------:R-:W0:Y:S01]  /*5c450*/  LDC R29, c[0x0][0x248] ;  /* 0x00009200ff1d7b82 */ /* 0x000e220000000800 */
[----:B---3--:R-:W-:-:S02]  /*5c460*/  PRMT R21, R60, 0x7771, RZ ;  /* 0x000077713c157816 */ /* 0x008fc400000000ff */
[----:B------:R-:W-:Y:S01]  /*5c470*/  ISETP.LT.AND P3, PT, R162, UR4, !P0 ;  /* 0x00000004a2007c0c */ /* 0x000fe2000c761270 */
[----:B------:R-:W-:-:S04]  /*5c480*/  ULDC UR4, c[0x0][0x22c] ;  /* 0x00008b0000047ab9 */ /* 0x000fc80000000800 */
[----:B------:R-:W3:Y:S01]  /*5c490*/  LDC R16, c[0x0][0x248] ;  /* 0x00009200ff107b82 */ /* 0x000ee20000000800 */
[----:B------:R1:W-:Y:S01]  /*5c4a0*/  @P1 STG.E.U8 desc[UR44][R18.64], R21 ;  /* 0x0000001512001986 */ /* 0x0003e2000c10112c */
[----:B----4-:R-:W-:-:S06]  /*5c4b0*/  IADD3 R14, P1, R0, R2, RZ ;  /* 0x00000002000e7210 */ /* 0x010fcc0007f3e0ff */
[----:B------:R-:W4:Y:S01]  /*5c4c0*/  LDC R23, c[0x0][0x248] ;  /* 0x00009200ff177b82 */ /* 0x000f220000000800 */
[----:B------:R-:W-:Y:S01]  /*5c4d0*/  ISETP.LT.AND P2, PT, R163, UR4, !P0 ;  /* 0x00000004a3007c0c */ /* 0x000fe2000c741270 */
[----:B------:R-:W-:Y:S01]  /*5c4e0*/  ULDC UR4, c[0x0][0x248] ;  /* 0x0000920000047ab9 */ /* 0x000fe20000000800 */
[----:B------:R-:W-:Y:S02]  /*5c4f0*/  PRMT R17, R61, 0x7771, RZ ;  /* 0x000077713d117816 */ /* 0x000fe400000000ff */
[C---:B------:R-:W-:Y:S01]  /*5c500*/  ISETP.LT.AND P6, PT, R11.reuse, UR6, !P0 ;  /* 0x000000060b007c0c */ /* 0x040fe2000c7c1270 */
[----:B------:R-:W-:Y:S01]  /*5c510*/  IMAD R11, R11, UR4, RZ ;  /* 0x000000040b0b7c24 */ /* 0x000fe2000f8e02ff */
[-C--:B------:R-:W-:Y:S01]  /*5c520*/  LEA.HI.X.SX32 R15, R0, R5.reuse, 0x1, P1 ;  /* 0x00000005000f7211 */ /* 0x080fe200008f0eff */
[----:B------:R-:W0:Y:S01]  /*5c530*/  LDC R31, c[0x0][0x248] ;  /* 0x00009200ff1f7b82 */ /* 0x000e220000000800 */
[----:B-1----:R-:W-:Y:S01]  /*5c540*/  PRMT R19, R62, 0x7771, RZ ;  /* 0x000077713e137816 */ /* 0x002fe200000000ff */
[----:B------:R1:W-:Y:S01]  /*5c550*/  @P5 STG.E.U8 desc[UR44][R12.64], R17 ;  /* 0x000000110c005986 */ /* 0x0003e2000c10112c */
[----:B------:R-:W-:Y:S01]  /*5c560*/  ULDC UR4, c[0x0][0x22c] ;  /* 0x00008b0000047ab9 */ /* 0x000fe20000000800 */
[----:B------:R-:W-:Y:S01]  /*5c570*/  PRMT R21, R61, 0x7772, RZ ;  /* 0x000077723d157816 */ /* 0x000fe200000000ff */
[----:B------:R-:W-:Y:S01]  /*5c580*/  ULDC UR6, c[0x0][0x22c] ;  /* 0x00008b0000067ab9 */ /* 0x000fe20000000800 */
[----:B------:R4:W-:Y:S01]  /*5c590*/  @P4 STG.E.U8 desc[UR44][R14.64], R19 ;  /* 0x000000130e004986 */ /* 0x0009e2000c10112c */
[----:B------:R-:W-:Y:S01]  /*5c5a0*/  IADD3 R10, P4, R11, R2, RZ ;  /* 0x000000020b0a7210 */ /* 0x000fe20007f9e0ff */
[----:B--2---:R-:W-:Y:S01]  /*5c5b0*/  IMAD R0, R25, 0x4, R0 ;  /* 0x0000000419007824 */ /* 0x004fe200078e0200 */
[----:B------:R-:W2:Y:S02]  /*5c5c0*/  LDC R18, c[0x0][0x248] ;  /* 0x00009200ff127b82 */ /* 0x000ea40000000800 */
[----:B------:R-:W-:-:S02]  /*5c5d0*/  LEA.HI.X.SX32 R11, R11, R5, 0x1, P4 ;  /* 0x000000050b0b7211 */ /* 0x000fc400020f0eff */
[----:B-1----:R-:W-:-:S04]  /*5c5e0*/  PRMT R17, R63, 0x7771, RZ ;  /* 0x000077713f117816 */ /* 0x002fc800000000ff */
[----:B------:R-:W1:Y:S01]  /*5c5f0*/  LDC R25, c[0x0][0x248] ;  /* 0x00009200ff197b82 */ /* 0x000e620000000800 */
[----:B------:R3:W-:Y:S01]  /*5c600*/  @P6 STG.E.U8 desc[UR44][R10.64], R17 ;  /* 0x000000110a006986 */ /* 0x0007e2000c10112c */
[----:B------:R-:W-:Y:S01]  /*5c610*/  IADD3 R12, P6, R0, R2, RZ ;  /* 0x00000002000c7210 */ /* 0x000fe20007fde0ff */
[----:B----4-:R-:W-:-:S03]  /*5c620*/  IMAD R15, R23, 0x2, R0 ;  /* 0x00000002170f7824 */ /* 0x010fc600078e0200 */
[----:B------:R-:W-:Y:S01]  /*5c630*/  LEA.HI.X.SX32 R13, R0, R5, 0x1, P6 ;  /* 0x00000005000d7211 */ /* 0x000fe200030f0eff */
[----:B---3--:R-:W-:Y:S01]  /*5c640*/  IMAD R0, R16, 0x2, R15 ;  /* 0x0000000210007824 */ /* 0x008fe200078e020f */
[----:B------:R-:W-:-:S03]  /*5c650*/  IADD3 R14, P6, R15, R2, RZ ;  /* 0x000000020f0e7210 */ /* 0x000fc60007fde0ff */
[----:B------:R-:W-:Y:S02]  /*5c660*/  IMAD R17, R27, 0x2, R0 ;  /* 0x000000021b117824 */ /* 0x000fe400078e0200 */
[----:B------:R-:W3:Y:S01]  /*5c670*/  LDC R27, c[0x0][0x248] ;  /* 0x00009200ff1b7b82 */ /* 0x000ee20000000800 */
[----:B------:R-:W-:Y:S02]  /*5c680*/  LEA.HI.X.SX32 R15, R15, R5, 0x1, P6 ;  /* 0x000000050f0f7211 */ /* 0x000fe400030f0eff */
[----:B------:R-:W-:Y:S01]  /*5c690*/  ISETP.LT.AND P1, PT, R165, UR7, !P0 ;  /* 0x00000007a5007c0c */ /* 0x000fe2000c721270 */
[----:B------:R-:W-:Y:S01]  /*5c6a0*/  ULDC UR7, c[0x0][0x22c] ;  /* 0x00008b0000077ab9 */ /* 0x000fe20000000800 */
[----:B------:R-:W-:Y:S02]  /*5c6b0*/  IADD3 R10, P6, R0, R2, RZ ;  /* 0x00000002000a7210 */ /* 0x000fe40007fde0ff */
[----:B------:R-:W-:Y:S01]  /*5c6c0*/  ISETP.LT.AND P5, PT, R167, UR4, !P0 ;  /* 0x00000004a7007c0c */ /* 0x000fe2000c7a1270 */
[----:B------:R-:W-:Y:S01]  /*5c6d0*/  ULDC UR4, c[0x0][0x22c] ;  /* 0x00008b0000047ab9 */ /* 0x000fe20000000800 */
[----:B------:R-:W-:-:S02]  /*5c6e0*/  PRMT R23, R60, 0x7772, RZ ;  /* 0x000077723c177816 */ /* 0x000fc400000000ff */
[-C--:B------:R-:W-:Y:S01]  /*5c6f0*/  LEA.HI.X.SX32 R11, R0, R5.reuse, 0x1, P6 ;  /* 0x00000005000b7211 */ /* 0x080fe200030f0eff */
[----:B--2---:R-:W-:Y:S01]  /*5c700*/  IMAD R0, R18, 0x2, R17 ;  /* 0x0000000212007824 */ /* 0x004fe200078e0211 */
[----:B------:R-:W-:Y:S01]  /*5c710*/  IADD3 R16, P6, R17, R2, RZ ;  /* 0x0000000211107210 */ /* 0x000fe20007fde0ff */
[----:B------:R-:W-:Y:S01]  /*5c720*/  @P3 STG.E.U8 desc[UR44][R12.64], R23 ;  /* 0x000000170c003986 */ /* 0x000fe2000c10112c */
[----:B------:R-:W-:Y:S01]  /*5c730*/  PRMT R19, R62, 0x7772, RZ ;  /* 0x000077723e137816 */ /* 0x000fe200000000ff */
[----:B-1----:R-:W-:Y:S01]  /*5c740*/  IMAD R18, R25, 0x2, R0 ;  /* 0x0000000219127824 */ /* 0x002fe200078e0200 */
[----:B------:R-:W-:Y:S01]  /*5c750*/  LEA.HI.X.SX32 R17, R17, R5, 0x1, P6 ;  /* 0x0000000511117211 */ /* 0x000fe200030f0eff */
[----:B------:R1:W-:Y:S01]  /*5c760*/  @P2 STG.E.U8 desc[UR44][R14.64], R21 ;  /* 0x000000150e002986 */ /* 0x0003e2000c10112c */
[----:B------:R-:W-:Y:S01]  /*5c770*/  ISETP.LT.AND P4, PT, R169, UR6, !P0 ;  /* 0x00000006a9007c0c */ /* 0x000fe2000c781270 */
[----:B------:R-:W-:Y:S01]  /*5c780*/  ULDC UR6, c[0x0][0x22c] ;  /* 0x00008b0000067ab9 */ /* 0x000fe20000000800 */
[----:B------:R-:W-:Y:S01]  /*5c790*/  ISETP.LT.AND P3, PT, R170, UR4, !P0 ;  /* 0x00000004aa007c0c */ /* 0x000fe2000c761270 */
[----:B------:R2:W-:Y:S01]  /*5c7a0*/  @P1 STG.E.U8 desc[UR44][R10.64], R19 ;  /* 0x000000130a001986 */ /* 0x0005e2000c10112c */
[----:B------:R-:W-:Y:S01]  /*5c7b0*/  ULDC UR4, c[0x0][0x22c] ;  /* 0x00008b0000047ab9 */ /* 0x000fe20000000800 */
[----:B------:R-:W-:Y:S01]  /*5c7c0*/  PRMT R61, R61, 0x7773, RZ ;  /* 0x000077733d3d7816 */ /* 0x000fe200000000ff */
[----:B------:R-:W4:Y:S01]  /*5c7d0*/  LDC R25, c[0x0][0x248] ;  /* 0x00009200ff197b82 */ /* 0x000f220000000800 */
[----:B-1----:R-:W-:-:S02]  /*5c7e0*/  PRMT R21, R63, 0x7772, RZ ;  /* 0x000077723f157816 */ /* 0x002fc400000000ff */
[----:B------:R-:W-:-:S05]  /*5c7f0*/  IADD3 R12, P6, R0, R2, RZ ;  /* 0x00000002000c7210 */ /* 0x000fca0007fde0ff */
[----:B------:R-:W1:Y:S01]  /*5c800*/  LDC R23, c[0x0][0x248] ;  /* 0x00009200ff177b82 */ /* 0x000e620000000800 */
[----:B------:R0:W-:Y:S01]  /*5c810*/  @P5 STG.E.U8 desc[UR44][R16.64], R21 ;  /* 0x0000001510005986 */ /* 0x0001e2000c10112c */
[-C--:B------:R-:W-:Y:S02]  /*5c820*/  IADD3 R14, P5, R18, R2.reuse, RZ ;  /* 0x00000002120e7210 */ /* 0x080fe40007fbe0ff */
[----:B------:R-:W-:Y:S01]  /*5c830*/  ISETP.LT.AND P2, PT, R175, UR4, !P0 ;  /* 0x00000004af007c0c */ /* 0x000fe2000c741270 */
[----:B------:R-:W-:Y:S01]  /*5c840*/  ULDC UR4, c[0x0][0x22c] ;  /* 0x00008b0000047ab9 */ /* 0x000fe20000000800 */
[-C--:B------:R-:W-:Y:S02]  /*5c850*/  LEA.HI.X.SX32 R13, R0, R5.reuse, 0x1, P6 ;  /* 0x00000005000d7211 */ /* 0x080fe400030f0eff */
[----:B--2---:R-:W-:Y:S02]  /*5c860*/  PRMT R19, R60, 0x7773, RZ ;  /* 0x000077733c137816 */ /* 0x004fe400000000ff */
[----:B------:R-:W-:Y:S01]  /*5c870*/  ISETP.LT.AND P1, PT, R177, UR4, !P0 ;  /* 0x00000004b1007c0c */ /* 0x000fe2000c721270 */
[----:B------:R-:W-:Y:S01]  /*5c880*/  ULDC UR4, c[0x0][0x22c] ;  /* 0x00008b0000047ab9 */ /* 0x000fe20000000800 */
[-C--:B------:R-:W-:Y:S01]  /*5c890*/  LEA.HI.X.SX32 R15, R18, R5.reuse, 0x1, P5 ;  /* 0x00000005120f7211 */ /* 0x080fe200028f0eff */
[----:B---3--:R-:W-:Y:S01]  /*5c8a0*/  IMAD R18, R27, 0x2, R18 ;  /* 0x000000021b127824 */ /* 0x008fe200078e0212 */
[----:B------:R-:W-:Y:S01]  /*5c8b0*/  ISETP.LT.AND P6, PT, R178, UR4, !P0 ;  /* 0x00000004b2007c0c */ /* 0x000fe2000c7c1270 */
[----:B------:R2:W-:Y:S01]  /*5c8c0*/  @P4 STG.E.U8 desc[UR44][R12.64], R19 ;  /* 0x000000130c004986 */ /* 0x0005e2000c10112c */
[----:B------:R-:W-:Y:S01]  /*5c8d0*/  ULDC UR4, c[0x0][0x248] ;  /* 0x0000920000047ab9 */ /* 0x000fe20000000800 */
[C---:B------:R-:W-:Y:S01]  /*5c8e0*/  ISETP.LT.AND P4, PT, R9.reuse, UR6, !P0 ;  /* 0x0000000609007c0c */ /* 0x040fe2000c781270 */
[----:B------:R-:W-:Y:S01]  /*5c8f0*/  IMAD R9, R9, UR4, RZ ;  /* 0x0000000409097c24 */ /* 0x000fe2000f8e02ff */
[----:B------:R3:W-:Y:S01]  /*5c900*/  @P3 STG.E.U8 desc[UR44][R14.64], R61 ;  /* 0x0000003d0e003986 */ /* 0x0007e2000c10112c */
[-C--:B------:R-:W-:Y:S01]  /*5c910*/  IADD3 R10, P3, R18, R2.reuse, RZ ;  /* 0x00000002120a7210 */ /* 0x080fe20007f7e0ff */
[----:B0-----:R-:W0:Y:S01]  /*5c920*/  LDC R21, c[0x0][0x248] ;  /* 0x00009200ff157b82 */ /* 0x001e220000000800 */
[----:B------:R-:W-:Y:S01]  /*5c930*/  PRMT R17, R62, 0x7773, RZ ;  /* 0x000077733e117816 */ /* 0x000fe200000000ff */
[----:B------:R-:W-:Y:S01]  /*5c940*/  ULDC UR4, c[0x0][0x22c] ;  /* 0x00008b0000047ab9 */ /* 0x000fe20000000800 */
[----:B------:R-:W-:Y:S01]  /*5c950*/  LEA.HI.X.SX32 R11, R18, R5, 0x1, P3 ;  /* 0x00000005120b7211 */ /* 0x000fe200018f0eff */
[----:B------:R-:W-:Y:S01]  /*5c960*/  ULDC UR6, c[0x0][0x22c] ;  /* 0x00008b0000067ab9 */ /* 0x000fe20000000800 */
[----:B--2---:R-:W-:-:S03]  /*5c970*/  IADD3 R12, P3, R9, R2, RZ ;  /* 0x00000002090c7210 */ /* 0x004fc60007f7e0ff */
[----:B------:R-:W2:Y:S01]  /*5c980*/  LDC R19, c[0x0][0x248] ;  /* 0x00009200ff137b82 */ /* 0x000ea20000000800 */
[----:B------:R-:W-:Y:S01]  /*5c990*/  LEA.HI.X.SX32 R13, R9, R5, 0x1, P3 ;  /* 0x00000005090d7211 */ /* 0x000fe200018f0eff */
[----:B-1----:R-:W-:Y:S01]  /*5c9a0*/  IMAD R18, R23, 0x4, R18 ;  /* 0x0000000417127824 */ /* 0x002fe200078e0212 */
[----:B------:R-:W-:-:S05]  /*5c9b0*/  PRMT R63, R63, 0x7773, RZ ;  /* 0x000077733f3f7816 */ /* 0x000fca00000000ff */
[----:B------:R-:W1:Y:S01]  /*5c9c0*/  LDC R9, c[0x0][0x248] ;  /* 0x00009200ff097b82 */ /* 0x000e620000000800 */
[----:B------:R4:W-:Y:S04]  /*5c9d0*/  @P2 STG.E.U8 desc[UR44][R10.64], R17 ;  /* 0x000000110a002986 */ /* 0x0009e8000c10112c */
[----:B------:R1:W-:Y:S03]  /*5c9e0*/  @P4 STG.E.U8 desc[UR44][R12.64], R63 ;  /* 0x0000003f0c004986 */ /* 0x0003e6000c10112c */
[----:B------:R-:W1:Y:S01]  /*5c9f0*/  LDC R16, c[0x0][0x248] ;  /* 0x00009200ff107b82 */ /* 0x000e620000000800 */
[----:B---3--:R-:W-:-:S04]  /*5ca00*/  IADD3 R14, P4, R18, R2, RZ ;  /* 0x00000002120e7210 */ /* 0x008fc80007f9e0ff */
[-C--:B------:R-:W-:Y:S01]  /*5ca10*/  LEA.HI.X.SX32 R15, R18, R5.reuse, 0x1, P4 ;  /* 0x00000005120f7211 */ /* 0x080fe200020f0eff */
[----:B0-----:R-:W-:Y:S01]  /*5ca20*/  IMAD R18, R21, 0x2, R18 ;  /* 0x0000000215127824 */ /* 0x001fe200078e0212 */
[----:B----4-:R-:W-:Y:S01]  /*5ca30*/  PRMT R17, R52, 0x7770, RZ ;  /* 0x0000777034117816 */ /* 0x010fe200000000ff */
[----:B------:R-:W0:Y:S02]  /*5ca40*/  LDC R27, c[0x0][0x248] ;  /* 0x00009200ff1b7b82 */ /* 0x000e240000000800 */
[----:B--2---:R-:W-:Y:S02]  /*5ca50*/  IMAD R0, R19, 0x2, R18 ;  /* 0x0000000213007824 */ /* 0x004fe400078e0212 */
[----:B------:R2:W-:Y:S01]  /*5ca60*/  @P1 STG.E.U8 desc[UR44][R14.64], R17 ;  /* 0x000000110e001986 */ /* 0x0005e2000c10112c */
[C---:B------:R-:W-:Y:S02]  /*5ca70*/  IADD3 R10, P1, R18.reuse, R2, RZ ;  /* 0x00000002120a7210 */ /* 0x040fe40007f3e0ff */
[----:B------:R-:W-:Y:S01]  /*5ca80*/  PRMT R21, R53, 0x7770, RZ ;  /* 0x0000777035157816 */ /* 0x000fe200000000ff */
[----:B-1----:R-:W-:Y:S01]  /*5ca90*/  IMAD R9, R9, 0x2, R0 ;  /* 0x0000000209097824 */ /* 0x002fe200078e0200 */
[----:B------:R-:W-:-:S02]  /*5caa0*/  LEA.HI.X.SX32 R11, R18, R5, 0x1, P1 ;  /* 0x00000005120b7211 */ /* 0x000fc400008f0eff */
[----:B------:R-:W-:Y:S01]  /*5cab0*/  ISETP.LT.AND P5, PT, R179, UR7, !P0 ;  /* 0x00000007b3007c0c */ /* 0x000fe2000c7a1270 */
[----:B------:R-:W-:Y:S01]  /*5cac0*/  ULDC UR7, c[0x0][0x22c] ;  /* 0x00008b0000077ab9 */ /* 0x000fe20000000800 */
[----:B------:R-:W-:Y:S02]  /*5cad0*/  ISETP.LT.AND P3, PT, R181, UR4, !P0 ;  /* 0x00000004b5007c0c */ /* 0x000fe4000c761270 */
[CC--:B------:R-:W-:Y:S01]  /*5cae0*/  IADD3 R12, P1, R0.reuse, R2.reuse, RZ ;  /* 0x00000002000c7210 */ /* 0x0c0fe20007f3e0ff */
[----:B------:R1:W-:Y:S01]  /*5caf0*/  @P6 STG.E.U8 desc[UR44][R10.64], R21 ;  /* 0x000000150a006986 */ /* 0x0003e2000c10112c */
[----:B--2---:R-:W-:Y:S01]  /*5cb00*/  IADD3 R14, P6, R9, R2, RZ ;  /* 0x00000002090e7210 */ /* 0x004fe20007fde0ff */
[----:B------:R-:W-:Y:S01]  /*5cb10*/  ULDC UR4, c[0x0][0x22c] ;  /* 0x00008b0000047ab9 */ /* 0x000fe20000000800 */
[----:B------:R-:W-:Y:S01]  /*5cb20*/  LEA.HI.X.SX32 R13, R0, R5, 0x1, P1 ;  /* 0x00000005000d7211 */ /* 0x000fe200008f0eff */
[----:B------:R-:W-:Y:S01]  /*5cb30*/  IMAD R0, R16, 0x2, R9 ;  /* 0x0000000210007824 */ /* 0x000fe200078e0209 */
[----:B------:R-:W-:-:S02]  /*5cb40*/  PRMT R19, R54, 0x7770, RZ ;  /* 0x0000777036137816 */ /* 0x000fc400000000ff */
[-C--:B------:R-:W-:Y:S01]  /*5cb50*/  LEA.HI.X.SX32 R15, R9, R5.reuse, 0x1, P6 ;  /* 0x00000005090f7211 */ /* 0x080fe200030f0eff */
[----:B------:R-:W-:Y:S01]  /*5cb60*/  IMAD R9, R25, 0x2, R0 ;  /* 0x0000000219097824 */ /* 0x000fe200078e0200 */
[----:B------:R-:W-:Y:S01]  /*5cb70*/  PRMT R23, R55, 0x7770, RZ ;  /* 0x0000777037177816 */ /* 0x000fe200000000ff */
[----:B------:R-:W2:Y:S01]  /*5cb80*/  LDC R25, c[0x0][0x248] ;  /* 0x00009200ff197b82 */ /* 0x000ea20000000800 */
[----:B------:R-:W-:Y:S01]  /*5cb90*/  ISETP.LT.AND P2, PT, R183, UR4, !P0 ;  /* 0x00000004b7007c0c */ /* 0x000fe2000c741270 */
[----:B------:R-:W-:Y:S01]  /*5cba0*/  @P5 STG.E.U8 desc[UR44][R12.64], R19 ;  /* 0x000000130c005986 */ /* 0x000fe2000c10112c */
[----:B------:R-:W-:Y:S01]  /*5cbb0*/  IADD3 R16, P6, R0, R2, RZ ;  /* 0x0000000200107210 */ /* 0x000fe20007fde0ff */
[----:B------:R-:W-:Y:S02]  /*5cbc0*/  ULDC UR4, c[0x0][0x22c] ;  /* 0x00008b0000047ab9 */ /* 0x000fe40000000800 */
[----:B------:R3:W-:Y:S01]  /*5cbd0*/  @P3 STG.E.U8 desc[UR44][R14.64], R23 ;  /* 0x000000170e003986 */ /* 0x0007e2000c10112c */
[----:B------:R-:W-:Y:S01]  /*5cbe0*/  ISETP.LT.AND P4, PT, R184, UR4, !P0 ;  /* 0x00000004b8007c0c */ /* 0x000fe2000c781270 */
[----:B------:R-:W-:Y:S01]  /*5cbf0*/  ULDC UR4, c[0x0][0x22c] ;  /* 0x00008b0000047ab9 */ /* 0x000fe20000000800 */
[----:B------:R-:W-:Y:S01]  /*5cc00*/  LEA.HI.X.SX32 R17, R0, R5, 0x1, P6 ;  /* 0x0000000500117211 */ /* 0x000fe200030f0eff */
[----:B------:R-:W-:Y:S01]  /*5cc10*/  IMAD R0, R20, 0x2, R9 ;  /* 0x0000000214007824 */ /* 0x000fe200078e0209 */
[----:B-1----:R-:W-:-:S02]  /*5cc20*/  PRMT R21, R52, 0x7771, RZ ;  /* 0x0000777134157816 */ /* 0x002fc400000000ff */
[----:B------:R-:W-:Y:S01]  /*5cc30*/  ISETP.LT.AND P1, PT, R187, UR4, !P0 ;  /* 0x00000004bb007c0c */ /* 0x000fe2000c721270 */
[----:B------:R-:W-:Y:S01]  /*5cc40*/  ULDC UR4, c[0x0][0x22c] ;  /* 0x00008b0000047ab9 */ /* 0x000fe20000000800 */
[----:B---3--:R-:W1:Y:S01]  /*5cc50*/  LDC R23, c[0x0][0x248] ;  /* 0x00009200ff177b82 */ /* 0x008e620000000800 */
[----:B------:R-:W-:Y:S01]  /*5cc60*/  ISETP.LT.AND P5, PT, R189, UR4, !P0 ;  /* 0x00000004bd007c0c */ /* 0x000fe2000c7a1270 */
[----:B------:R3:W-:Y:S01]  /*5cc70*/  @P2 STG.E.U8 desc[UR44][R16.64], R21 ;  /* 0x0000001510002986 */ /* 0x0007e2000c10112c */
[-C--:B------:R-:W-:Y:S01]  /*5cc80*/  IADD3 R10, P6, R9, R2.reuse, RZ ;  /* 0x00000002090a7210 */ /* 0x080fe20007fde0ff */
[----:B------:R-:W-:Y:S01]  /*5cc90*/  ULDC UR4, c[0x0][0x22c] ;  /* 0x00008b0000047ab9 */ /* 0x000fe20000000800 */
[----:B------:R-:W-:Y:S02]  /*5cca0*/  IADD3 R12, P2, R0, R2, RZ ;  /* 0x00000002000c7210 */ /* 0x000fe40007f5e0ff */
[----:B------:R-:W-:Y:S01]  /*5ccb0*/  ISETP.LT.AND P3, PT, R193, UR4, !P0 ;  /* 0x00000004c1007c0c */ /* 0x000fe2000c761270 */
[----:B------:R-:W4:Y:S01]  /*5ccc0*/  LDC R14, c[0x0][0x248] ;  /* 0x00009200ff0e7b82 */ /* 0x000f220000000800 */
[----:B------:R-:W-:Y:S01]  /*5ccd0*/  PRMT R19, R53, 0x7771, RZ ;  /* 0x0000777135137816 */ /* 0x000fe200000000ff */
[----:B------:R-:W-:Y:S01]  /*5cce0*/  ULDC UR4, c[0x0][0x248] ;  /* 0x0000920000047ab9 */ /* 0x000fe20000000800 */
[-C--:B------:R-:W-:Y:S01]  /*5ccf0*/  LEA.HI.X.SX32 R11, R9, R5.reuse, 0x1, P6 ;  /* 0x00000005090b7211 */ /* 0x080fe200030f0eff */
[----:B------:R-:W-:Y:S01]  /*5cd00*/  IMAD R9, R8, UR4, RZ ;  /* 0x0000000408097c24 */ /* 0x000fe2000f8e02ff */
[----:B------:R-:W-:-:S02]  /*5cd10*/  LEA.HI.X.SX32 R13, R0, R5, 0x1, P2 ;  /* 0x00000005000d7211 */ /* 0x000fc400010f0eff */
[----:B---3--:R-:W-:Y:S01]  /*5cd20*/  PRMT R17, R54, 0x7771, RZ ;  /* 0x0000777136117816 */ /* 0x008fe200000000ff */
[----:B------:R-:W3:Y:S01]  /*5cd30*/  LDC R16, c[0x0][0x248] ;  /* 0x00009200ff107b82 */ /* 0x000ee20000000800 */
[----:B------:R-:W-:Y:S01]  /*5cd40*/  ISETP.LT.AND P6, PT, R8, UR6, !P0 ;  /* 0x0000000608007c0c */ /* 0x000fe2000c7c1270 */
[----:B------:R-:W-:Y:S01]  /*5cd50*/  @P4 STG.E.U8 desc[UR44][R10.64], R19 ;  /* 0x000000130a004986 */ /* 0x000fe2000c10112c */
[----:B--2---:R-:W-:Y:S01]  /*5cd60*/  IMAD R0, R25, 0x4, R0 ;  /* 0x0000000419007824 */ /* 0x004fe200078e0200 */
[----:B------:R-:W-:Y:S01]  /*5cd70*/  PRMT R15, R55, 0x7771, RZ ;  /* 0x00007771370f7816 */ /* 0x000fe200000000ff */
[----:B------:R-:W-:Y:S01]  /*5cd80*/  ULDC UR4, c[0x0][0x22c] ;  /* 0x00008b0000047ab9 */ /* 0x000fe20000000800 */
[----:B------:R1:W-:Y:S01]  /*5cd90*/  @P1 STG.E.U8 desc[UR44][R12.64], R17 ;  /* 0x000000110c001986 */ /* 0x0003e2000c10112c */
[C---:B------:R-:W-:Y:S01]  /*5cda0*/  IADD3 R8, P1, R9.reuse, R2, RZ ;  /* 0x0000000209087210 */ /* 0x040fe20007f3e0ff */
[----:B------:R-:W2:Y:S01]  /*5cdb0*/  LDC R25, c[0x0][0x248] ;  /* 0x00009200ff197b82 */ /* 0x000ea20000000800 */
[----:B------:R-:W-:Y:S01]  /*5cdc0*/  PRMT R21, R52, 0x7772, RZ ;  /* 0x0000777234157816 */ /* 0x000fe200000000ff */
[----:B------:R-:W-:Y:S01]  /*5cdd0*/  ULDC UR6, c[0x0][0x22c] ;  /* 0x00008b0000067ab9 */ /* 0x000fe20000000800 */
[----:B------:R-:W-:Y:S01]  /*5cde0*/  LEA.HI.X.SX32 R9, R9, R5, 0x1, P1 ;  /* 0x0000000509097211 */ /* 0x000fe200008f0eff */
[----:B-1----:R-:W-:-:S04]  /*5cdf0*/  IMAD R13, R23, 0x2, R0 ;  /* 0x00000002170d7824 */ /* 0x002fc800078e0200 */
[----:B------:R-:W1:Y:S01]  /*5ce00*/  LDC R23, c[0x0][0x248] ;  /* 0x00009200ff177b82 */ /* 0x000e620000000800 */
[----:B------:R0:W-:Y:S01]  /*5ce10*/  @P6 STG.E.U8 desc[UR44][R8.64], R15 ;  /* 0x0000000f08006986 */ /* 0x0001e2000c10112c */
[----:B------:R-:W-:-:S04]  /*5ce20*/  IADD3 R10, P6, R0, R2, RZ ;  /* 0x00000002000a7210 */ /* 0x000fc80007fde0ff */
[-C--:B------:R-:W-:Y:S01]  /*5ce30*/  LEA.HI.X.SX32 R11, R0, R5.reuse, 0x1, P6 ;  /* 0x00000005000b7211 */ /* 0x080fe200030f0eff */
[----:B----4-:R-:W-:Y:S01]  /*5ce40*/  IMAD R0, R14, 0x2, R13 ;  /* 0x000000020e007824 */ /* 0x010fe200078e020d */
[-C--:B------:R-:W-:Y:S02]  /*5ce50*/  IADD3 R12, P6, R13, R2.reuse, RZ ;  /* 0x000000020d0c7210 */ /* 0x080fe40007fde0ff */
[----:B------:R-:W-:Y:S02]  /*5ce60*/  ISETP.LT.AND P4, PT, R194, UR7, !P0 ;  /* 0x00000007c2007c0c */ /* 0x000fe4000c781270 */
[----:B------:R-:W-:Y:S01]  /*5ce70*/  ISETP.LT.AND P2, PT, R195, UR4, !P0 ;  /* 0x00000004c3007c0c */ /* 0x000fe2000c741270 */
[----:B0-----:R-:W-:Y:S01]  /*5ce80*/  IMAD R15, R27, 0x2, R0 ;  /* 0x000000021b0f7824 */ /* 0x001fe200078e0200 */
[----:B------:R-:W-:Y:S01]  /*5ce90*/  LEA.HI.X.SX32 R13, R13, R5, 0x1, P6 ;  /* 0x000000050d0d7211 */ /* 0x000fe200030f0eff */
[----:B------:R-:W-:Y:S01]  /*5cea0*/  ULDC UR4, c[0x0][0x22c] ;  /* 0x00008b0000047ab9 */ /* 0x000fe20000000800 */
[----:B------:R-:W-:-:S02]  /*5ceb0*/  IADD3 R8, P6, R0, R2, RZ ;  /* 0x0000000200087210 */ /* 0x000fc40007fde0ff */
[----:B------:R-:W-:Y:S01]  /*5cec0*/  PRMT R19, R53, 0x7772, RZ ;  /* 0x0000777235137816 */ /* 0x000fe200000000ff */
[----:B------:R0:W-:Y:S01]  /*5ced0*/  @P5 STG.E.U8 desc[UR44][R10.64], R21 ;  /* 0x000000150a005986 */ /* 0x0001e2000c10112c */
[-C--:B------:R-:W-:Y:S01]  /*5cee0*/  LEA.HI.X.SX32 R9, R0, R5.reuse, 0x1, P6 ;  /* 0x0000000500097211 */ /* 0x080fe200030f0eff */
[----:B---3--:R-:W-:Y:S01]  /*5cef0*/  IMAD R0, R16, 0x2, R15 ;  /* 0x0000000210007824 */ /* 0x008fe200078e020f */
[-C--:B------:R-:W-:Y:S01]  /*5cf00*/  IADD3 R14, P6, R15, R2.reuse, RZ ;  /* 0x000000020f0e7210 */ /* 0x080fe20007fde0ff */
[----:B------:R3:W-:Y:S01]  /*5cf10*/  @P3 STG.E.U8 desc[UR44][R12.64], R19 ;  /* 0x000000130c003986 */ /* 0x0007e2000c10112c */
[----:B------:R-:W-:Y:S01]  /*5cf20*/  ISETP.LT.AND P5, PT, R199, UR4, !P0 ;  /* 0x00000004c7007c0c */ /* 0x000fe2000c7a1270 */
[----:B------:R-:W-:Y:S01]  /*5cf30*/  ULDC UR4, c[0x0][0x22c] ;  /* 0x00008b0000047ab9 */ /* 0x000fe20000000800 */
[----:B------:R-:W-:Y:S01]  /*5cf40*/  PRMT R17, R54, 0x7772, RZ ;  /* 0x0000777236117816 */ /* 0x000fe200000000ff */
[----:B-1----:R-:W-:Y:S01]  /*5cf50*/  IMAD R18, R23, 0x2, R0 ;  /* 0x0000000217127824 */ /* 0x002fe200078e0200 */
[-C--:B------:R-:W-:Y:S01]  /*5cf60*/  LEA.HI.X.SX32 R15, R15, R5.reuse, 0x1, P6 ;  /* 0x000000050f0f7211 */ /* 0x080fe200030f0eff */
[----:B------:R-:W1:Y:S01]  /*5cf70*/  LDC R23, c[0x0][0x248] ;  /* 0x00009200ff177b82 */ /* 0x000e620000000800 */
[----:B------:R-:W-:Y:S01]  /*5cf80*/  ISETP.LT.AND P1, PT, R197, UR6, !P0 ;  /* 0x00000006c5007c0c */ /* 0x000fe2000c721270 */
[----:B------:R-:W-:Y:S01]  /*5cf90*/  ULDC UR7, c[0x0][0x22c] ;  /* 0x00008b0000077ab9 */ /* 0x000fe20000000800 */
[----:B------:R-:W-:Y:S01]  /*5cfa0*/  ISETP.LT.AND P3, PT, R201, UR4, !P0 ;  /* 0x00000004c9007c0c */ /* 0x000fe2000c761270 */
[----:B------:R-:W-:Y:S01]  /*5cfb0*/  ULDC UR4, c[0x0][0x22c] ;  /* 0x00008b0000047ab9 */ /* 0x000fe20000000800 */
[----:B0-----:R-:W-:Y:S01]  /*5cfc0*/  PRMT R21, R55, 0x7772, RZ ;  /* 0x0000777237157816 */ /* 0x001fe200000000ff */
[----:B------:R0:W-:Y:S01]  /*5cfd0*/  @P4 STG.E.U8 desc[UR44][R8.64], R17 ;  /* 0x0000001108004986 */ /* 0x0001e2000c10112c */
[-C--:B---3--:R-:W-:Y:S01]  /*5cfe0*/  IADD3 R12, P6, R0, R2.reuse, RZ ;  /* 0x00000002000c7210 */ /* 0x088fe20007fde0ff */
[----:B------:R-:W-:Y:S01]  /*5cff0*/  ULDC UR6, c[0x0][0x22c] ;  /* 0x00008b0000067ab9 */ /* 0x000fe20000000800 */
[----:B------:R-:W-:Y:S01]  /*5d000*/  ISETP.LT.AND P4, PT, R202, UR4, !P0 ;  /* 0x00000004ca007c0c */ /* 0x000fe2000c781270 */
[----:B------:R-:W-:Y:S01]  /*5d010*/  ULDC UR4, c[0x0][0x22c] ;  /* 0x00008b0000047ab9 */ /* 0x000fe20000000800 */
[----:B------:R-:W-:Y:S01]  /*5d020*/  LEA.HI.X.SX32 R13, R0, R5, 0x1, P6 ;  /* 0x00000005000d7211 */ /* 0x000fe200030f0eff */
[----:B------:R-:W3:Y:S01]  /*5d030*/  LDS.128 R8, [R4] ;  /* 0x0000000004087984 */ /* 0x000ee20000000c00 */
[----:B------:R-:W-:Y:S01]  /*5d040*/  IADD3 R16, P6, R18, R2, RZ ;  /* 0x0000000212107210 */ /* 0x000fe20007fde0ff */
[----:B------:R-:W4:Y:S02]  /*5d050*/  LDC R27, c[0x0][0x248] ;  /* 0x00009200ff1b7b82 */ /* 0x000f240000000800 */
[----:B------:R2:W-:Y:S01]  /*5d060*/  @P2 STG.E.U8 desc[UR44][R14.64], R21 ;  /* 0x000000150e002986 */ /* 0x0005e2000c10112c */
[----:B------:R-:W-:Y:S01]  /*5d070*/  ISETP.LT.AND P2, PT, R207, UR4, !P0 ;  /* 0x00000004cf007c0c */ /* 0x000fe2000c741270 */
[----:B------:R-:W-:Y:S01]  /*5d080*/  ULDC UR4, c[0x0][0x248] ;  /* 0x0000920000047ab9 */ /* 0x000fe20000000800 */
[----:B------:R-:W-:-:S02]  /*5d090*/  PRMT R19, R52, 0x7773, RZ ;  /* 0x0000777334137816 */ /* 0x000fc400000000ff */
[----:B0-----:R-:W-:Y:S02]  /*5d0a0*/  LEA.HI.X.SX32 R17, R18, R5, 0x1, P6 ;  /* 0x0000000512117211 */ /* 0x001fe400030f0eff */
[----:B------:R-:W-:Y:S02]  /*5d0b0*/  PRMT R53, R53, 0x7773, RZ ;  /* 0x0000777335357816 */ /* 0x000fe400000000ff */
[C---:B------:R-:W-:Y:S01]  /*5d0c0*/  ISETP.LT.AND P6, PT, R7.reuse, UR6, !P0 ;  /* 0x0000000607007c0c */ /* 0x040fe2000c7c1270 */
[----:B------:R-:W-:Y:S01]  /*5d0d0*/  IMAD R7, R7, UR4, RZ ;  /* 0x0000000407077c24 */ /* 0x000fe2000f8e02ff */
[----:B--2---:R-:W0:Y:S01]  /*5d0e0*/  LDC R21, c[0x0][0x248] ;  /* 0x00009200ff157b82 */ /* 0x004e220000000800 */
[----:B------:R2:W-:Y:S01]  /*5d0f0*/  @P1 STG.E.U8 desc[UR44][R12.64], R19 ;  /* 0x000000130c001986 */ /* 0x0005e2000c10112c */
[----:B------:R-:W-:Y:S01]  /*5d100*/  IMAD R18, R25, 0x2, R18 ;  /* 0x0000000219127824 */ /* 0x000fe200078e0212 */
[----:B------:R-:W-:Y:S01]  /*5d110*/  PRMT R55, R55, 0x7773, RZ ;  /* 0x0000777337377816 */ /* 0x000fe200000000ff */
[----:B------:R-:W-:Y:S01]  /*5d120*/  ULDC UR4, c[0x0][0x22c] ;  /* 0x00008b0000047ab9 */ /* 0x000fe20000000800 */
[----:B------:R0:W-:Y:S01]  /*5d130*/  @P5 STG.E.U8 desc[UR44][R16.64], R53 ;  /* 0x0000003510005986 */ /* 0x0001e2000c10112c */
[----:B------:R-:W-:-:S02]  /*5d140*/  ULDC UR6, c[0x0][0x22c] ;  /* 0x00008b0000067ab9 */ /* 0x000fc40000000800 */
[----:B------:R-:W3:Y:S01]  /*5d150*/  LDC R25, c[0x0][0x248] ;  /* 0x00009200ff197b82 */ /* 0x000ee20000000800 */
[----:B--2---:R-:W-:-:S04]  /*5d160*/  IADD3 R12, P5, R7, R2, RZ ;  /* 0x00000002070c7210 */ /* 0x004fc80007fbe0ff */
[----:B------:R-:W-:-:S03]  /*5d170*/  LEA.HI.X.SX32 R13, R7, R5, 0x1, P5 ;  /* 0x00000005070d7211 */ /* 0x000fc600028f0eff */
[----:B------:R-:W2:Y:S01]  /*5d180*/  LDC R7, c[0x0][0x248] ;  /* 0x00009200ff077b82 */ /* 0x000ea20000000800 */
[----:B------:R-:W-:Y:S02]  /*5d190*/  IADD3 R14, P1, R18, R2, RZ ;  /* 0x00000002120e7210 */ /* 0x000fe40007f3e0ff */
[----:B------:R-:W-:Y:S02]  /*5d1a0*/  PRMT R19, R54, 0x7773, RZ ;  /* 0x0000777336137816 */ /* 0x000fe400000000ff */
[----:B------:R-:W-:Y:S01]  /*5d1b0*/  LEA.HI.X.SX32 R15, R18, R5, 0x1, P1 ;  /* 0x00000005120f7211 */ /* 0x000fe200008f0eff */
[----:B-1----:R-:W-:-:S04]  /*5d1c0*/  IMAD R18, R23, 0x4, R18 ;  /* 0x0000000417127824 */ /* 0x002fc800078e0212 */
[----:B------:R1:W-:Y:S01]  /*5d1d0*/  @P3 STG.E.U8 desc[UR44][R14.64], R19 ;  /* 0x000000130e003986 */ /* 0x0003e2000c10112c */
[----:B0-----:R-:W-:-:S03]  /*5d1e0*/  IMAD R0, R21, 0x2, R18 ;  /* 0x0000000215007824 */ /* 0x001fc600078e0212 */
[----:B------:R0:W-:Y:S01]  /*5d1f0*/  @P6 STG.E.U8 desc[UR44][R12.64], R55 ;  /* 0x000000370c006986 */ /* 0x0001e2000c10112c */
[CC--:B------:R-:W-:Y:S01]  /*5d200*/  IADD3 R16, P6, R18.reuse, R2.reuse, RZ ;  /* 0x0000000212107210 */ /* 0x0c0fe20007fde0ff */
[----:B---3--:R-:W-:Y:S02]  /*5d210*/  IMAD R4, R25, 0x2, R0 ;  /* 0x0000000219047824 */ /* 0x008fe400078e0200 */
[----:B------:R-:W3:Y:S01]  /*5d220*/  LDC R25, c[0x0][0x248] ;  /* 0x00009200ff197b82 */ /* 0x000ee20000000800 */
[----:B------:R-:W-:Y:S02]  /*5d230*/  LEA.HI.X.SX32 R17, R18, R5, 0x1, P6 ;  /* 0x0000000512117211 */ /* 0x000fe400030f0eff */
[----:B-1----:R-:W-:-:S04]  /*5d240*/  IADD3 R14, P6, R0, R2, RZ ;  /* 0x00000002000e7210 */ /* 0x002fc80007fde0ff */
[-C--:B------:R-:W-:Y:S01]  /*5d250*/  LEA.HI.X.SX32 R15, R0, R5.reuse, 0x1, P6 ;  /* 0x00000005000f7211 */ /* 0x080fe200030f0eff */
[----:B--2---:R-:W-:Y:S01]  /*5d260*/  IMAD R0, R7, 0x2, R4 ;  /* 0x0000000207007824 */ /* 0x004fe200078e0204 */
[-C--:B0-----:R-:W-:Y:S02]  /*5d270*/  IADD3 R12, P6, R4, R2.reuse, RZ ;  /* 0x00000002040c7210 */ /* 0x081fe40007fde0ff */
[----:B------:R-:W-:Y:S01]  /*5d280*/  ISETP.LT.AND P1, PT, R209, UR7, !P0 ;  /* 0x00000007d1007c0c */ /* 0x000fe2000c721270 */
[----:B------:R-:W-:Y:S01]  /*5d290*/  ULDC UR7, c[0x0][0x22c] ;  /* 0x00008b0000077ab9 */ /* 0x000fe20000000800 */
[----:B------:R-:W-:Y:S02]  /*5d2a0*/  PRMT R23, R8, 0x7770, RZ ;  /* 0x0000777008177816 */ /* 0x000fe400000000ff */
[----:B------:R-:W-:Y:S02]  /*5d2b0*/  LEA.HI.X.SX32 R13, R4, R5, 0x1, P6 ;  /* 0x00000005040d7211 */ /* 0x000fe400030f0eff */
[----:B------:R-:W-:Y:S01]  /*5d2c0*/  ISETP.LT.AND P5, PT, R210, UR4, !P0 ;  /* 0x00000004d2007c0c */ /* 0x000fe2000c7a1270 */
[----:B------:R0:W-:Y:S01]  /*5d2d0*/  @P4 STG.E.U8 desc[UR44][R16.64], R23 ;  /* 0x0000001710004986 */ /* 0x0001e2000c10112c */
[----:B------:R-:W-:Y:S01]  /*5d2e0*/  IADD3 R18, P6, R0, R2, RZ ;  /* 0x0000000200127210 */ /* 0x000fe20007fde0ff */
[----:B------:R-:W-:Y:S01]  /*5d2f0*/  ULDC UR4, c[0x0][0x22c] ;  /* 0x00008b0000047ab9 */ /* 0x000fe20000000800 */
[----:B------:R-:W-:-:S02]  /*5d300*/  PRMT R21, R9, 0x7770, RZ ;  /* 0x0000777009157816 */ /* 0x000fc400000000ff */
[----:B------:R-:W-:Y:S01]  /*5d310*/  LEA.HI.X.SX32 R19, R0, R5, 0x1, P6 ;  /* 0x0000000500137211 */ /* 0x000fe200030f0eff */
[----:B----4-:R-:W-:Y:S01]  /*5d320*/  IMAD R0, R27, 0x2, R0 ;  /* 0x000000021b007824 */ /* 0x010fe200078e0200 */
[----:B------:R-:W-:Y:S01]  /*5d330*/  PRMT R7, R10, 0x7770, RZ ;  /* 0x000077700a077816 */ /* 0x000fe200000000ff */
[----:B0-----:R-:W0:Y:S01]  /*5d340*/  LDC R23, c[0x0][0x248] ;  /* 0x00009200ff177b82 */ /* 0x001e220000000800 */
[----:B------:R-:W-:Y:S01]  /*5d350*/  PRMT R17, R11, 0x7770, RZ ;  /* 0x000077700b117816 */ /* 0x000fe200000000ff */
[----:B------:R-:W-:Y:S01]  /*5d360*/  IMAD R4, R29, 0x2, R0 ;  /* 0x000000021d047824 */ /* 0x000fe200078e0200 */
[----:B------:R-:W-:Y:S01]  /*5d370*/  ISETP.LT.AND P3, PT, R211, UR6, !P0 ;  /* 0x00000006d3007c0c */ /* 0x000fe2000c761270 */
[----:B------:R1:W-:Y:S01]  /*5d380*/  @P2 STG.E.U8 desc[UR44][R14.64], R21 ;  /* 0x000000150e002986 */ /* 0x0003e2000c10112c */
[----:B------:R-:W-:Y:S01]  /*5d390*/  ISETP.LT.AND P4, PT, R213, UR4, !P0 ;  /* 0x00000004d5007c0c */ /* 0x000fe2000c781270 */
[----:B------:R-:W-:Y:S01]  /*5d3a0*/  ULDC UR4, c[0x0][0x22c] ;  /* 0x00008b0000047ab9 */ /* 0x000fe20000000800 */
[----:B------:R-:W-:Y:S01]  /*5d3b0*/  ULDC UR6, c[0x0][0x22c] ;  /* 0x00008b0000067ab9 */ /* 0x000fe20000000800 */
[----:B------:R2:W-:Y:S01]  /*5d3c0*/  @P1 STG.E.U8 desc[UR44][R12.64], R7 ;  /* 0x000000070c001986 */ /* 0x0005e2000c10112c */
[----:B------:R-:W4:Y:S03]  /*5d3d0*/  LDC R27, c[0x0][0x248] ;  /* 0x00009200ff1b7b82 */ /* 0x000f260000000800 */
[----:B------:R3:W-:Y:S01]  /*5d3e0*/  @P5 STG.E.U8 desc[UR44][R18.64], R17 ;  /* 0x0000001112005986 */ /* 0x0007e2000c10112c */
[----:B-1----:R-:W-:-:S04]  /*5d3f0*/  IADD3 R14, P6, R0, R2, RZ ;  /* 0x00000002000e7210 */ /* 0x002fc80007fde0ff */
[----:B------:R-:W1:Y:S01]  /*5d400*/  LDC R29, c[0x0][0x248] ;  /* 0x00009200ff1d7b82 */ /* 0x000e620000000800 */
[----:B--2---:R-:W-:Y:S02]  /*5d410*/  IADD3 R12, P5, R4, R2, RZ ;  /* 0x00000002040c7210 */ /* 0x004fe40007fbe0ff */
[----:B------:R-:W-:Y:S02]  /*5d420*/  LEA.HI.X.SX32 R15, R0, R5, 0x1, P6 ;  /* 0x00000005000f7211 */ /* 0x000fe400030f0eff */
[----:B------:R-:W-:-:S03]  /*5d430*/  PRMT R21, R8, 0x7771, RZ ;  /* 0x0000777108157816 */ /* 0x000fc600000000ff */
[----:B---3--:R-:W2:Y:S01]  /*5d440*/  LDC R18, c[0x0][0x248] ;  /* 0x00009200ff127b82 */ /* 0x008ea20000000800 */
[----:B------:R-:W-:Y:S01]  /*5d450*/  LEA.HI.X.SX32 R13, R4, R5, 0x1, P5 ;  /* 0x00000005040d7211 */ /* 0x000fe200028f0eff */
[----:B------:R-:W-:Y:S01]  /*5d460*/  IMAD R4, R25, 0x2, R4 ;  /* 0x0000000219047824 */ /* 0x000fe200078e0204 */
[----:B------:R-:W-:Y:S01]  /*5d470*/  ISETP.LT.AND P2, PT, R215, UR4, !P0 ;  /* 0x00000004d7007c0c */ /* 0x000fe2000c741270 */
[----:B------:R-:W-:Y:S01]  /*5d480*/  ULDC UR4, c[0x0][0x22c] ;  /* 0x00008b0000047ab9 */ /* 0x000fe20000000800 */
[----:B------:R3:W-:Y:S03]  /*5d490*/  @P3 STG.E.U8 desc[UR44][R14.64], R21 ;  /* 0x000000150e003986 */ /* 0x0007e6000c10112c */
[----:B------:R-:W4:Y:S01]  /*5d4a0*/  LDC R25, c[0x0][0x248] ;  /* 0x00009200ff197b82 */ /* 0x000f220000000800 */
[----:B------:R-:W-:Y:S01]  /*5d4b0*/  ISETP.LT.AND P1, PT, R217, UR4, !P0 ;  /* 0x00000004d9007c0c */ /* 0x000fe2000c721270 */
[----:B------:R-:W-:Y:S01]  /*5d4c0*/  ULDC UR4, c[0x0][0x22c] ;  /* 0x00008b0000047ab9 */ /* 0x000fe20000000800 */
[----:B------:R-:W-:-:S02]  /*5d4d0*/  IADD3 R16, P3, R4, R2, RZ ;  /* 0x0000000204107210 */ /* 0x000fc40007f7e0ff */
[----:B------:R-:W-:Y:S01]  /*5d4e0*/  ISETP.LT.AND P6, PT, R218, UR4, !P0 ;  /* 0x00000004da007c0c */ /* 0x000fe2000c7c1270 */
[----:B------:R-:W-:Y:S01]  /*5d4f0*/  ULDC UR4, c[0x0][0x248] ;  /* 0x0000920000047ab9 */ /* 0x000fe20000000800 */
[----:B------:R-:W-:Y:S01]  /*5d500*/  PRMT R7, R9, 0x7771, RZ ;  /* 0x0000777109077816 */ /* 0x000fe200000000ff */
[----:B------:R-:W-:Y:S01]  /*5d510*/  IMAD R0, R6, UR4, RZ ;  /* 0x0000000406007c24 */ /* 0x000fe2000f8e02ff */
[----:B------:R-:W-:Y:S01]  /*5d520*/  LEA.HI.X.SX32 R17, R4, R5, 0x1, P3 ;  /* 0x0000000504117211 */ /* 0x000fe200018f0eff */
[----:B0-----:R-:W-:Y:S01]  /*5d530*/  IMAD R4, R23, 0x4, R4 ;  /* 0x0000000417047824 */ /* 0x001fe200078e0204 */
[----:B------:R-:W-:Y:S01]  /*5d540*/  PRMT R19, R10, 0x7771, RZ ;  /* 0x000077710a137816 */ /* 0x000fe200000000ff */
[----:B------:R-:W0:Y:S01]  /*5d550*/  LDC R23, c[0x0][0x248] ;  /* 0x00009200ff177b82 */ /* 0x000e220000000800 */
[----:B------:R1:W-:Y:S01]  /*5d560*/  @P4 STG.E.U8 desc[UR44][R12.64], R7 ;  /* 0x000000070c004986 */ /* 0x0003e2000c10112c */
[----:B------:R-:W-:Y:S01]  /*5d570*/  ISETP.LT.AND P3, PT, R6, UR6, !P0 ;  /* 0x0000000606007c0c */ /* 0x000fe2000c761270 */
[----:B------:R-:W-:Y:S01]  /*5d580*/  ULDC UR4, c[0x0][0x22c] ;  /* 0x00008b0000047ab9 */ /* 0x000fe20000000800 */
[----:B---3--:R-:W-:Y:S01]  /*5d590*/  PRMT R21, R11, 0x7771, RZ ;  /* 0x000077710b157816 */ /* 0x008fe200000000ff */
[----:B------:R3:W-:Y:S01]  /*5d5a0*/  @P2 STG.E.U8 desc[UR44][R16.64], R19 ;  /* 0x0000001310002986 */ /* 0x0007e2000c10112c */
[----:B------:R-:W-:Y:S01]  /*5d5b0*/  IADD3 R6, P2, R0, R2, RZ ;  /* 0x0000000200067210 */ /* 0x000fe20007f5e0ff */
[----:B------:R-:W-:-:S03]  /*5d5c0*/  ULDC UR6, c[0x0][0x22c] ;  /* 0x00008b0000067ab9 */ /* 0x000fc60000000800 */
[-C--:B-1----:R-:W-:Y:S02]  /*5d5d0*/  LEA.HI.X.SX32 R7, R0, R5.reuse, 0x1, P2 ;  /* 0x0000000500077211 */ /* 0x082fe400010f0eff */
[-C--:B------:R-:W-:Y:S02]  /*5d5e0*/  IADD3 R12, P2, R4, R2.reuse, RZ ;  /* 0x00000002040c7210 */ /* 0x080fe40007f5e0ff */
[----:B---3--:R-:W-:Y:S02]  /*5d5f0*/  PRMT R19, R8, 0x7772, RZ ;  /* 0x0000777208137816 */ /* 0x008fe400000000ff */
[----:B------:R-:W-:Y:S01]  /*5d600*/  LEA.HI.X.SX32 R13, R4, R5, 0x1, P2 ;  /* 0x00000005040d7211 */ /* 0x000fe200010f0eff */
[----:B----4-:R-:W-:Y:S01]  /*5d610*/  IMAD R4, R25, 0x2, R4 ;  /* 0x0000000219047824 */ /* 0x010fe200078e0204 */
[----:B------:R1:W-:Y:S04]  /*5d620*/  @P3 STG.E.U8 desc[UR44][R6.64], R21 ;  /* 0x0000001506003986 */ /* 0x0003e8000c10112c */
[----:B------:R3:W-:Y:S01]  /*5d630*/  @P1 STG.E.U8 desc[UR44][R12.64], R19 ;  /* 0x000000130c001986 */ /* 0x0007e2000c10112c */
[----:B------:R-:W-:-:S02]  /*5d640*/  IADD3 R14, P1, R4, R2, RZ ;  /* 0x00000002040e7210 */ /* 0x000fc40007f3e0ff */
[----:B------:R-:W-:Y:S02]  /*5d650*/  PRMT R17, R9, 0x7772, RZ ;  /* 0x0000777209117816 */ /* 0x000fe400000000ff */
[-C--:B------:R-:W-:Y:S01]  /*5d660*/  LEA.HI.X.SX32 R15, R4, R5.reuse, 0x1, P1 ;  /* 0x00000005040f7211 */ /* 0x080fe200008f0eff */
[----:B0-----:R-:W-:Y:S01]  /*5d670*/  IMAD R4, R23, 0x2, R4 ;  /* 0x0000000217047824 */ /* 0x001fe200078e0204 */
[----:B------:R-:W-:Y:S01]  /*5d680*/  ISETP.LT.AND P4, PT, R225, UR4, !P0 ;  /* 0x00000004e1007c0c */ /* 0x000fe2000c781270 */
[----:B------:R-:W-:Y:S02]  /*5d690*/  ULDC UR4, c[0x0][0x22c] ;  /* 0x00008b0000047ab9 */ /* 0x000fe40000000800 */
[----:B------:R0:W-:Y:S01]  /*5d6a0*/  @P6 STG.E.U8 desc[UR44][R14.64], R17 ;  /* 0x000000110e006986 */ /* 0x0001e2000c10112c */
[----:B-1----:R-:W-:Y:S01]  /*5d6b0*/  IADD3 R6, P6, R4, R2, RZ ;  /* 0x0000000204067210 */ /* 0x002fe20007fde0ff */
[----:B------:R-:W-:Y:S01]  /*5d6c0*/  IMAD R0, R27, 0x2, R4 ;  /* 0x000000021b007824 */ /* 0x000fe200078e0204 */
[----:B------:R-:W-:Y:S01]  /*5d6d0*/  ISETP.LT.AND P3, PT, R226, UR4, !P0 ;  /* 0x00000004e2007c0c */ /* 0x000fe2000c761270 */
[----:B------:R-:W-:Y:S01]  /*5d6e0*/  ULDC UR4, c[0x0][0x22c] ;  /* 0x00008b0000047ab9 */ /* 0x000fe20000000800 */
[----:B------:R-:W-:-:S02]  /*5d6f0*/  LEA.HI.X.SX32 R7, R4, R5, 0x1, P6 ;  /* 0x0000000504077211 */ /* 0x000fc400030f0eff */
[C---:B---3--:R-:W-:Y:S02]  /*5d700*/  IADD3 R12, P6, R0.reuse, R2, RZ ;  /* 0x00000002000c7210 */ /* 0x048fe40007fde0ff */
[----:B------:R-:W-:Y:S02]  /*5d710*/  ISETP.LT.AND P5, PT, R223, UR7, !P0 ;  /* 0x00000007df007c0c */ /* 0x000fe4000c7a1270 */
[----:B------:R-:W-:Y:S01]  /*5d720*/  ISETP.LT.AND P2, PT, R227, UR4, !P0 ;  /* 0x00000004e3007c0c */ /* 0x000fe2000c741270 */
[----:B------:R-:W-:Y:S01]  /*5d730*/  ULDC UR4, c[0x0][0x22c] ;  /* 0x00008b0000047ab9 */ /* 0x000fe20000000800 */
[----:B------:R-:W-:Y:S01]  /*5d740*/  LEA.HI.X.SX32 R13, R0, R5, 0x1, P6 ;  /* 0x00000005000d7211 */ /* 0x000fe200030f0eff */
[----:B------:R-:W-:Y:S01]  /*5d750*/  IMAD R0, R29, 0x2, R0 ;  /* 0x000000021d007824 */ /* 0x000fe200078e0200 */
[----:B------:R-:W-:Y:S01]  /*5d760*/  ISETP.LT.AND P1, PT, R229, UR4, !P0 ;  /* 0x00000004e5007c0c */ /* 0x000fe2000c721270 */
[----:B------:R-:W-:Y:S01]  /*5d770*/  ULDC UR4, c[0x0][0x248] ;  /* 0x0000920000047ab9 */ /* 0x000fe20000000800 */
[C---:B------:R-:W-:Y:S01]  /*5d780*/  ISETP.LT.AND P0, PT, R3.reuse, UR6, !P0 ;  /* 0x0000000603007c0c */ /* 0x040fe2000c701270 */
[----:B------:R-:W-:Y:S01]  /*5d790*/  IMAD R16, R3, UR4, RZ ;  /* 0x0000000403107c24 */ /* 0x000fe2000f8e02ff */
[----:B------:R-:W-:Y:S01]  /*5d7a0*/  PRMT R25, R10, 0x7772, RZ ;  /* 0x000077720a197816 */ /* 0x000fe200000000ff */
[----:B------:R-:W-:Y:S01]  /*5d7b0*/  IMAD R3, R31, 0x2, R0 ;  /* 0x000000021f037824 */ /* 0x000fe200078e0200 */
[----:B------:R-:W-:-:S02]  /*5d7c0*/  PRMT R23, R11, 0x7772, RZ ;  /* 0x000077720b177816 */ /* 0x000fc400000000ff */
[----:B------:R-:W-:Y:S01]  /*5d7d0*/  PRMT R21, R8, 0x7773, RZ ;  /* 0x0000777308157816 */ /* 0x000fe200000000ff */
[----:B--2---:R-:W-:Y:S01]  /*5d7e0*/  IMAD R4, R18, 0x2, R3 ;  /* 0x0000000212047824 */ /* 0x004fe200078e0203 */
[-C--:B------:R-:W-:Y:S01]  /*5d7f0*/  IADD3 R8, P6, R0, R2.reuse, RZ ;  /* 0x0000000200087210 */ /* 0x080fe20007fde0ff */
[----:B------:R1:W-:Y:S01]  /*5d800*/  @P5 STG.E.U8 desc[UR44][R6.64], R25 ;  /* 0x0000001906005986 */ /* 0x0003e2000c10112c */
[----:B------:R-:W-:Y:S02]  /*5d810*/  PRMT R19, R9, 0x7773, RZ ;  /* 0x0000777309137816 */ /* 0x000fe400000000ff */
[----:B0-----:R-:W-:Y:S01]  /*5d820*/  PRMT R17, R10, 0x7773, RZ ;  /* 0x000077730a117816 */ /* 0x001fe200000000ff */
[----:B------:R0:W-:Y:S01]  /*5d830*/  @P4 STG.E.U8 desc[UR44][R12.64], R23 ;  /* 0x000000170c004986 */ /* 0x0001e2000c10112c */
[-C--:B------:R-:W-:Y:S02]  /*5d840*/  IADD3 R14, P4, R16, R2.reuse, RZ ;  /* 0x00000002100e7210 */ /* 0x080fe40007f9e0ff */
[----:B------:R-:W-:-:S02]  /*5d850*/  IADD3 R10, P5, R3, R2, RZ ;  /* 0x00000002030a7210 */ /* 0x000fc40007fbe0ff */
[-C--:B------:R-:W-:Y:S02]  /*5d860*/  LEA.HI.X.SX32 R9, R0, R5.reuse, 0x1, P6 ;  /* 0x0000000500097211 */ /* 0x080fe400030f0eff */
[C---:B------:R-:W-:Y:S02]  /*5d870*/  IADD3 R2, P6, R4.reuse, R2, RZ ;  /* 0x0000000204027210 */ /* 0x040fe40007fde0ff */
[----:B-1----:R-:W-:Y:S02]  /*5d880*/  PRMT R7, R11, 0x7773, RZ ;  /* 0x000077730b077816 */ /* 0x002fe400000000ff */
[-C--:B------:R-:W-:Y:S02]  /*5d890*/  LEA.HI.X.SX32 R11, R3, R5.reuse, 0x1, P5 ;  /* 0x00000005030b7211 */ /* 0x080fe400028f0eff */
[-C--:B------:R-:W-:Y:S01]  /*5d8a0*/  LEA.HI.X.SX32 R3, R4, R5.reuse, 0x1, P6 ;  /* 0x0000000504037211 */ /* 0x080fe200030f0eff */
[----:B------:R0:W-:Y:S04]  /*5d8b0*/  @P3 STG.E.U8 desc[UR44][R8.64], R21 ;  /* 0x0000001508003986 */ /* 0x0001e8000c10112c */
[----:B------:R0:W-:Y:S01]  /*5d8c0*/  @P2 STG.E.U8 desc[UR44][R10.64], R19 ;  /* 0x000000130a002986 */ /* 0x0001e2000c10112c */
[----:B------:R-:W-:-:S03]  /*5d8d0*/  LEA.HI.X.SX32 R15, R16, R5, 0x1, P4 ;  /* 0x00000005100f7211 */ /* 0x000fc600020f0eff */
[----:B------:R0:W-:Y:S01]  /*5d8e0*/  @P1 STG.E.U8 desc[UR44][R2.64], R17 ;  /* 0x0000001102001986 */ /* 0x0001e2000c10112c */
[----:B------:R-:W-:Y:S05]  /*5d8f0*/  @!P0 EXIT ;  /* 0x000000000000894d */ /* 0x000fea0003800000 */
[----:B------:R-:W-:Y:S01]  /*5d900*/  STG.E.U8 desc[UR44][R14.64], R7 ;  /* 0x000000070e007986 */ /* 0x000fe2000c10112c */
[----:B------:R-:W-:Y:S05]  /*5d910*/  EXIT ;  /* 0x000000000000794d */ /* 0x000fea0003800000 */
.L_x_3:
[----:B------:R-:W-:-:S00]  /*5d920*/  BRA `(.L_x_3) ;  /* 0xfffffffc00fc7947 */ /* 0x000fc0000383ffff */
[----:B------:R-:W-:-:S00]  /*5d930*/  NOP ;  /* 0x0000000000007918 */ /* 0x000fc00000000000 */
        /* <DEDUP_REMOVED lines=12> */
.L_x_4:


//--------------------- .nv.shared.matmul_kernel  --------------------------
	.section	.nv.shared.matmul_kernel,"aw",@nobits
	.sectionflags	@""
	.align	16
	.zero		1024


//--------------------- .nv.shared.reserved.0     --------------------------
	.section	.nv.shared.reserved.0,"aw",@nobits
	.weak		__nv_reservedSMEM_offset_0_alias
	.size		__nv_reservedSMEM_offset_0_alias, 0, 0
	.other		__nv_reservedSMEM_offset_0_alias,@"STO_CUDA_RESERVED_SHARED STV_DEFAULT"
__nv_reservedSMEM_offset_0_alias:
	.zero		0


//--------------------- .nv.constant0.matmul_kernel --------------------------
	.section	.nv.constant0.matmul_kernel,"a",@progbits
	.sectionflags	@""
	.align	4
.nv.constant0.matmul_kernel:
	.zero		608


//--------------------- SYMBOLS --------------------------

	.type		.nv.reservedSmem.offset0,@object
	.size		.nv.reservedSmem.offset0,0x4
